	.target	sm_90a

	.elftype	@"ET_EXEC"


//--------------------- .note.nv.tkinfo           --------------------------
	.section	.note.nv.tkinfo,"",@"SHT_NOTE"
	.sectionflags	@"SHF_NOTE_NV_TKINFO"
	.tkinfo
        /*0018*/ 	.word	0x00000002
        /*0030*/ 	.string	""
        /*0030*/ 	.string	"ptxas"
        /*0030*/ 	.string	"Cuda compilation tools, release 13.0, V13.0.88"
        /*0030*/ 	.string	"Build cuda_13.0.r13.0/compiler.36424714_0"
        /*0030*/ 	.string	"-v  -suppress-debug-info  -lineinfo  -arch sm_90a "



//--------------------- .note.nv.cuinfo           --------------------------
	.section	.note.nv.cuinfo,"",@"SHT_NOTE"
	.sectionflags	@"SHF_NOTE_NV_CUINFO"
        /*0018*/ 	.short	0x0002
        /*001a*/ 	.short	0x005a
        /*001c*/ 	.short	0x0082
	.zero		2


//--------------------- .nv.info                  --------------------------
	.section	.nv.info,"",@"SHT_CUDA_INFO"
	.align	4


	//----- nvinfo : EIATTR_REGCOUNT
	.align		4
        /*0000*/ 	.byte	0x04, 0x2f
        /*0002*/ 	.short	(.L_1 - .L_0)
	.align		4
.L_0:
        /*0004*/ 	.word	index@(matmul_kernel)
        /*0008*/ 	.word	0x00000020


	//----- nvinfo : EIATTR_FRAME_SIZE
	.align		4
.L_1:
        /*000c*/ 	.byte	0x04, 0x11
        /*000e*/ 	.short	(.L_3 - .L_2)
	.align		4
.L_2:
        /*0010*/ 	.word	index@(matmul_kernel)
        /*0014*/ 	.word	0x000038d0


	//----- nvinfo : EIATTR_MIN_STACK_SIZE
	.align		4
.L_3:
        /*0018*/ 	.byte	0x04, 0x12
        /*001a*/ 	.short	(.L_5 - .L_4)
	.align		4
.L_4:
        /*001c*/ 	.word	index@(matmul_kernel)
        /*0020*/ 	.word	0x000038d0
.L_5:


//--------------------- .nv.compat                --------------------------
	.section	.nv.compat,"",@"SHT_CUDA_COMPAT_INFO"
	.align	4
        /*0000*/ 	.byte	0x02, 0x09, 0x01, 0x00, 0x02, 0x02, 0x01, 0x00, 0x02, 0x05, 0x05, 0x00, 0x03, 0x07, 0x01, 0x01
        /*0010*/ 	.byte	0x02, 0x03, 0x00, 0x00, 0x02, 0x06, 0x01, 0x00, 0x04, 0x0b, 0x08, 0x00, 0x00, 0x00, 0x00, 0x00
        /*0020*/ 	.byte	0x00, 0x00, 0x00, 0x00


//--------------------- .nv.info.matmul_kernel    --------------------------
	.section	.nv.info.matmul_kernel,"",@"SHT_CUDA_INFO"
	.sectionflags	@""
	.align	4


	//----- nvinfo : EIATTR_CUDA_API_VERSION
	.align		4
        /*0000*/ 	.byte	0x04, 0x37
        /*0002*/ 	.short	(.L_7 - .L_6)
.L_6:
        /*0004*/ 	.word	0x00000082


	//----- nvinfo : EIATTR_KPARAM_INFO
	.align		4
.L_7:
        /*0008*/ 	.byte	0x04, 0x17
        /*000a*/ 	.short	(.L_9 - .L_8)
.L_8:
        /*000c*/ 	.word	0x00000000
        /*0010*/ 	.short	0x000d
        /*0012*/ 	.short	0x0048
        /*0014*/ 	.byte	0x00, 0xf4, 0x21, 0x00


	//----- nvinfo : EIATTR_KPARAM_INFO
	.align		4
.L_9:
        /*0018*/ 	.byte	0x04, 0x17
        /*001a*/ 	.short	(.L_11 - .L_10)
.L_10:
        /*001c*/ 	.word	0x00000000
        /*0020*/ 	.short	0x000c
        /*0022*/ 	.short	0x0040
        /*0024*/ 	.byte	0x00, 0xf4, 0x21, 0x00


	//----- nvinfo : EIATTR_KPARAM_INFO
	.align		4
.L_11:
        /*0028*/ 	.byte	0x04, 0x17
        /*002a*/ 	.short	(.L_13 - .L_12)
.L_12:
        /*002c*/ 	.word	0x00000000
        /*0030*/ 	.short	0x000b
        /*0032*/ 	.short	0x0038
        /*0034*/ 	.byte	0x00, 0xf0, 0x11, 0x00


	//----- nvinfo : EIATTR_KPARAM_INFO
	.align		4
.L_13:
        /*0038*/ 	.byte	0x04, 0x17
        /*003a*/ 	.short	(.L_15 - .L_14)
.L_14:
        /*003c*/ 	.word	0x00000000
        /*0040*/ 	.short	0x000a
        /*0042*/ 	.short	0x0034
        /*0044*/ 	.byte	0x00, 0xf0, 0x11, 0x00


	//----- nvinfo : EIATTR_KPARAM_INFO
	.align		4
.L_15:
        /*0048*/ 	.byte	0x04, 0x17
        /*004a*/ 	.short	(.L_17 - .L_16)
.L_16:
        /*004c*/ 	.word	0x00000000
        /*0050*/ 	.short	0x0009
        /*0052*/ 	.short	0x0030
        /*0054*/ 	.byte	0x00, 0xf0, 0x11, 0x00


	//----- nvinfo : EIATTR_KPARAM_INFO
	.align		4
.L_17:
        /*0058*/ 	.byte	0x04, 0x17
        /*005a*/ 	.short	(.L_19 - .L_18)
.L_18:
        /*005c*/ 	.word	0x00000000
        /*0060*/ 	.short	0x0008
        /*0062*/ 	.short	0x002c
        /*0064*/ 	.byte	0x00, 0xf0, 0x11, 0x00


	//----- nvinfo : EIATTR_KPARAM_INFO
	.align		4
.L_19:
        /*0068*/ 	.byte	0x04, 0x17
        /*006a*/ 	.short	(.L_21 - .L_20)
.L_20:
        /*006c*/ 	.word	0x00000000
        /*0070*/ 	.short	0x0007
        /*0072*/ 	.short	0x0028
        /*0074*/ 	.byte	0x00, 0xf0, 0x11, 0x00


	//----- nvinfo : EIATTR_KPARAM_INFO
	.align		4
.L_21:
        /*0078*/ 	.byte	0x04, 0x17
        /*007a*/ 	.short	(.L_23 - .L_22)
.L_22:
        /*007c*/ 	.word	0x00000000
        /*0080*/ 	.short	0x0006
        /*0082*/ 	.short	0x0024
        /*0084*/ 	.byte	0x00, 0xf0, 0x11, 0x00


	//----- nvinfo : EIATTR_KPARAM_INFO
	.align		4
.L_23:
        /*0088*/ 	.byte	0x04, 0x17
        /*008a*/ 	.short	(.L_25 - .L_24)
.L_24:
        /*008c*/ 	.word	0x00000000
        /*0090*/ 	.short	0x0005
        /*0092*/ 	.short	0x0020
        /*0094*/ 	.byte	0x00, 0xf0, 0x11, 0x00


	//----- nvinfo : EIATTR_KPARAM_INFO
	.align		4
.L_25:
        /*0098*/ 	.byte	0x04, 0x17
        /*009a*/ 	.short	(.L_27 - .L_26)
.L_26:
        /*009c*/ 	.word	0x00000000
        /*00a0*/ 	.short	0x0004
        /*00a2*/ 	.short	0x001c
        /*00a4*/ 	.byte	0x00, 0xf0, 0x11, 0x00


	//----- nvinfo : EIATTR_KPARAM_INFO
	.align		4
.L_27:
        /*00a8*/ 	.byte	0x04, 0x17
        /*00aa*/ 	.short	(.L_29 - .L_28)
.L_28:
        /*00ac*/ 	.word	0x00000000
        /*00b0*/ 	.short	0x0003
        /*00b2*/ 	.short	0x0018
        /*00b4*/ 	.byte	0x00, 0xf0, 0x11, 0x00


	//----- nvinfo : EIATTR_KPARAM_INFO
	.align		4
.L_29:
        /*00b8*/ 	.byte	0x04, 0x17
        /*00ba*/ 	.short	(.L_31 - .L_30)
.L_30:
        /*00bc*/ 	.word	0x00000000
        /*00c0*/ 	.short	0x0002
        /*00c2*/ 	.short	0x0010
        /*00c4*/ 	.byte	0x00, 0xf4, 0x21, 0x00


	//----- nvinfo : EIATTR_KPARAM_INFO
	.align		4
.L_31:
        /*00c8*/ 	.byte	0x04, 0x17
        /*00ca*/ 	.short	(.L_33 - .L_32)
.L_32:
        /*00cc*/ 	.word	0x00000000
        /*00d0*/ 	.short	0x0001
        /*00d2*/ 	.short	0x0008
        /*00d4*/ 	.byte	0x00, 0xf4, 0x21, 0x00


	//----- nvinfo : EIATTR_KPARAM_INFO
	.align		4
.L_33:
        /*00d8*/ 	.byte	0x04, 0x17
        /*00da*/ 	.short	(.L_35 - .L_34)
.L_34:
        /*00dc*/ 	.word	0x00000000
        /*00e0*/ 	.short	0x0000
        /*00e2*/ 	.short	0x0000
        /*00e4*/ 	.byte	0x00, 0xf4, 0x21, 0x00


	//----- nvinfo : EIATTR_SPARSE_MMA_MASK
	.align		4
.L_35:
        /*00e8*/ 	.byte	0x03, 0x50
        /*00ea*/ 	.short	0x0000


	//----- nvinfo : EIATTR_MAXREG_COUNT
	.align		4
        /*00ec*/ 	.byte	0x03, 0x1b
        /*00ee*/ 	.short	0x00ff


	//----- nvinfo : EIATTR_NUM_BARRIERS
	.align		4
        /*00f0*/ 	.byte	0x02, 0x4c
        /*00f2*/ 	.byte	0x01
	.zero		1


	//----- nvinfo : EIATTR_ANNOTATIONS
	.align		4
        /*00f4*/ 	.byte	0x04, 0x55
        /*00f6*/ 	.short	(.L_37 - .L_36)


	//   ....[0]....
.L_36:
        /*00f8*/ 	.word	0x00000001
        /*00fc*/ 	.byte	0xe0, 0x00, 0x00, 0x00, 0x01, 0x00, 0x00, 0x00, 0x00, 0x01, 0x00, 0x00, 0x01, 0x00, 0x00, 0x00
        /* <DEDUP_REMOVED lines=1278> */
        /*50ec*/ 	.byte	0xf0, 0x21, 0x01, 0x00, 0x01, 0x00, 0x00, 0x00, 0x00, 0x22, 0x01, 0x00


	//----- nvinfo : EIATTR_MERCURY_ISA_VERSION
	.align		4
.L_37:
        /*50f8*/ 	.byte	0x03, 0x5f
        /*50fa*/ 	.short	0x0101


	//----- nvinfo : EIATTR_EXIT_INSTR_OFFSETS
	.align		4
        /*50fc*/ 	.byte	0x04, 0x1c
        /*50fe*/ 	.short	(.L_39 - .L_38)


	//   ....[0]....
.L_38:
        /*5100*/ 	.word	0x000499e0


	//   ....[1]....
        /*5104*/ 	.word	0x00049a10


	//----- nvinfo : EIATTR_REQNTID
	.align		4
.L_39:
        /*5108*/ 	.byte	0x04, 0x10
        /*510a*/ 	.short	(.L_41 - .L_40)
.L_40:
        /*510c*/ 	.word	0x00000040
        /*5110*/ 	.word	0x00000001
        /*5114*/ 	.word	0x00000001


	//----- nvinfo : EIATTR_CBANK_PARAM_SIZE
	.align		4
.L_41:
        /*5118*/ 	.byte	0x03, 0x19
        /*511a*/ 	.short	0x0050


	//----- nvinfo : EIATTR_PARAM_CBANK
	.align		4
        /*511c*/ 	.byte	0x04, 0x0a
        /*511e*/ 	.short	(.L_43 - .L_42)
	.align		4
.L_42:
        /*5120*/ 	.word	index@(.nv.constant0.matmul_kernel)
        /*5124*/ 	.short	0x0210
        /*5126*/ 	.short	0x0050


	//----- nvinfo : EIATTR_SW_WAR
	.align		4
.L_43:
        /*5128*/ 	.byte	0x04, 0x36
        /*512a*/ 	.short	(.L_45 - .L_44)
.L_44:
        /*512c*/ 	.word	0x00000008
.L_45:


//--------------------- .nv.callgraph             --------------------------
	.section	.nv.callgraph,"",@"SHT_CUDA_CALLGRAPH"
	.align	4
	.sectionentsize	8
	.align		4
        /*0000*/ 	.word	0x00000000
	.align		4
        /*0004*/ 	.word	0xffffffff
	.align		4
        /*0008*/ 	.word	0x00000000
	.align		4
        /*000c*/ 	.word	0xfffffffe
	.align		4
        /*0010*/ 	.word	0x00000000
	.align		4
        /*0014*/ 	.word	0xfffffffd
	.align		4
        /*0018*/ 	.word	0x00000000
	.align		4
        /*001c*/ 	.word	0xfffffffc


//--------------------- .text.matmul_kernel       --------------------------
	.section	.text.matmul_kernel,"ax",@progbits
	.align	128
        .global         matmul_kernel
        .type           matmul_kernel,@function
        .size           matmul_kernel,(.L_x_3 - matmul_kernel)
        .other          matmul_kernel,@"STO_CUDA_ENTRY STV_DEFAULT"
matmul_kernel:
.text.matmul_kernel:
[----:B------:R-:W0:Y:S08]  /*0000*/  LDC R1, c[0x0][0x28] ;  /* 0x00000a00ff017b82 */ /* 0x000e300000000800 */
[----:B------:R-:W1:Y:S01]  /*0010*/  LDC.64 R2, c[0x0][0x228] ;  /* 0x00008a00ff027b82 */ /* 0x000e620000000a00 */
[----:B0-----:R-:W-:Y:S01]  /*0020*/  VIADD R1, R1, 0xffffc730 ;  /* 0xffffc73001017836 */ /* 0x001fe20000000000 */
[----:B------:R-:W-:Y:S01]  /*0030*/  UMOV UR4, 0x400 ;  /* 0x0000040000047882 */ /* 0x000fe20000000000 */
[----:B------:R-:W-:-:S02]  /*0040*/  CS2R R14, SRZ ;  /* 0x00000000000e7805 */ /* 0x000fc4000001ff00 */
[----:B------:R-:W-:Y:S02]  /*0050*/  CS2R R16, SRZ ;  /* 0x0000000000107805 */ /* 0x000fe4000001ff00 */
[----:B------:R-:W-:Y:S02]  /*0060*/  CS2R R18, SRZ ;  /* 0x0000000000127805 */ /* 0x000fe4000001ff00 */
[----:B------:R-:W-:Y:S02]  /*0070*/  CS2R R20, SRZ ;  /* 0x0000000000147805 */ /* 0x000fe4000001ff00 */
[----:B------:R-:W-:Y:S01]  /*0080*/  CS2R R22, SRZ ;  /* 0x0000000000167805 */ /* 0x000fe2000001ff00 */
[----:B------:R-:W0:Y:S01]  /*0090*/  LDC R29, c[0x0][0x230] ;  /* 0x00008c00ff1d7b82 */ /* 0x000e220000000800 */
[----:B------:R-:W-:Y:S02]  /*00a0*/  CS2R R24, SRZ ;  /* 0x0000000000187805 */ /* 0x000fe4000001ff00 */
[----:B------:R-:W-:-:S05]  /*00b0*/  CS2R R26, SRZ ;  /* 0x00000000001a7805 */ /* 0x000fca000001ff00 */
[----:B------:R-:W2:Y:S01]  /*00c0*/  S2UR UR5, SR_CgaCtaId ;  /* 0x00000000000579c3 */ /* 0x000ea20000008800 */
[----:B-1----:R-:W-:Y:S01]  /*00d0*/  VIADD R0, R3, 0x1f ;  /* 0x0000001f03007836 */ /* 0x002fe20000000000 */
[----:B------:R1:W-:Y:S04]  /*00e0*/  STL [R1+0x1bec], R3 ;  /* 0x001bec0301007387 */ /* 0x0003e80000100800 */
[----:B------:R-:W-:Y:S01]  /*00f0*/  SHF.R.S32.HI R5, RZ, 0x1f, R0 ;  /* 0x0000001fff057819 */ /* 0x000fe20000011400 */
[----:B------:R0:W-:Y:S03]  /*0100*/  STL [R1+0x1bf0], R2 ;  /* 0x001bf00201007387 */ /* 0x0001e60000100800 */
[----:B------:R-:W-:Y:S01]  /*0110*/  LEA.HI R5, R5, R0, RZ, 0x5 ;  /* 0x0000000005057211 */ /* 0x000fe200078f28ff */
[----:B------:R-:W-:Y:S03]  /*0120*/  STL [R1+0x90], RZ ;  /* 0x000090ff01007387 */ /* 0x000fe60000100800 */
[----:B------:R-:W-:Y:S01]  /*0130*/  SHF.R.S32.HI R0, RZ, 0x5, R5 ;  /* 0x00000005ff007819 */ /* 0x000fe20000011405 */
[----:B------:R-:W-:Y:S01]  /*0140*/  STL [R1+0x94], RZ ;  /* 0x000094ff01007387 */ /* 0x000fe20000100800 */
[----:B------:R-:W-:Y:S01]  /*0150*/  ULDC.64 UR8, c[0x0][0x208] ;  /* 0x0000820000087ab9 */ /* 0x000fe20000000a00 */
[----:B--2---:R-:W-:-:S02]  /*0160*/  ULEA UR4, UR5, UR4, 0x18 ;  /* 0x0000000405047291 */ /* 0x004fc4000f8ec03f */
[----:B------:R-:W-:Y:S01]  /*0170*/  IMAD.SHL.U32 R0, R0, 0x8, RZ ;  /* 0x0000000800007824 */ /* 0x000fe200078e00ff */
[----:B------:R-:W2:Y:S04]  /*0180*/  S2R R5, SR_CTAID.X ;  /* 0x0000000000057919 */ /* 0x000ea80000002500 */
[-C--:B------:R-:W-:Y:S01]  /*0190*/  IABS R9, R0.reuse ;  /* 0x0000000000097213 */ /* 0x080fe20000000000 */
[----:B------:R-:W-:Y:S01]  /*01a0*/  STL [R1+0x98], RZ ;  /* 0x000098ff01007387 */ /* 0x000fe20000100800 */
[----:B------:R-:W-:Y:S02]  /*01b0*/  IABS R12, R0 ;  /* 0x00000000000c7213 */ /* 0x000fe40000000000 */
[----:B------:R-:W3:Y:S01]  /*01c0*/  I2F.RP R4, R9 ;  /* 0x0000000900047306 */ /* 0x000ee20000209400 */
[----:B------:R-:W-:Y:S04]  /*01d0*/  STL [R1+0x9c], RZ ;  /* 0x00009cff01007387 */ /* 0x000fe80000100800 */
[----:B------:R-:W-:Y:S04]  /*01e0*/  STL [R1+0x80], RZ ;  /* 0x000080ff01007387 */ /* 0x000fe80000100800 */
[----:B------:R-:W-:Y:S04]  /*01f0*/  STL [R1+0x84], RZ ;  /* 0x000084ff01007387 */ /* 0x000fe80000100800 */
[----:B------:R-:W-:Y:S01]  /*0200*/  STL [R1+0x88], RZ ;  /* 0x000088ff01007387 */ /* 0x000fe20000100800 */
[----:B---3--:R-:W3:Y:S03]  /*0210*/  MUFU.RCP R4, R4 ;  /* 0x0000000400047308 */ /* 0x008ee60000001000 */
[----:B------:R-:W-:Y:S04]  /*0220*/  STL [R1+0x8c], RZ ;  /* 0x00008cff01007387 */ /* 0x000fe80000100800 */
[----:B------:R-:W-:Y:S01]  /*0230*/  STL [R1+0x70], RZ ;  /* 0x000070ff01007387 */ /* 0x000fe20000100800 */
[----:B--2---:R-:W-:Y:S01]  /*0240*/  IABS R10, R5 ;  /* 0x00000005000a7213 */ /* 0x004fe20000000000 */
[----:B-1----:R-:W1:Y:S02]  /*0250*/  S2R R3, SR_TID.X ;  /* 0x0000000000037919 */ /* 0x002e640000002100 */
[----:B------:R-:W-:Y:S01]  /*0260*/  STL [R1+0x74], RZ ;  /* 0x000074ff01007387 */ /* 0x000fe20000100800 */
[----:B---3--:R-:W-:-:S03]  /*0270*/  VIADD R6, R4, 0xffffffe ;  /* 0x0ffffffe04067836 */ /* 0x008fc60000000000 */
[----:B------:R-:W-:Y:S01]  /*0280*/  STL [R1+0x78], RZ ;  /* 0x000078ff01007387 */ /* 0x000fe20000100800 */
[----:B------:R-:W-:Y:S01]  /*0290*/  IMAD.MOV R4, RZ, RZ, -R12 ;  /* 0x000000ffff047224 */ /* 0x000fe200078e0a0c */
[----:B------:R-:W-:Y:S01]  /*02a0*/  CS2R R12, SRZ ;  /* 0x00000000000c7805 */ /* 0x000fe2000001ff00 */
[----:B------:R2:W3:Y:S01]  /*02b0*/  F2I.FTZ.U32.TRUNC.NTZ R7, R6 ;  /* 0x0000000600077305 */ /* 0x0004e2000021f000 */
[----:B------:R-:W-:Y:S04]  /*02c0*/  STL [R1+0x7c], RZ ;  /* 0x00007cff01007387 */ /* 0x000fe80000100800 */
[----:B------:R-:W-:Y:S01]  /*02d0*/  STL [R1+0x60], RZ ;  /* 0x000060ff01007387 */ /* 0x000fe20000100800 */
[----:B--2---:R-:W-:-:S03]  /*02e0*/  IMAD.MOV.U32 R6, RZ, RZ, RZ ;  /* 0x000000ffff067224 */ /* 0x004fc600078e00ff */
[----:B------:R-:W-:Y:S04]  /*02f0*/  STL [R1+0x64], RZ ;  /* 0x000064ff01007387 */ /* 0x000fe80000100800 */
[----:B------:R-:W-:Y:S01]  /*0300*/  STL [R1+0x68], RZ ;  /* 0x000068ff01007387 */ /* 0x000fe20000100800 */
[----:B---3--:R-:W-:-:S03]  /*0310*/  IMAD.MOV R8, RZ, RZ, -R7 ;  /* 0x000000ffff087224 */ /* 0x008fc600078e0a07 */
[----:B------:R-:W-:Y:S01]  /*0320*/  STL [R1+0x6c], RZ ;  /* 0x00006cff01007387 */ /* 0x000fe20000100800 */
[----:B------:R-:W-:Y:S02]  /*0330*/  IMAD R11, R8, R9, RZ ;  /* 0x00000009080b7224 */ /* 0x000fe400078e02ff */
[----:B------:R-:W-:Y:S01]  /*0340*/  IMAD.MOV.U32 R8, RZ, RZ, R10 ;  /* 0x000000ffff087224 */ /* 0x000fe200078e000a */
[----:B------:R-:W-:Y:S01]  /*0350*/  STL [R1+0x50], RZ ;  /* 0x000050ff01007387 */ /* 0x000fe20000100800 */
[----:B------:R-:W-:-:S03]  /*0360*/  IMAD.HI.U32 R7, R7, R11, R6 ;  /* 0x0000000b07077227 */ /* 0x000fc600078e0006 */
[----:B------:R-:W-:Y:S03]  /*0370*/  STL [R1+0x54], RZ ;  /* 0x000054ff01007387 */ /* 0x000fe60000100800 */
[----:B------:R-:W-:Y:S01]  /*0380*/  IMAD.HI.U32 R7, R7, R8, RZ ;  /* 0x0000000807077227 */ /* 0x000fe200078e00ff */
[----:B------:R-:W-:Y:S03]  /*0390*/  STL [R1+0x58], RZ ;  /* 0x000058ff01007387 */ /* 0x000fe60000100800 */
[----:B------:R-:W-:Y:S01]  /*03a0*/  IMAD R4, R7, R4, R8 ;  /* 0x0000000407047224 */ /* 0x000fe200078e0208 */
[----:B------:R-:W-:Y:S04]  /*03b0*/  STL [R1+0x5c], RZ ;  /* 0x00005cff01007387 */ /* 0x000fe80000100800 */
[----:B------:R-:W-:Y:S01]  /*03c0*/  ISETP.GT.U32.AND P1, PT, R9, R4, PT ;  /* 0x000000040900720c */ /* 0x000fe20003f24070 */
[----:B------:R-:W-:Y:S04]  /*03d0*/  STL [R1+0x40], RZ ;  /* 0x000040ff01007387 */ /* 0x000fe80000100800 */
[----:B------:R-:W-:Y:S04]  /*03e0*/  STL [R1+0x44], RZ ;  /* 0x000044ff01007387 */ /* 0x000fe80000100800 */
[----:B------:R-:W-:Y:S04]  /*03f0*/  STL [R1+0x48], RZ ;  /* 0x000048ff01007387 */ /* 0x000fe80000100800 */
[----:B------:R-:W-:Y:S01]  /*0400*/  @!P1 IMAD.IADD R4, R4, 0x1, -R9 ;  /* 0x0000000104049824 */ /* 0x000fe200078e0a09 */
[----:B------:R-:W-:Y:S01]  /*0410*/  STL [R1+0x4c], RZ ;  /* 0x00004cff01007387 */ /* 0x000fe20000100800 */
[----:B------:R-:W-:Y:S01]  /*0420*/  @!P1 VIADD R7, R7, 0x1 ;  /* 0x0000000107079836 */ /* 0x000fe20000000000 */
[----:B------:R-:W-:-:S02]  /*0430*/  ISETP.NE.AND P1, PT, R0, RZ, PT ;  /* 0x000000ff0000720c */ /* 0x000fc40003f25270 */
[----:B------:R-:W-:Y:S01]  /*0440*/  ISETP.GE.U32.AND P0, PT, R4, R9, PT ;  /* 0x000000090400720c */ /* 0x000fe20003f06070 */
[----:B------:R-:W-:Y:S01]  /*0450*/  STL [R1+0x30], RZ ;  /* 0x000030ff01007387 */ /* 0x000fe20000100800 */
[----:B------:R-:W-:-:S03]  /*0460*/  LOP3.LUT R4, R5, R0, RZ, 0x3c, !PT ;  /* 0x0000000005047212 */ /* 0x000fc600078e3cff */
[----:B------:R-:W-:Y:S01]  /*0470*/  STL [R1+0x34], RZ ;  /* 0x000034ff01007387 */ /* 0x000fe20000100800 */
[----:B------:R-:W-:Y:S01]  /*0480*/  ISETP.GE.AND P2, PT, R4, RZ, PT ;  /* 0x000000ff0400720c */ /* 0x000fe20003f46270 */
[----:B------:R-:W-:Y:S02]  /*0490*/  VIADD R4, R2, 0xff ;  /* 0x000000ff02047836 */ /* 0x000fe40000000000 */
[----:B------:R-:W-:Y:S01]  /*04a0*/  STL [R1+0x38], RZ ;  /* 0x000038ff01007387 */ /* 0x000fe20000100800 */
[----:B0-----:R-:W-:-:S03]  /*04b0*/  VIADD R2, R29, 0x7f ;  /* 0x0000007f1d027836 */ /* 0x001fc60000000000 */
[----:B------:R-:W-:Y:S01]  /*04c0*/  @P0 VIADD R7, R7, 0x1 ;  /* 0x0000000107070836 */ /* 0x000fe20000000000 */
[----:B------:R-:W-:Y:S03]  /*04d0*/  STL [R1+0x3c], RZ ;  /* 0x00003cff01007387 */ /* 0x000fe60000100800 */
[----:B------:R-:W-:Y:S01]  /*04e0*/  IMAD.MOV.U32 R6, RZ, RZ, R7 ;  /* 0x000000ffff067224 */ /* 0x000fe200078e0007 */
[----:B------:R-:W-:Y:S01]  /*04f0*/  SHF.R.S32.HI R7, RZ, 0x1f, R4 ;  /* 0x0000001fff077819 */ /* 0x000fe20000011404 */
[----:B------:R-:W-:Y:S02]  /*0500*/  STL [R1+0x20], RZ ;  /* 0x000020ff01007387 */ /* 0x000fe40000100800 */
[----:B------:R-:W-:Y:S01]  /*0510*/  @!P2 IMAD.MOV R6, RZ, RZ, -R6 ;  /* 0x000000ffff06a224 */ /* 0x000fe200078e0a06 */
[----:B------:R-:W-:Y:S01]  /*0520*/  @!P1 LOP3.LUT R6, RZ, R0, RZ, 0x33, !PT ;  /* 0x00000000ff069212 */ /* 0x000fe200078e33ff */
[----:B------:R-:W-:Y:S01]  /*0530*/  STL [R1+0x24], RZ ;  /* 0x000024ff01007387 */ /* 0x000fe20000100800 */
[----:B------:R-:W-:-:S03]  /*0540*/  LEA.HI R7, R7, R4, RZ, 0x8 ;  /* 0x0000000407077211 */ /* 0x000fc600078f40ff */
[----:B------:R-:W-:Y:S01]  /*0550*/  IMAD.SHL.U32 R28, R6, 0x8, RZ ;  /* 0x00000008061c7824 */ /* 0x000fe200078e00ff */
[----:B------:R-:W-:Y:S01]  /*0560*/  STL [R1+0x28], RZ ;  /* 0x000028ff01007387 */ /* 0x000fe20000100800 */
[----:B------:R-:W-:-:S03]  /*0570*/  IMAD.MOV R6, RZ, RZ, -R6 ;  /* 0x000000ffff067224 */ /* 0x000fc600078e0a06 */
[----:B------:R-:W-:Y:S01]  /*0580*/  LEA.HI.SX32 R4, R7, -R28, 0x18 ;  /* 0x8000001c07047211 */ /* 0x000fe200078fc2ff */
[----:B------:R-:W-:Y:S01]  /*0590*/  IMAD R11, R0, R6, R5 ;  /* 0x00000006000b7224 */ /* 0x000fe200078e0205 */
[----:B------:R-:W-:Y:S01]  /*05a0*/  STL [R1+0x2c], RZ ;  /* 0x00002cff01007387 */ /* 0x000fe20000100800 */
[----:B------:R-:W-:Y:S01]  /*05b0*/  IMAD.MOV.U32 R6, RZ, RZ, RZ ;  /* 0x000000ffff067224 */ /* 0x000fe200078e00ff */
[----:B------:R-:W-:Y:S02]  /*05c0*/  VIMNMX R4, R4, 0x8, PT ;  /* 0x0000000804047848 */ /* 0x000fe40003fe0100 */
[----:B------:R-:W-:Y:S02]  /*05d0*/  STL [R1+0x10], RZ ;  /* 0x000010ff01007387 */ /* 0x000fe40000100800 */
[-C--:B------:R-:W-:Y:S02]  /*05e0*/  IABS R10, R4.reuse ;  /* 0x00000004000a7213 */ /* 0x080fe40000000000 */
[----:B------:R-:W-:Y:S01]  /*05f0*/  IABS R0, R4 ;  /* 0x0000000400007213 */ /* 0x000fe20000000000 */
[----:B------:R-:W-:Y:S01]  /*0600*/  STL [R1+0x14], RZ ;  /* 0x000014ff01007387 */ /* 0x000fe20000100800 */
[----:B------:R-:W0:Y:S03]  /*0610*/  I2F.RP R8, R10 ;  /* 0x0000000a00087306 */ /* 0x000e260000209400 */
[----:B------:R-:W-:Y:S04]  /*0620*/  STL [R1+0x18], RZ ;  /* 0x000018ff01007387 */ /* 0x000fe80000100800 */
[----:B------:R-:W-:Y:S04]  /*0630*/  STL [R1+0x1c], RZ ;  /* 0x00001cff01007387 */ /* 0x000fe80000100800 */
[----:B------:R-:W-:Y:S01]  /*0640*/  STL [R1], RZ ;  /* 0x000000ff01007387 */ /* 0x000fe20000100800 */
[----:B0-----:R-:W0:Y:S03]  /*0650*/  MUFU.RCP R8, R8 ;  /* 0x0000000800087308 */ /* 0x001e260000001000 */
[----:B------:R-:W-:Y:S04]  /*0660*/  STL [R1+0x4], RZ ;  /* 0x000004ff01007387 */ /* 0x000fe80000100800 */
[----:B------:R-:W-:Y:S04]  /*0670*/  STL [R1+0x8], RZ ;  /* 0x000008ff01007387 */ /* 0x000fe80000100800 */
[----:B------:R-:W-:Y:S01]  /*0680*/  STL [R1+0xc], RZ ;  /* 0x00000cff01007387 */ /* 0x000fe20000100800 */
[----:B0-----:R-:W-:-:S06]  /*0690*/  VIADD R7, R8, 0xffffffe ;  /* 0x0ffffffe08077836 */ /* 0x001fcc0000000000 */
[----:B------:R-:W0:Y:S02]  /*06a0*/  F2I.FTZ.U32.TRUNC.NTZ R7, R7 ;  /* 0x0000000700077305 */ /* 0x000e24000021f000 */
[----:B0-----:R-:W-:-:S04]  /*06b0*/  IMAD.MOV R9, RZ, RZ, -R7 ;  /* 0x000000ffff097224 */ /* 0x001fc800078e0a07 */
[----:B------:R-:W-:Y:S01]  /*06c0*/  IMAD.MOV.U32 R5, RZ, RZ, R9 ;  /* 0x000000ffff057224 */ /* 0x000fe200078e0009 */
[----:B------:R-:W-:-:S03]  /*06d0*/  IABS R9, R11 ;  /* 0x0000000b00097213 */ /* 0x000fc60000000000 */
[----:B------:R-:W-:-:S04]  /*06e0*/  IMAD R5, R5, R10, RZ ;  /* 0x0000000a05057224 */ /* 0x000fc800078e02ff */
[----:B------:R-:W-:-:S04]  /*06f0*/  IMAD.HI.U32 R6, R7, R5, R6 ;  /* 0x0000000507067227 */ /* 0x000fc800078e0006 */
[----:B------:R-:W-:Y:S02]  /*0700*/  IMAD.MOV R5, RZ, RZ, -R0 ;  /* 0x000000ffff057224 */ /* 0x000fe400078e0a00 */
[----:B------:R-:W-:Y:S01]  /*0710*/  IMAD.HI.U32 R0, R6, R9, RZ ;  /* 0x0000000906007227 */ /* 0x000fe200078e00ff */
[----:B------:R-:W-:-:S03]  /*0720*/  CS2R R6, SRZ ;  /* 0x0000000000067805 */ /* 0x000fc6000001ff00 */
[----:B------:R-:W-:Y:S01]  /*0730*/  IMAD R5, R0, R5, R9 ;  /* 0x0000000500057224 */ /* 0x000fe200078e0209 */
[----:B------:R-:W-:-:S04]  /*0740*/  CS2R R8, SRZ ;  /* 0x0000000000087805 */ /* 0x000fc8000001ff00 */
[----:B------:R-:W-:-:S13]  /*0750*/  ISETP.GT.U32.AND P1, PT, R10, R5, PT ;  /* 0x000000050a00720c */ /* 0x000fda0003f24070 */
[----:B------:R-:W-:Y:S02]  /*0760*/  @!P1 IMAD.IADD R5, R5, 0x1, -R10 ;  /* 0x0000000105059824 */ /* 0x000fe400078e0a0a */
[----:B------:R-:W-:Y:S01]  /*0770*/  @!P1 VIADD R0, R0, 0x1 ;  /* 0x0000000100009836 */ /* 0x000fe20000000000 */
[----:B------:R-:W-:Y:S02]  /*0780*/  ISETP.NE.AND P1, PT, R4, RZ, PT ;  /* 0x000000ff0400720c */ /* 0x000fe40003f25270 */
[----:B------:R-:W-:Y:S02]  /*0790*/  ISETP.GE.U32.AND P0, PT, R5, R10, PT ;  /* 0x0000000a0500720c */ /* 0x000fe40003f06070 */
[----:B------:R-:W-:-:S04]  /*07a0*/  LOP3.LUT R5, R11, R4, RZ, 0x3c, !PT ;  /* 0x000000040b057212 */ /* 0x000fc800078e3cff */
[----:B------:R-:W-:-:S07]  /*07b0*/  ISETP.GE.AND P2, PT, R5, RZ, PT ;  /* 0x000000ff0500720c */ /* 0x000fce0003f46270 */
[----:B------:R-:W-:Y:S01]  /*07c0*/  @P0 VIADD R0, R0, 0x1 ;  /* 0x0000000100000836 */ /* 0x000fe20000000000 */
[----:B------:R-:W-:-:S05]  /*07d0*/  ISETP.GE.AND P0, PT, R2, 0x80, PT ;  /* 0x000000800200780c */ /* 0x000fca0003f06270 */
[----:B------:R-:W-:Y:S01]  /*07e0*/  @!P2 IMAD.MOV R0, RZ, RZ, -R0 ;  /* 0x000000ffff00a224 */ /* 0x000fe200078e0a00 */
[----:B------:R-:W-:-:S05]  /*07f0*/  @!P1 LOP3.LUT R0, RZ, R4, RZ, 0x33, !PT ;  /* 0x00000004ff009212 */ /* 0x000fca00078e33ff */
[----:B------:R-:W-:Y:S02]  /*0800*/  IMAD.MOV R5, RZ, RZ, -R0 ;  /* 0x000000ffff057224 */ /* 0x000fe400078e0a00 */
[----:B------:R-:W-:Y:S02]  /*0810*/  IMAD.SHL.U32 R0, R0, 0x20, RZ ;  /* 0x0000002000007824 */ /* 0x000fe400078e00ff */
[----:B------:R-:W-:Y:S01]  /*0820*/  IMAD R5, R4, R5, R11 ;  /* 0x0000000504057224 */ /* 0x000fe200078e020b */
[----:B------:R-:W-:Y:S01]  /*0830*/  CS2R R10, SRZ ;  /* 0x00000000000a7805 */ /* 0x000fe2000001ff00 */
[----:B------:R-:W-:Y:S02]  /*0840*/  VIADD R29, R0, 0x2 ;  /* 0x00000002001d7836 */ /* 0x000fe40000000000 */
[----:B------:R-:W-:Y:S01]  /*0850*/  IMAD.IADD R28, R28, 0x1, R5 ;  /* 0x000000011c1c7824 */ /* 0x000fe200078e0205 */
[----:B------:R-:W-:Y:S01]  /*0860*/  CS2R R4, SRZ ;  /* 0x0000000000047805 */ /* 0x000fe2000001ff00 */
[----:B------:R-:W-:-:S04]  /*0870*/  VIADD R2, R0, 0x3 ;  /* 0x0000000300027836 */ /* 0x000fc80000000000 */
[----:B------:R1:W-:Y:S04]  /*0880*/  STL [R1+0x1bf4], R4 ;  /* 0x001bf40401007387 */ /* 0x0003e80000100800 */
[----:B------:R-:W-:Y:S01]  /*0890*/  STL [R1+0x9d0], R0 ;  /* 0x0009d00001007387 */ /* 0x000fe20000100800 */
[----:B-1----:R-:W-:Y:S01]  /*08a0*/  LOP3.LUT R4, R3, 0x3f, RZ, 0xc0, !PT ;  /* 0x0000003f03047812 */ /* 0x002fe200078ec0ff */
[----:B------:R-:W-:-:S05]  /*08b0*/  VIADD R3, R0, 0x1 ;  /* 0x0000000100037836 */ /* 0x000fca0000000000 */
[----:B------:R0:W-:Y:S04]  /*08c0*/  STL [R1+0x110], R3 ;  /* 0x0001100301007387 */ /* 0x0001e80000100800 */
[----:B------:R1:W-:Y:S04]  /*08d0*/  STL [R1+0x10c], R29 ;  /* 0x00010c1d01007387 */ /* 0x0003e80000100800 */
[----:B------:R2:W-:Y:S01]  /*08e0*/  STL [R1+0x108], R2 ;  /* 0x0001080201007387 */ /* 0x0005e20000100800 */
[C---:B0-----:R-:W-:Y:S02]  /*08f0*/  VIADD R3, R0.reuse, 0x4 ;  /* 0x0000000400037836 */ /* 0x041fe40000000000 */
[----:B-1----:R-:W-:-:S03]  /*0900*/  VIADD R29, R0, 0x5 ;  /* 0x00000005001d7836 */ /* 0x002fc60000000000 */
[----:B------:R0:W-:Y:S01]  /*0910*/  STL [R1+0x104], R3 ;  /* 0x0001040301007387 */ /* 0x0001e20000100800 */
[----:B--2---:R-:W-:-:S03]  /*0920*/  VIADD R2, R0, 0x6 ;  /* 0x0000000600027836 */ /* 0x004fc60000000000 */
        /* <DEDUP_REMOVED lines=47> */
[----:B--2---:R-:W-:-:S05]  /*0c20*/  IMAD.SHL.U32 R2, R28, 0x100, RZ ;  /* 0x000001001c027824 */ /* 0x004fca00078e00ff */
[----:B------:R-:W-:Y:S02]  /*0c30*/  LOP3.LUT R2, R2, 0x40, R4, 0xfe, !PT ;  /* 0x0000004002027812 */ /* 0x000fe400078efe04 */
[----:B0-----:R-:W-:Y:S01]  /*0c40*/  PRMT R3, R4, 0x6540, R28 ;  /* 0x0000654004037816 */ /* 0x001fe2000000001c */
[C---:B------:R-:W-:Y:S01]  /*0c50*/  VIADD R28, R0.reuse, 0x1e ;  /* 0x0000001e001c7836 */ /* 0x040fe20000000000 */
[----:B------:R0:W5:Y:S01]  /*0c60*/  LDL.LU R4, [R1+0x1bf4] ;  /* 0x001bf40001047983 */ /* 0x0001620000300800 */
[----:B------:R-:W-:-:S03]  /*0c70*/  VIADD R0, R0, 0x1f ;  /* 0x0000001f00007836 */ /* 0x000fc60000000000 */
[----:B------:R-:W-:Y:S04]  /*0c80*/  STL [R1+0x1bd0], R3 ;  /* 0x001bd00301007387 */ /* 0x000fe80000100800 */
[----:B------:R1:W-:Y:S02]  /*0c90*/  STL [R1+0x1bd4], R2 ;  /* 0x001bd40201007387 */ /* 0x0003e40000100800 */
[C---:B-1----:R-:W-:Y:S02]  /*0ca0*/  LOP3.LUT R2, R3.reuse, 0x80, RZ, 0xfc, !PT ;  /* 0x0000008003027812 */ /* 0x042fe400078efcff */
[----:B------:R-:W-:-:S03]  /*0cb0*/  LOP3.LUT R3, R3, 0xc0, RZ, 0xfc, !PT ;  /* 0x000000c003037812 */ /* 0x000fc600078efcff */
[----:B------:R1:W-:Y:S04]  /*0cc0*/  STL [R1+0x1bdc], R2 ;  /* 0x001bdc0201007387 */ /* 0x0003e80000100800 */
[----:B-1----:R0:W5:Y:S04]  /*0cd0*/  LDL.LU R2, [R1+0x1bf0] ;  /* 0x001bf00001027983 */ /* 0x0021680000300800 */
[----:B------:R1:W-:Y:S04]  /*0ce0*/  STL [R1+0x1bd8], R3 ;  /* 0x001bd80301007387 */ /* 0x0003e80000100800 */
[----:B-1----:R0:W5:Y:S01]  /*0cf0*/  LDL.LU R3, [R1+0x1bec] ;  /* 0x001bec0001037983 */ /* 0x0021620000300800 */
[----:B------:R-:W-:Y:S05]  /*0d00*/  @!P0 BRA `(.L_x_0) ;  /* 0x0000045400808947 */ /* 0x000fea0003800000 */
[----:B------:R-:W2:Y:S01]  /*0d10*/  LDL.LU R27, [R1+0xc0] ;  /* 0x0000c000011b7983 */ /* 0x000ea20000300800 */
[----:B-----5:R-:W-:Y:S01]  /*0d20*/  IABS R8, R2 ;  /* 0x0000000200087213 */ /* 0x020fe20000000000 */
[----:B------:R-:W-:Y:S01]  /*0d30*/  ULDC UR5, c[0x0][0x23c] ;  /* 0x00008f0000057ab9 */ /* 0x000fe20000000800 */
[----:B------:R-:W-:Y:S01]  /*0d40*/  IABS R14, R3 ;  /* 0x00000003000e7213 */ /* 0x000fe20000000000 */
[----:B------:R-:W3:Y:S01]  /*0d50*/  LDL.LU R25, [R1+0xb8] ;  /* 0x0000b80001197983 */ /* 0x000ee20000300800 */
[----:B------:R-:W-:Y:S01]  /*0d60*/  ISETP.GE.AND P3, PT, R28, RZ, PT ;  /* 0x000000ff1c00720c */ /* 0x000fe20003f66270 */
[----:B------:R-:W-:Y:S01]  /*0d70*/  ULDC.64 UR6, c[0x0][0x218] ;  /* 0x0000860000067ab9 */ /* 0x000fe20000000a00 */
[----:B------:R-:W-:Y:S01]  /*0d80*/  IABS R15, R0 ;  /* 0x00000000000f7213 */ /* 0x000fe20000000000 */
[----:B------:R-:W4:Y:S01]  /*0d90*/  LDL.LU R26, [R1+0xbc] ;  /* 0x0000bc00011a7983 */ /* 0x000f220000300800 */
[----:B------:R-:W-:Y:S01]  /*0da0*/  ISETP.GE.AND P0, PT, R0, RZ, PT ;  /* 0x000000ff0000720c */ /* 0x000fe20003f06270 */
[----:B------:R-:W-:-:S02]  /*0db0*/  ULDC.64 UR10, c[0x0][0x210] ;  /* 0x00008400000a7ab9 */ /* 0x000fc40000000a00 */
[----:B------:R-:W2:Y:S04]  /*0dc0*/  LDL R23, [R1+0x1bd4] ;  /* 0x001bd40001177983 */ /* 0x000ea80000100800 */
[----:B------:R-:W3:Y:S04]  /*0dd0*/  LDL R22, [R1+0x1bdc] ;  /* 0x001bdc0001167983 */ /* 0x000ee80000100800 */
[----:B------:R-:W4:Y:S01]  /*0de0*/  LDL R24, [R1+0x1bd0] ;  /* 0x001bd00001187983 */ /* 0x000f220000100800 */
[----:B------:R-:W1:Y:S08]  /*0df0*/  I2F.RP R5, R8 ;  /* 0x0000000800057306 */ /* 0x000e700000209400 */
[----:B------:R-:W0:Y:S08]  /*0e00*/  I2F.RP R4, R14 ;  /* 0x0000000e00047306 */ /* 0x000e300000209400 */
[----:B-1----:R-:W1:Y:S08]  /*0e10*/  MUFU.RCP R5, R5 ;  /* 0x0000000500057308 */ /* 0x002e700000001000 */
[----:B0-----:R-:W0:Y:S01]  /*0e20*/  MUFU.RCP R4, R4 ;  /* 0x0000000400047308 */ /* 0x001e220000001000 */
[----:B-1----:R-:W-:-:S07]  /*0e30*/  VIADD R5, R5, 0xffffffe ;  /* 0x0ffffffe05057836 */ /* 0x002fce0000000000 */
[----:B------:R-:W1:Y:S01]  /*0e40*/  F2I.FTZ.U32.TRUNC.NTZ R5, R5 ;  /* 0x0000000500057305 */ /* 0x000e62000021f000 */
[----:B0-----:R-:W-:-:S07]  /*0e50*/  VIADD R4, R4, 0xffffffe ;  /* 0x0ffffffe04047836 */ /* 0x001fce0000000000 */
[----:B------:R0:W0:Y:S01]  /*0e60*/  F2I.FTZ.U32.TRUNC.NTZ R7, R4 ;  /* 0x0000000400077305 */ /* 0x000022000021f000 */
[----:B-1----:R-:W-:Y:S02]  /*0e70*/  IMAD.MOV R9, RZ, RZ, -R5 ;  /* 0x000000ffff097224 */ /* 0x002fe400078e0a05 */
[----:B0-----:R-:W-:Y:S02]  /*0e80*/  IMAD.MOV.U32 R4, RZ, RZ, RZ ;  /* 0x000000ffff047224 */ /* 0x001fe400078e00ff */
[----:B------:R-:W-:Y:S02]  /*0e90*/  IMAD R9, R9, R8, RZ ;  /* 0x0000000809097224 */ /* 0x000fe400078e02ff */
[----:B------:R-:W-:Y:S02]  /*0ea0*/  IMAD.MOV R6, RZ, RZ, -R7 ;  /* 0x000000ffff067224 */ /* 0x000fe400078e0a07 */
[----:B------:R-:W-:-:S04]  /*0eb0*/  IMAD.HI.U32 R5, R5, R9, R4 ;  /* 0x0000000905057227 */ /* 0x000fc800078e0004 */
[----:B------:R-:W-:Y:S02]  /*0ec0*/  IMAD R4, R6, R14, RZ ;  /* 0x0000000e06047224 */ /* 0x000fe400078e02ff */
[----:B------:R-:W-:-:S04]  /*0ed0*/  IMAD.MOV.U32 R6, RZ, RZ, RZ ;  /* 0x000000ffff067224 */ /* 0x000fc800078e00ff */
[----:B------:R-:W-:-:S04]  /*0ee0*/  IMAD.HI.U32 R4, R7, R4, R6 ;  /* 0x0000000407047227 */ /* 0x000fc800078e0006 */
[----:B--2---:R-:W-:Y:S02]  /*0ef0*/  IMAD.MOV.U32 R18, RZ, RZ, R23 ;  /* 0x000000ffff127224 */ /* 0x004fe400078e0017 */
[----:B------:R-:W2:Y:S03]  /*0f00*/  LDL R23, [R1+0x1bd8] ;  /* 0x001bd80001177983 */ /* 0x000ea60000100800 */
[----:B------:R-:W-:Y:S01]  /*0f10*/  IABS R13, R18 ;  /* 0x00000012000d7213 */ /* 0x000fe20000000000 */
[----:B---3--:R-:W-:Y:S01]  /*0f20*/  IMAD.MOV.U32 R19, RZ, RZ, R22 ;  /* 0x000000ffff137224 */ /* 0x008fe200078e0016 */
[----:B------:R-:W3:Y:S03]  /*0f30*/  LDL.LU R20, [R1+0xa4] ;  /* 0x0000a40001147983 */ /* 0x000ee60000300800 */
[C---:B------:R-:W-:Y:S01]  /*0f40*/  IMAD.HI.U32 R7, R5.reuse, R13, RZ ;  /* 0x0000000d05077227 */ /* 0x040fe200078e00ff */
[----:B----4-:R-:W-:Y:S01]  /*0f50*/  IABS R10, R24 ;  /* 0x00000018000a7213 */ /* 0x010fe20000000000 */
[----:B------:R-:W4:Y:S02]  /*0f60*/  LDL.LU R21, [R1+0xa8] ;  /* 0x0000a80001157983 */ /* 0x000f240000300800 */
[----:B------:R-:W-:Y:S01]  /*0f70*/  IMAD.MOV R7, RZ, RZ, -R7 ;  /* 0x000000ffff077224 */ /* 0x000fe200078e0a07 */
[----:B------:R-:W-:Y:S01]  /*0f80*/  IABS R12, R19 ;  /* 0x00000013000c7213 */ /* 0x000fe20000000000 */
[----:B------:R-:W-:Y:S01]  /*0f90*/  IMAD.HI.U32 R9, R5, R10, RZ ;  /* 0x0000000a05097227 */ /* 0x000fe200078e00ff */
[----:B------:R-:W4:Y:S03]  /*0fa0*/  LDL.LU R22, [R1+0xac] ;  /* 0x0000ac0001167983 */ /* 0x000f260000300800 */
[----:B------:R-:W-:Y:S01]  /*0fb0*/  IMAD R13, R8, R7, R13 ;  /* 0x00000007080d7224 */ /* 0x000fe200078e020d */
[----:B------:R-:W-:-:S05]  /*0fc0*/  IABS R7, R29 ;  /* 0x0000001d00077213 */ /* 0x000fca0000000000 */
[----:B------:R-:W-:-:S04]  /*0fd0*/  IMAD.HI.U32 R19, R4, R7, RZ ;  /* 0x0000000704137227 */ /* 0x000fc800078e00ff */
[----:B------:R-:W-:Y:S01]  /*0fe0*/  IMAD.MOV R19, RZ, RZ, -R19 ;  /* 0x000000ffff137224 */ /* 0x000fe200078e0a13 */
[----:B------:R0:W-:Y:S01]  /*0ff0*/  STL [R1+0x1cbc], R3 ;  /* 0x001cbc0301007387 */ /* 0x0001e20000100800 */
[----:B------:R-:W-:Y:S01]  /*1000*/  IMAD.MOV R6, RZ, RZ, -R9 ;  /* 0x000000ffff067224 */ /* 0x000fe200078e0a09 */
[----:B------:R-:W-:Y:S01]  /*1010*/  IABS R9, R28 ;  /* 0x0000001c00097213 */ /* 0x000fe20000000000 */
[----:B------:R-:W-:Y:S01]  /*1020*/  IMAD R7, R14, R19, R7 ;  /* 0x000000130e077224 */ /* 0x000fe200078e0207 */
[----:B0-----:R-:W4:Y:S04]  /*1030*/  LDL.LU R3, [R1+0xa0] ;  /* 0x0000a00001037983 */ /* 0x001f280000300800 */
[----:B------:R-:W4:Y:S04]  /*1040*/  LDL R28, [R1+0x1bdc] ;  /* 0x001bdc00011c7983 */ /* 0x000f280000100800 */
[----:B------:R-:W4:Y:S01]  /*1050*/  LDL R19, [R1+0x1bd4] ;  /* 0x001bd40001137983 */ /* 0x000f220000100800 */
[----:B------:R-:W-:Y:S01]  /*1060*/  ISETP.GE.AND P6, PT, R24, RZ, PT ;  /* 0x000000ff1800720c */ /* 0x000fe20003fc6270 */
[----:B------:R-:W-:-:S02]  /*1070*/  IMAD.MOV.U32 R24, RZ, RZ, R25 ;  /* 0x000000ffff187224 */ /* 0x000fc400078e0019 */
[----:B------:R-:W-:Y:S02]  /*1080*/  IMAD.MOV.U32 R25, RZ, RZ, R26 ;  /* 0x000000ffff197224 */ /* 0x000fe400078e001a */
[----:B------:R-:W4:Y:S01]  /*1090*/  LDL.LU R26, [R1+0xb0] ;  /* 0x0000b000011a7983 */ /* 0x000f220000300800 */
[----:B------:R-:W-:Y:S02]  /*10a0*/  IMAD R10, R8, R6, R10 ;  /* 0x00000006080a7224 */ /* 0x000fe400078e020a */
[----:B------:R-:W-:-:S04]  /*10b0*/  IMAD.HI.U32 R6, R5, R12, RZ ;  /* 0x0000000c05067227 */ /* 0x000fc800078e00ff */
[----:B------:R-:W-:-:S04]  /*10c0*/  IMAD.MOV R6, RZ, RZ, -R6 ;  /* 0x000000ffff067224 */ /* 0x000fc800078e0a06 */
[C---:B------:R-:W-:Y:S01]  /*10d0*/  IMAD R12, R8.reuse, R6, R12 ;  /* 0x00000006080c7224 */ /* 0x040fe200078e020c */
[----:B------:R-:W-:-:S04]  /*10e0*/  ISETP.GT.U32.AND P2, PT, R8, R13, PT ;  /* 0x0000000d0800720c */ /* 0x000fc80003f44070 */
[C---:B------:R-:W-:Y:S02]  /*10f0*/  ISETP.GT.U32.AND P4, PT, R8.reuse, R12, PT ;  /* 0x0000000c0800720c */ /* 0x040fe40003f84070 */
[----:B------:R-:W-:-:S07]  /*1100*/  ISETP.GT.U32.AND P1, PT, R8, R10, PT ;  /* 0x0000000a0800720c */ /* 0x000fce0003f24070 */
[----:B------:R-:W-:-:S04]  /*1110*/  @!P2 IMAD.IADD R13, R13, 0x1, -R8 ;  /* 0x000000010d0da824 */ /* 0x000fc800078e0a08 */
[--C-:B------:R-:W-:Y:S02]  /*1120*/  @!P4 IMAD.IADD R12, R12, 0x1, -R8.reuse ;  /* 0x000000010c0cc824 */ /* 0x100fe400078e0a08 */
[----:B------:R-:W-:-:S03]  /*1130*/  @!P1 IMAD.IADD R10, R10, 0x1, -R8 ;  /* 0x000000010a0a9824 */ /* 0x000fc600078e0a08 */
[----:B------:R-:W-:Y:S01]  /*1140*/  ISETP.GT.U32.AND P1, PT, R8, R12, PT ;  /* 0x0000000c0800720c */ /* 0x000fe20003f24070 */
[----:B------:R-:W-:Y:S01]  /*1150*/  IMAD.HI.U32 R0, R4, R15, RZ ;  /* 0x0000000f04007227 */ /* 0x000fe200078e00ff */
[----:B------:R-:W-:-:S03]  /*1160*/  ISETP.GT.U32.AND P4, PT, R8, R10, PT ;  /* 0x0000000a0800720c */ /* 0x000fc60003f84070 */
[----:B------:R-:W-:Y:S02]  /*1170*/  IMAD.MOV R0, RZ, RZ, -R0 ;  /* 0x000000ffff007224 */ /* 0x000fe400078e0a00 */
[----:B------:R-:W-:-:S04]  /*1180*/  IMAD.HI.U32 R16, R4, R9, RZ ;  /* 0x0000000904107227 */ /* 0x000fc800078e00ff */
[----:B------:R-:W-:Y:S02]  /*1190*/  IMAD R15, R14, R0, R15 ;  /* 0x000000000e0f7224 */ /* 0x000fe400078e020f */
[----:B------:R-:W-:Y:S02]  /*11a0*/  @!P1 IMAD.IADD R12, R12, 0x1, -R8 ;  /* 0x000000010c0c9824 */ /* 0x000fe400078e0a08 */
[----:B------:R-:W-:Y:S02]  /*11b0*/  IMAD.MOV R16, RZ, RZ, -R16 ;  /* 0x000000ffff107224 */ /* 0x000fe400078e0a10 */
[----:B------:R-:W-:Y:S01]  /*11c0*/  @!P4 IMAD.IADD R10, R10, 0x1, -R8 ;  /* 0x000000010a0ac824 */ /* 0x000fe200078e0a08 */
[C---:B------:R-:W-:Y:S01]  /*11d0*/  ISETP.GT.U32.AND P4, PT, R14.reuse, R15, PT ;  /* 0x0000000f0e00720c */ /* 0x040fe20003f84070 */
[----:B------:R-:W-:Y:S02]  /*11e0*/  IMAD R9, R14, R16, R9 ;  /* 0x000000100e097224 */ /* 0x000fe400078e0209 */
[----:B------:R-:W-:Y:S01]  /*11f0*/  @!P6 IMAD.MOV R10, RZ, RZ, -R10 ;  /* 0x000000ffff0ae224 */ /* 0x000fe200078e0a0a */
[----:B------:R-:W-:-:S02]  /*1200*/  ISETP.NE.AND P6, PT, R2, RZ, PT ;  /* 0x000000ff0200720c */ /* 0x000fc40003fc5270 */
[----:B------:R-:W-:-:S07]  /*1210*/  LOP3.LUT R2, RZ, R2, RZ, 0x33, !PT ;  /* 0x00000002ff027212 */ /* 0x000fce00078e33ff */
[----:B------:R-:W-:Y:S01]  /*1220*/  @!P4 IMAD.IADD R15, R15, 0x1, -R14 ;  /* 0x000000010f0fc824 */ /* 0x000fe200078e0a0e */
[----:B------:R-:W-:-:S13]  /*1230*/  ISETP.GT.U32.AND P4, PT, R14, R9, PT ;  /* 0x000000090e00720c */ /* 0x000fda0003f84070 */
[----:B------:R-:W-:Y:S01]  /*1240*/  @!P4 IMAD.IADD R9, R9, 0x1, -R14 ;  /* 0x000000010909c824 */ /* 0x000fe200078e0a0e */
[----:B--2---:R-:W-:-:S05]  /*1250*/  IABS R11, R23 ;  /* 0x00000017000b7213 */ /* 0x004fca0000000000 */
[----:B------:R-:W-:-:S04]  /*1260*/  IMAD.HI.U32 R5, R5, R11, RZ ;  /* 0x0000000b05057227 */ /* 0x000fc800078e00ff */
[----:B------:R-:W-:-:S04]  /*1270*/  IMAD.MOV R5, RZ, RZ, -R5 ;  /* 0x000000ffff057224 */ /* 0x000fc800078e0a05 */
[----:B------:R-:W-:-:S05]  /*1280*/  IMAD R11, R8, R5, R11 ;  /* 0x00000005080b7224 */ /* 0x000fca00078e020b */
[----:B------:R-:W-:-:S13]  /*1290*/  ISETP.GT.U32.AND P5, PT, R8, R11, PT ;  /* 0x0000000b0800720c */ /* 0x000fda0003fa4070 */
[----:B------:R-:W-:Y:S01]  /*12a0*/  @!P5 IMAD.IADD R11, R11, 0x1, -R8 ;  /* 0x000000010b0bd824 */ /* 0x000fe200078e0a08 */
[----:B------:R-:W-:-:S04]  /*12b0*/  ISETP.GT.U32.AND P5, PT, R8, R13, PT ;  /* 0x0000000d0800720c */ /* 0x000fc80003fa4070 */
[----:B------:R-:W-:Y:S02]  /*12c0*/  ISETP.GT.U32.AND P2, PT, R8, R11, PT ;  /* 0x0000000b0800720c */ /* 0x000fe40003f44070 */
[----:B------:R-:W-:Y:S02]  /*12d0*/  ISETP.GE.AND P1, PT, R23, RZ, PT ;  /* 0x000000ff1700720c */ /* 0x000fe40003f26270 */
[----:B---3--:R-:W-:Y:S01]  /*12e0*/  IABS R5, R20 ;  /* 0x0000001400057213 */ /* 0x008fe20000000000 */
[----:B------:R-:W2:Y:S04]  /*12f0*/  LDL.LU R23, [R1+0xb4] ;  /* 0x0000b40001177983 */ /* 0x000ea80000300800 */
[----:B------:R-:W-:Y:S01]  /*1300*/  @!P5 IMAD.IADD R13, R13, 0x1, -R8 ;  /* 0x000000010d0dd824 */ /* 0x000fe200078e0a08 */
[----:B----4-:R-:W-:-:S03]  /*1310*/  ISETP.GE.AND P5, PT, R19, RZ, PT ;  /* 0x000000ff1300720c */ /* 0x010fc60003fa6270 */
[----:B------:R-:W-:Y:S01]  /*1320*/  @!P2 IMAD.IADD R11, R11, 0x1, -R8 ;  /* 0x000000010b0ba824 */ /* 0x000fe200078e0a08 */
[----:B------:R-:W-:Y:S02]  /*1330*/  ISETP.GE.AND P2, PT, R28, RZ, PT ;  /* 0x000000ff1c00720c */ /* 0x000fe40003f46270 */
[----:B------:R-:W-:Y:S01]  /*1340*/  IABS R0, R21 ;  /* 0x0000001500007213 */ /* 0x000fe20000000000 */
[----:B------:R-:W-:Y:S01]  /*1350*/  IMAD.HI.U32 R17, R4, R5, RZ ;  /* 0x0000000504117227 */ /* 0x000fe200078e00ff */
[----:B------:R-:W-:-:S03]  /*1360*/  IABS R6, R3 ;  /* 0x0000000300067213 */ /* 0x000fc60000000000 */
[----:B------:R-:W-:-:S04]  /*1370*/  IMAD.HI.U32 R16, R4, R0, RZ ;  /* 0x0000000004107227 */ /* 0x000fc800078e00ff */
[----:B------:R-:W-:Y:S02]  /*1380*/  IMAD.MOV R17, RZ, RZ, -R17 ;  /* 0x000000ffff117224 */ /* 0x000fe400078e0a11 */
[----:B------:R-:W-:Y:S02]  /*1390*/  IMAD.MOV R16, RZ, RZ, -R16 ;  /* 0x000000ffff107224 */ /* 0x000fe400078e0a10 */
[----:B------:R-:W-:Y:S02]  /*13a0*/  @!P5 IMAD.MOV R13, RZ, RZ, -R13 ;  /* 0x000000ffff0dd224 */ /* 0x000fe400078e0a0d */
[----:B------:R-:W-:Y:S02]  /*13b0*/  @!P2 IMAD.MOV R12, RZ, RZ, -R12 ;  /* 0x000000ffff0ca224 */ /* 0x000fe400078e0a0c */
[----:B------:R-:W-:Y:S01]  /*13c0*/  @!P1 IMAD.MOV R11, RZ, RZ, -R11 ;  /* 0x000000ffff0b9224 */ /* 0x000fe200078e0a0b */
[C---:B------:R-:W-:Y:S01]  /*13d0*/  ISETP.GT.U32.AND P2, PT, R14.reuse, R7, PT ;  /* 0x000000070e00720c */ /* 0x040fe20003f44070 */
[----:B------:R-:W-:-:S02]  /*13e0*/  IMAD R5, R14, R17, R5 ;  /* 0x000000110e057224 */ /* 0x000fc400078e0205 */
[----:B------:R-:W-:Y:S01]  /*13f0*/  IMAD.HI.U32 R18, R4, R6, RZ ;  /* 0x0000000604127227 */ /* 0x000fe200078e00ff */
[----:B------:R-:W-:-:S03]  /*1400*/  SEL R13, R2, R13, !P6 ;  /* 0x0000000d020d7207 */ /* 0x000fc60007000000 */
[----:B------:R-:W-:Y:S01]  /*1410*/  IMAD R0, R14, R16, R0 ;  /* 0x000000100e007224 */ /* 0x000fe200078e0200 */
[C---:B------:R-:W-:Y:S02]  /*1420*/  SEL R16, R2.reuse, R10, !P6 ;  /* 0x0000000a02107207 */ /* 0x040fe40007000000 */
[C---:B------:R-:W-:Y:S01]  /*1430*/  SEL R10, R2.reuse, R12, !P6 ;  /* 0x0000000c020a7207 */ /* 0x040fe20007000000 */
[----:B------:R-:W-:Y:S01]  /*1440*/  IMAD.MOV R18, RZ, RZ, -R18 ;  /* 0x000000ffff127224 */ /* 0x000fe200078e0a12 */
[----:B------:R-:W-:Y:S02]  /*1450*/  SEL R2, R2, R11, !P6 ;  /* 0x0000000b02027207 */ /* 0x000fe40007000000 */
[C---:B------:R-:W-:Y:S01]  /*1460*/  ISETP.GT.U32.AND P6, PT, R14.reuse, R5, PT ;  /* 0x000000050e00720c */ /* 0x040fe20003fc4070 */
[C---:B------:R-:W-:Y:S01]  /*1470*/  IMAD R6, R14.reuse, R18, R6 ;  /* 0x000000120e067224 */ /* 0x040fe200078e0206 */
[----:B------:R-:W-:Y:S01]  /*1480*/  ISETP.GT.U32.AND P5, PT, R14, R15, PT ;  /* 0x0000000f0e00720c */ /* 0x000fe20003fa4070 */
[----:B------:R-:W-:Y:S01]  /*1490*/  @!P2 IMAD.IADD R7, R7, 0x1, -R14 ;  /* 0x000000010707a824 */ /* 0x000fe200078e0a0e */
[----:B------:R-:W-:-:S02]  /*14a0*/  IABS R8, R22 ;  /* 0x0000001600087213 */ /* 0x000fc40000000000 */
[C---:B------:R-:W-:Y:S01]  /*14b0*/  ISETP.GT.U32.AND P1, PT, R14.reuse, R6, PT ;  /* 0x000000060e00720c */ /* 0x040fe20003f24070 */
[----:B------:R-:W-:Y:S04]  /*14c0*/  STL [R1+0x1ac], R16 ;  /* 0x0001ac1001007387 */ /* 0x000fe80000100800 */
[----:B------:R-:W-:Y:S02]  /*14d0*/  STL [R1+0x1a8], R13 ;  /* 0x0001a80d01007387 */ /* 0x000fe40000100800 */
[--C-:B------:R-:W-:Y:S01]  /*14e0*/  @!P6 IMAD.IADD R5, R5, 0x1, -R14.reuse ;  /* 0x000000010505e824 */ /* 0x100fe200078e0a0e */
[----:B------:R-:W-:Y:S01]  /*14f0*/  ISETP.GT.U32.AND P6, PT, R14, R7, PT ;  /* 0x000000070e00720c */ /* 0x000fe20003fc4070 */
[----:B------:R-:W-:Y:S01]  /*1500*/  STL [R1+0x1a4], R10 ;  /* 0x0001a40a01007387 */ /* 0x000fe20000100800 */
[----:B------:R-:W-:-:S03]  /*1510*/  @!P5 IMAD.IADD R15, R15, 0x1, -R14 ;  /* 0x000000010f0fd824 */ /* 0x000fc600078e0a0e */
[----:B------:R0:W-:Y:S01]  /*1520*/  STL [R1+0x1a0], R2 ;  /* 0x0001a00201007387 */ /* 0x0001e20000100800 */
[----:B------:R-:W-:Y:S01]  /*1530*/  ISETP.GT.U32.AND P5, PT, R14, R9, PT ;  /* 0x000000090e00720c */ /* 0x000fe20003fa4070 */
[----:B------:R-:W-:Y:S02]  /*1540*/  @!P1 IMAD.IADD R6, R6, 0x1, -R14 ;  /* 0x0000000106069824 */ /* 0x000fe400078e0a0e */
[----:B0-----:R-:W-:-:S04]  /*1550*/  IMAD.HI.U32 R2, R4, R8, RZ ;  /* 0x0000000804027227 */ /* 0x001fc800078e00ff */
[----:B------:R-:W-:Y:S01]  /*1560*/  IMAD.MOV R2, RZ, RZ, -R2 ;  /* 0x000000ffff027224 */ /* 0x000fe200078e0a02 */
[----:B------:R-:W-:Y:S01]  /*1570*/  ISETP.GE.AND P1, PT, R3, RZ, PT ;  /* 0x000000ff0300720c */ /* 0x000fe20003f26270 */
[----:B------:R-:W-:Y:S02]  /*1580*/  IMAD.MOV.U32 R3, RZ, RZ, R15 ;  /* 0x000000ffff037224 */ /* 0x000fe400078e000f */
[C---:B------:R-:W-:Y:S02]  /*1590*/  IMAD R8, R14.reuse, R2, R8 ;  /* 0x000000020e087224 */ /* 0x040fe400078e0208 */
[--C-:B------:R-:W-:Y:S02]  /*15a0*/  @!P6 IMAD.IADD R7, R7, 0x1, -R14.reuse ;  /* 0x000000010707e824 */ /* 0x100fe400078e0a0e */
[----:B------:R-:W-:Y:S01]  /*15b0*/  @!P0 IMAD.MOV R3, RZ, RZ, -R3 ;  /* 0x000000ffff038224 */ /* 0x000fe200078e0a03 */
[----:B------:R-:W-:Y:S01]  /*15c0*/  ISETP.GT.U32.AND P6, PT, R14, R8, PT ;  /* 0x000000080e00720c */ /* 0x000fe20003fc4070 */
[----:B------:R-:W-:-:S03]  /*15d0*/  @!P5 IMAD.IADD R9, R9, 0x1, -R14 ;  /* 0x000000010909d824 */ /* 0x000fc600078e0a0e */
[----:B------:R0:W-:Y:S01]  /*15e0*/  STL [R1+0x18], R3 ;  /* 0x0000180301007387 */ /* 0x0001e20000100800 */
[----:B------:R-:W-:Y:S01]  /*15f0*/  IABS R28, R26 ;  /* 0x0000001a001c7213 */ /* 0x000fe20000000000 */
[----:B0-----:R-:W-:-:S04]  /*1600*/  IMAD.MOV.U32 R3, RZ, RZ, R9 ;  /* 0x000000ffff037224 */ /* 0x001fc800078e0009 */
[----:B------:R-:W-:-:S03]  /*1610*/  @!P3 IMAD.MOV R3, RZ, RZ, -R3 ;  /* 0x000000ffff03b224 */ /* 0x000fc600078e0a03 */
[----:B------:R-:W-:Y:S01]  /*1620*/  @!P6 IMAD.IADD R8, R8, 0x1, -R14 ;  /* 0x000000010808e824 */ /* 0x000fe200078e0a0e */
[----:B------:R-:W-:Y:S01]  /*1630*/  ISETP.GE.AND P6, PT, R26, RZ, PT ;  /* 0x000000ff1a00720c */ /* 0x000fe20003fc6270 */
[----:B------:R-:W-:Y:S01]  /*1640*/  IMAD.MOV.U32 R26, RZ, RZ, R27 ;  /* 0x000000ffff1a7224 */ /* 0x000fe200078e001b */
[----:B------:R0:W-:Y:S04]  /*1650*/  STL [R1+0x14], R3 ;  /* 0x0000140301007387 */ /* 0x0001e80000100800 */
[----:B------:R-:W3:Y:S01]  /*1660*/  LDL.LU R27, [R1+0xc4] ;  /* 0x0000c400011b7983 */ /* 0x000ee20000300800 */
[----:B------:R-:W-:Y:S02]  /*1670*/  ISETP.GT.U32.AND P4, PT, R14, R0, PT ;  /* 0x000000000e00720c */ /* 0x000fe40003f84070 */
[----:B------:R-:W-:-:S02]  /*1680*/  ISETP.GE.AND P2, PT, R29, RZ, PT ;  /* 0x000000ff1d00720c */ /* 0x000fc40003f46270 */
[----:B------:R-:W-:Y:S01]  /*1690*/  ISETP.GT.U32.AND P5, PT, R14, R6, PT ;  /* 0x000000060e00720c */ /* 0x000fe20003fa4070 */
[----:B0-----:R-:W-:-:S08]  /*16a0*/  IMAD.MOV.U32 R3, RZ, RZ, R7 ;  /* 0x000000ffff037224 */ /* 0x001fd000078e0007 */
[----:B------:R-:W-:Y:S02]  /*16b0*/  @!P4 IMAD.IADD R0, R0, 0x1, -R14 ;  /* 0x000000010000c824 */ /* 0x000fe400078e0a0e */
[----:B------:R-:W-:-:S03]  /*16c0*/  @!P2 IMAD.MOV R3, RZ, RZ, -R3 ;  /* 0x000000ffff03a224 */ /* 0x000fc600078e0a03 */
[----:B------:R-:W-:Y:S02]  /*16d0*/  ISETP.GT.U32.AND P0, PT, R14, R0, PT ;  /* 0x000000000e00720c */ /* 0x000fe40003f04070 */
[----:B------:R-:W-:Y:S01]  /*16e0*/  ISETP.GE.AND P3, PT, R20, RZ, PT ;  /* 0x000000ff1400720c */ /* 0x000fe20003f66270 */
[----:B------:R0:W-:Y:S01]  /*16f0*/  STL [R1+0x10], R3 ;  /* 0x0000100301007387 */ /* 0x0001e20000100800 */
[----:B------:R-:W-:Y:S01]  /*1700*/  ISETP.GT.U32.AND P4, PT, R14, R5, PT ;  /* 0x000000050e00720c */ /* 0x000fe20003f84070 */
[----:B------:R-:W-:Y:S02]  /*1710*/  @!P5 IMAD.IADD R6, R6, 0x1, -R14 ;  /* 0x000000010606d824 */ /* 0x000fe400078e0a0e */
[----:B------:R-:W4:Y:S01]  /*1720*/  LDL.LU R20, [R1+0xc8] ;  /* 0x0000c80001147983 */ /* 0x000f220000300800 */
[----:B------:R-:W-:Y:S02]  /*1730*/  ISETP.GT.U32.AND P2, PT, R14, R8, PT ;  /* 0x000000080e00720c */ /* 0x000fe40003f44070 */
[----:B------:R-:W-:-:S02]  /*1740*/  ISETP.GE.AND P5, PT, R21, RZ, PT ;  /* 0x000000ff1500720c */ /* 0x000fc40003fa6270 */
[----:B------:R-:W4:Y:S01]  /*1750*/  LDL.LU R21, [R1+0xd0] ;  /* 0x0000d00001157983 */ /* 0x000f220000300800 */
[----:B------:R-:W-:Y:S01]  /*1760*/  @!P0 IMAD.IADD R0, R0, 0x1, -R14 ;  /* 0x0000000100008824 */ /* 0x000fe200078e0a0e */
[----:B------:R-:W-:-:S03]  /*1770*/  ISETP.GE.AND P0, PT, R22, RZ, PT ;  /* 0x000000ff1600720c */ /* 0x000fc60003f06270 */
[----:B------:R-:W-:Y:S01]  /*1780*/  @!P4 IMAD.IADD R5, R5, 0x1, -R14 ;  /* 0x000000010505c824 */ /* 0x000fe200078e0a0e */
[----:B------:R-:W4:Y:S01]  /*1790*/  LDL.LU R22, [R1+0xd4] ;  /* 0x0000d40001167983 */ /* 0x000f220000300800 */
[----:B------:R-:W-:Y:S02]  /*17a0*/  IMAD.MOV.U32 R12, RZ, RZ, R6 ;  /* 0x000000ffff0c7224 */ /* 0x000fe400078e0006 */
[----:B------:R-:W-:Y:S02]  /*17b0*/  @!P2 IMAD.IADD R8, R8, 0x1, -R14 ;  /* 0x000000010808a824 */ /* 0x000fe400078e0a0e */
[----:B0-----:R-:W-:Y:S02]  /*17c0*/  IMAD.MOV.U32 R3, RZ, RZ, R5 ;  /* 0x000000ffff037224 */ /* 0x001fe400078e0005 */
[----:B------:R-:W-:Y:S02]  /*17d0*/  IMAD.MOV.U32 R29, RZ, RZ, R8 ;  /* 0x000000ffff1d7224 */ /* 0x000fe400078e0008 */
[----:B------:R-:W-:-:S02]  /*17e0*/  @!P1 IMAD.MOV R12, RZ, RZ, -R12 ;  /* 0x000000ffff0c9224 */ /* 0x000fc400078e0a0c */
[----:B------:R-:W-:Y:S02]  /*17f0*/  @!P3 IMAD.MOV R3, RZ, RZ, -R3 ;  /* 0x000000ffff03b224 */ /* 0x000fe400078e0a03 */
[----:B------:R-:W-:Y:S02]  /*1800*/  @!P5 IMAD.MOV R0, RZ, RZ, -R0 ;  /* 0x000000ffff00d224 */ /* 0x000fe400078e0a00 */
[----:B------:R-:W-:Y:S01]  /*1810*/  @!P0 IMAD.MOV R29, RZ, RZ, -R29 ;  /* 0x000000ffff1d8224 */ /* 0x000fe200078e0a1d */
[----:B------:R0:W-:Y:S04]  /*1820*/  STL [R1+0xc], R12 ;  /* 0x00000c0c01007387 */ /* 0x0001e80000100800 */
[----:B------:R-:W-:Y:S04]  /*1830*/  STL [R1+0x8], R3 ;  /* 0x0000080301007387 */ /* 0x000fe80000100800 */
[----:B------:R1:W-:Y:S04]  /*1840*/  STL [R1+0x4], R0 ;  /* 0x0000040001007387 */ /* 0x0003e80000100800 */
[----:B------:R-:W-:Y:S01]  /*1850*/  STL [R1+0x1cb0], R29 ;  /* 0x001cb01d01007387 */ /* 0x000fe20000100800 */
[----:B--2---:R-:W-:-:S02]  /*1860*/  IABS R9, R23 ;  /* 0x0000001700097213 */ /* 0x004fc40000000000 */
[----:B------:R-:W-:Y:S02]  /*1870*/  ISETP.GE.AND P3, PT, R23, RZ, PT ;  /* 0x000000ff1700720c */ /* 0x000fe40003f66270 */
[----:B------:R-:W2:Y:S01]  /*1880*/  LDL.LU R23, [R1+0xd8] ;  /* 0x0000d80001177983 */ /* 0x000ea20000300800 */
[----:B---3--:R-:W-:Y:S02]  /*1890*/  ISETP.GE.AND P0, PT, R27, RZ, PT ;  /* 0x000000ff1b00720c */ /* 0x008fe40003f06270 */
[----:B0-----:R-:W-:Y:S02]  /*18a0*/  IABS R12, R27 ;  /* 0x0000001b000c7213 */ /* 0x001fe40000000000 */
[----:B------:R-:W3:Y:S01]  /*18b0*/  LDL.LU R27, [R1+0xdc] ;  /* 0x0000dc00011b7983 */ /* 0x000ee20000300800 */
[----:B------:R-:W-:-:S04]  /*18c0*/  IMAD.HI.U32 R2, R4, R28, RZ ;  /* 0x0000001c04027227 */ /* 0x000fc800078e00ff */
[----:B------:R-:W-:Y:S02]  /*18d0*/  IMAD.MOV R2, RZ, RZ, -R2 ;  /* 0x000000ffff027224 */ /* 0x000fe400078e0a02 */
[----:B------:R-:W-:Y:S02]  /*18e0*/  IMAD.MOV.U32 R10, RZ, RZ, R9 ;  /* 0x000000ffff0a7224 */ /* 0x000fe400078e0009 */
[----:B------:R-:W-:Y:S02]  /*18f0*/  IMAD R28, R14, R2, R28 ;  /* 0x000000020e1c7224 */ /* 0x000fe400078e021c */
[----:B------:R-:W-:-:S03]  /*1900*/  IMAD.HI.U32 R2, R4, R10, RZ ;  /* 0x0000000a04027227 */ /* 0x000fc600078e00ff */
[----:B------:R-:W-:Y:S01]  /*1910*/  ISETP.GT.U32.AND P4, PT, R14, R28, PT ;  /* 0x0000001c0e00720c */ /* 0x000fe20003f84070 */
[----:B------:R-:W-:-:S04]  /*1920*/  IMAD.MOV R2, RZ, RZ, -R2 ;  /* 0x000000ffff027224 */ /* 0x000fc800078e0a02 */
[----:B------:R-:W-:-:S08]  /*1930*/  IMAD R2, R14, R2, R10 ;  /* 0x000000020e027224 */ /* 0x000fd000078e020a */
[----:B------:R-:W-:Y:S01]  /*1940*/  @!P4 IMAD.IADD R28, R28, 0x1, -R14 ;  /* 0x000000011c1cc824 */ /* 0x000fe200078e0a0e */
[C---:B------:R-:W-:Y:S02]  /*1950*/  ISETP.GT.U32.AND P4, PT, R14.reuse, R2, PT ;  /* 0x000000020e00720c */ /* 0x040fe40003f84070 */
[----:B------:R-:W-:Y:S02]  /*1960*/  IABS R9, R24 ;  /* 0x0000001800097213 */ /* 0x000fe40000000000 */
[----:B------:R-:W-:Y:S02]  /*1970*/  ISETP.GT.U32.AND P1, PT, R14, R28, PT ;  /* 0x0000001c0e00720c */ /* 0x000fe40003f24070 */
[----:B------:R-:W-:Y:S01]  /*1980*/  IABS R11, R25 ;  /* 0x00000019000b7213 */ /* 0x000fe20000000000 */
[----:B------:R-:W-:-:S04]  /*1990*/  IMAD.HI.U32 R7, R4, R9, RZ ;  /* 0x0000000904077227 */ /* 0x000fc800078e00ff */
[----:B------:R-:W-:Y:S02]  /*19a0*/  IMAD.MOV.U32 R10, RZ, RZ, R11 ;  /* 0x000000ffff0a7224 */ /* 0x000fe400078e000b */
[----:B------:R-:W-:Y:S02]  /*19b0*/  @!P4 IMAD.IADD R2, R2, 0x1, -R14 ;  /* 0x000000010202c824 */ /* 0x000fe400078e0a0e */
[----:B------:R-:W-:Y:S02]  /*19c0*/  IMAD.MOV R7, RZ, RZ, -R7 ;  /* 0x000000ffff077224 */ /* 0x000fe400078e0a07 */
[----:B------:R-:W-:Y:S01]  /*19d0*/  IMAD.HI.U32 R6, R4, R10, RZ ;  /* 0x0000000a04067227 */ /* 0x000fe200078e00ff */
[C---:B------:R-:W-:Y:S02]  /*19e0*/  ISETP.GT.U32.AND P4, PT, R14.reuse, R2, PT ;  /* 0x000000020e00720c */ /* 0x040fe40003f84070 */
[----:B------:R-:W-:Y:S01]  /*19f0*/  IABS R11, R26 ;  /* 0x0000001a000b7213 */ /* 0x000fe20000000000 */
[----:B------:R-:W-:-:S02]  /*1a00*/  IMAD R9, R14, R7, R9 ;  /* 0x000000070e097224 */ /* 0x000fc400078e0209 */
[----:B------:R-:W-:Y:S02]  /*1a10*/  @!P1 IMAD.IADD R28, R28, 0x1, -R14 ;  /* 0x000000011c1c9824 */ /* 0x000fe400078e0a0e */
[----:B------:R-:W-:Y:S02]  /*1a20*/  IMAD.MOV R6, RZ, RZ, -R6 ;  /* 0x000000ffff067224 */ /* 0x000fe400078e0a06 */
[----:B------:R-:W-:Y:S01]  /*1a30*/  @!P6 IMAD.MOV R28, RZ, RZ, -R28 ;  /* 0x000000ffff1ce224 */ /* 0x000fe200078e0a1c */
[C---:B------:R-:W-:Y:S01]  /*1a40*/  ISETP.GT.U32.AND P6, PT, R14.reuse, R9, PT ;  /* 0x000000090e00720c */ /* 0x040fe20003fc4070 */
[----:B------:R-:W-:Y:S02]  /*1a50*/  IMAD R10, R14, R6, R10 ;  /* 0x000000060e0a7224 */ /* 0x000fe400078e020a */
[----:B-1----:R-:W-:-:S04]  /*1a60*/  IMAD.HI.U32 R0, R4, R11, RZ ;  /* 0x0000000b04007227 */ /* 0x002fc800078e00ff */
[----:B------:R-:W-:Y:S02]  /*1a70*/  IMAD.MOV R0, RZ, RZ, -R0 ;  /* 0x000000ffff007224 */ /* 0x000fe400078e0a00 */
[--C-:B------:R-:W-:Y:S01]  /*1a80*/  @!P4 IMAD.IADD R2, R2, 0x1, -R14.reuse ;  /* 0x000000010202c824 */ /* 0x100fe200078e0a0e */
[C---:B------:R-:W-:Y:S01]  /*1a90*/  ISETP.GT.U32.AND P4, PT, R14.reuse, R10, PT ;  /* 0x0000000a0e00720c */ /* 0x040fe20003f84070 */
[----:B------:R-:W-:Y:S02]  /*1aa0*/  IMAD R11, R14, R0, R11 ;  /* 0x000000000e0b7224 */ /* 0x000fe400078e020b */
[----:B------:R-:W-:-:S03]  /*1ab0*/  @!P6 IMAD.IADD R9, R9, 0x1, -R14 ;  /* 0x000000010909e824 */ /* 0x000fc600078e0a0e */
[----:B------:R-:W-:Y:S02]  /*1ac0*/  ISETP.GT.U32.AND P6, PT, R14, R11, PT ;  /* 0x0000000b0e00720c */ /* 0x000fe40003fc4070 */
[----:B----4-:R-:W-:Y:S01]  /*1ad0*/  IABS R13, R20 ;  /* 0x00000014000d7213 */ /* 0x010fe20000000000 */
[----:B------:R-:W-:-:S04]  /*1ae0*/  IMAD.HI.U32 R7, R4, R12, RZ ;  /* 0x0000000c04077227 */ /* 0x000fc800078e00ff */
[--C-:B------:R-:W-:Y:S01]  /*1af0*/  @!P4 IMAD.IADD R10, R10, 0x1, -R14.reuse ;  /* 0x000000010a0ac824 */ /* 0x100fe200078e0a0e */
[----:B------:R-:W-:Y:S01]  /*1b00*/  ISETP.GT.U32.AND P4, PT, R14, R9, PT ;  /* 0x000000090e00720c */ /* 0x000fe20003f84070 */
[----:B------:R-:W-:Y:S01]  /*1b10*/  IMAD.HI.U32 R6, R4, R13, RZ ;  /* 0x0000000d04067227 */ /* 0x000fe200078e00ff */
[----:B------:R-:W-:Y:S02]  /*1b20*/  ISETP.GE.AND P5, PT, R24, RZ, PT ;  /* 0x000000ff1800720c */ /* 0x000fe40003fa6270 */
[----:B------:R-:W-:Y:S01]  /*1b30*/  IABS R16, R21 ;  /* 0x0000001500107213 */ /* 0x000fe20000000000 */
[----:B------:R-:W-:Y:S01]  /*1b40*/  IMAD.MOV R7, RZ, RZ, -R7 ;  /* 0x000000ffff077224 */ /* 0x000fe200078e0a07 */
[----:B------:R-:W4:Y:S01]  /*1b50*/  LDL.LU R24, [R1+0xe0] ;  /* 0x0000e00001187983 */ /* 0x000f220000300800 */
[----:B------:R-:W-:Y:S01]  /*1b60*/  @!P6 IMAD.IADD R11, R11, 0x1, -R14 ;  /* 0x000000010b0be824 */ /* 0x000fe200078e0a0e */
[----:B------:R-:W-:Y:S01]  /*1b70*/  ISETP.GT.U32.AND P6, PT, R14, R10, PT ;  /* 0x0000000a0e00720c */ /* 0x000fe20003fc4070 */
[----:B------:R-:W-:-:S04]  /*1b80*/  IMAD.HI.U32 R5, R4, R16, RZ ;  /* 0x0000001004057227 */ /* 0x000fc800078e00ff */
[----:B------:R-:W-:Y:S02]  /*1b90*/  IMAD.MOV R6, RZ, RZ, -R6 ;  /* 0x000000ffff067224 */ /* 0x000fe400078e0a06 */
[C---:B------:R-:W-:Y:S02]  /*1ba0*/  IMAD R12, R14.reuse, R7, R12 ;  /* 0x000000070e0c7224 */ /* 0x040fe400078e020c */
[----:B------:R-:W-:Y:S02]  /*1bb0*/  IMAD.MOV R5, RZ, RZ, -R5 ;  /* 0x000000ffff057224 */ /* 0x000fe400078e0a05 */
[C---:B------:R-:W-:Y:S02]  /*1bc0*/  IMAD R13, R14.reuse, R6, R13 ;  /* 0x000000060e0d7224 */ /* 0x040fe400078e020d */
[----:B------:R-:W-:Y:S01]  /*1bd0*/  @!P4 IMAD.IADD R9, R9, 0x1, -R14 ;  /* 0x000000010909c824 */ /* 0x000fe200078e0a0e */
[C---:B------:R-:W-:Y:S01]  /*1be0*/  ISETP.GT.U32.AND P4, PT, R14.reuse, R12, PT ;  /* 0x0000000c0e00720c */ /* 0x040fe20003f84070 */
[----:B------:R-:W-:-:S02]  /*1bf0*/  IMAD R16, R14, R5, R16 ;  /* 0x000000050e107224 */ /* 0x000fc400078e0210 */
[----:B------:R-:W-:Y:S01]  /*1c00*/  @!P5 IMAD.MOV R9, RZ, RZ, -R9 ;  /* 0x000000ffff09d224 */ /* 0x000fe200078e0a09 */
[----:B------:R-:W-:Y:S01]  /*1c10*/  ISETP.GT.U32.AND P5, PT, R14, R13, PT ;  /* 0x0000000d0e00720c */ /* 0x000fe20003fa4070 */
[----:B------:R-:W-:Y:S01]  /*1c20*/  @!P6 IMAD.IADD R10, R10, 0x1, -R14 ;  /* 0x000000010a0ae824 */ /* 0x000fe200078e0a0e */
[----:B------:R-:W-:Y:S02]  /*1c30*/  IABS R17, R22 ;  /* 0x0000001600117213 */ /* 0x000fe40000000000 */
[----:B------:R-:W-:-:S03]  /*1c40*/  ISETP.GT.U32.AND P6, PT, R14, R16, PT ;  /* 0x000000100e00720c */ /* 0x000fc60003fc4070 */
[----:B------:R-:W-:Y:S01]  /*1c50*/  IMAD.HI.U32 R0, R4, R17, RZ ;  /* 0x0000001104007227 */ /* 0x000fe200078e00ff */
[----:B------:R-:W-:Y:S02]  /*1c60*/  ISETP.GE.AND P2, PT, R25, RZ, PT ;  /* 0x000000ff1900720c */ /* 0x000fe40003f46270 */
[----:B------:R-:W4:Y:S01]  /*1c70*/  LDL.LU R25, [R1+0xe4] ;  /* 0x0000e40001197983 */ /* 0x000f220000300800 */
[----:B------:R-:W-:Y:S02]  /*1c80*/  IMAD.MOV R0, RZ, RZ, -R0 ;  /* 0x000000ffff007224 */ /* 0x000fe400078e0a00 */
[--C-:B------:R-:W-:Y:S02]  /*1c90*/  @!P4 IMAD.IADD R12, R12, 0x1, -R14.reuse ;  /* 0x000000010c0cc824 */ /* 0x100fe400078e0a0e */
[----:B------:R-:W-:Y:S02]  /*1ca0*/  @!P5 IMAD.IADD R13, R13, 0x1, -R14 ;  /* 0x000000010d0dd824 */ /* 0x000fe400078e0a0e */
[C---:B------:R-:W-:Y:S01]  /*1cb0*/  IMAD R17, R14.reuse, R0, R17 ;  /* 0x000000000e117224 */ /* 0x040fe200078e0211 */
[----:B------:R-:W-:Y:S01]  /*1cc0*/  ISETP.GT.U32.AND P5, PT, R14, R12, PT ;  /* 0x0000000c0e00720c */ /* 0x000fe20003fa4070 */
[----:B------:R-:W-:Y:S01]  /*1cd0*/  IMAD.MOV.U32 R8, RZ, RZ, R2 ;  /* 0x000000ffff087224 */ /* 0x000fe200078e0002 */
[----:B------:R-:W-:Y:S01]  /*1ce0*/  ISETP.GE.AND P1, PT, R26, RZ, PT ;  /* 0x000000ff1a00720c */ /* 0x000fe20003f26270 */
[----:B------:R-:W-:Y:S01]  /*1cf0*/  @!P6 IMAD.IADD R16, R16, 0x1, -R14 ;  /* 0x000000011010e824 */ /* 0x000fe200078e0a0e */
[C---:B------:R-:W-:Y:S01]  /*1d00*/  ISETP.GT.U32.AND P6, PT, R14.reuse, R13, PT ;  /* 0x0000000d0e00720c */ /* 0x040fe20003fc4070 */
[----:B------:R-:W4:Y:S01]  /*1d10*/  LDL.LU R26, [R1+0xe8] ;  /* 0x0000e800011a7983 */ /* 0x000f220000300800 */
[----:B------:R-:W-:Y:S01]  /*1d20*/  @!P3 IMAD.MOV R8, RZ, RZ, -R8 ;  /* 0x000000ffff08b224 */ /* 0x000fe200078e0a08 */
[C---:B------:R-:W-:Y:S01]  /*1d30*/  ISETP.GT.U32.AND P3, PT, R14.reuse, R11, PT ;  /* 0x0000000b0e00720c */ /* 0x040fe20003f64070 */
[----:B------:R-:W-:Y:S01]  /*1d40*/  @!P2 IMAD.MOV R10, RZ, RZ, -R10 ;  /* 0x000000ffff0aa224 */ /* 0x000fe200078e0a0a */
[----:B------:R-:W-:-:S02]  /*1d50*/  ISETP.GT.U32.AND P2, PT, R14, R16, PT ;  /* 0x000000100e00720c */ /* 0x000fc40003f44070 */
[----:B------:R-:W-:Y:S02]  /*1d60*/  ISETP.GE.AND P4, PT, R20, RZ, PT ;  /* 0x000000ff1400720c */ /* 0x000fe40003f86270 */
[----:B------:R-:W-:-:S04]  /*1d70*/  @!P5 IMAD.IADD R12, R12, 0x1, -R14 ;  /* 0x000000010c0cd824 */ /* 0x000fc800078e0a0e */
[--C-:B------:R-:W-:Y:S01]  /*1d80*/  @!P6 IMAD.IADD R13, R13, 0x1, -R14.reuse ;  /* 0x000000010d0de824 */ /* 0x100fe200078e0a0e */
[----:B------:R-:W-:Y:S02]  /*1d90*/  ISETP.GE.AND P6, PT, R21, RZ, PT ;  /* 0x000000ff1500720c */ /* 0x000fe40003fc6270 */
[--C-:B------:R-:W-:Y:S01]  /*1da0*/  @!P3 IMAD.IADD R11, R11, 0x1, -R14.reuse ;  /* 0x000000010b0bb824 */ /* 0x100fe200078e0a0e */
[----:B------:R-:W-:Y:S01]  /*1db0*/  STL [R1+0x1cb4], R28 ;  /* 0x001cb41c01007387 */ /* 0x000fe20000100800 */
[----:B------:R-:W-:Y:S02]  /*1dc0*/  @!P2 IMAD.IADD R16, R16, 0x1, -R14 ;  /* 0x000000011010a824 */ /* 0x000fe400078e0a0e */
[----:B------:R-:W-:Y:S01]  /*1dd0*/  @!P1 IMAD.MOV R11, RZ, RZ, -R11 ;  /* 0x000000ffff0b9224 */ /* 0x000fe200078e0a0b */
[----:B------:R-:W-:Y:S01]  /*1de0*/  STL [R1+0x1cb8], R8 ;  /* 0x001cb80801007387 */ /* 0x000fe20000100800 */
[----:B------:R-:W-:Y:S02]  /*1df0*/  @!P0 IMAD.MOV R12, RZ, RZ, -R12 ;  /* 0x000000ffff0c8224 */ /* 0x000fe400078e0a0c */
[----:B------:R-:W-:Y:S01]  /*1e00*/  @!P4 IMAD.MOV R13, RZ, RZ, -R13 ;  /* 0x000000ffff0dc224 */ /* 0x000fe200078e0a0d */
[----:B------:R-:W-:Y:S01]  /*1e10*/  STL [R1+0x1cc0], R9 ;  /* 0x001cc00901007387 */ /* 0x000fe20000100800 */
[----:B--2---:R-:W-:-:S05]  /*1e20*/  IABS R5, R23 ;  /* 0x0000001700057213 */ /* 0x004fca0000000000 */
[----:B------:R-:W-:Y:S01]  /*1e30*/  IMAD.MOV.U32 R0, RZ, RZ, R5 ;  /* 0x000000ffff007224 */ /* 0x000fe200078e0005 */
[----:B------:R-:W-:Y:S01]  /*1e40*/  STL [R1+0x1cc4], R10 ;  /* 0x001cc40a01007387 */ /* 0x000fe20000100800 */
[----:B------:R-:W-:-:S03]  /*1e50*/  @!P6 IMAD.MOV R16, RZ, RZ, -R16 ;  /* 0x000000ffff10e224 */ /* 0x000fc600078e0a10 */
[----:B------:R-:W-:Y:S01]  /*1e60*/  STL [R1+0x1cc8], R11 ;  /* 0x001cc80b01007387 */ /* 0x000fe20000100800 */
[----:B------:R-:W-:-:S04]  /*1e70*/  IMAD.HI.U32 R6, R4, R0, RZ ;  /* 0x0000000004067227 */ /* 0x000fc800078e00ff */
[----:B------:R-:W-:-:S04]  /*1e80*/  IMAD.MOV R6, RZ, RZ, -R6 ;  /* 0x000000ffff067224 */ /* 0x000fc800078e0a06 */
[----:B------:R-:W-:-:S05]  /*1e90*/  IMAD R0, R14, R6, R0 ;  /* 0x000000060e007224 */ /* 0x000fca00078e0200 */
[----:B------:R-:W-:Y:S02]  /*1ea0*/  ISETP.GT.U32.AND P1, PT, R14, R0, PT ;  /* 0x000000000e00720c */ /* 0x000fe40003f24070 */
[----:B---3--:R-:W-:-:S05]  /*1eb0*/  IABS R18, R27 ;  /* 0x0000001b00127213 */ /* 0x008fca0000000000 */
[----:B------:R-:W-:-:S04]  /*1ec0*/  IMAD.HI.U32 R5, R4, R18, RZ ;  /* 0x0000001204057227 */ /* 0x000fc800078e00ff */
[----:B------:R-:W-:-:S04]  /*1ed0*/  IMAD.MOV R5, RZ, RZ, -R5 ;  /* 0x000000ffff057224 */ /* 0x000fc800078e0a05 */
[----:B------:R-:W-:-:S05]  /*1ee0*/  IMAD R18, R14, R5, R18 ;  /* 0x000000050e127224 */ /* 0x000fca00078e0212 */
[----:B------:R-:W-:-:S13]  /*1ef0*/  ISETP.GT.U32.AND P5, PT, R14, R18, PT ;  /* 0x000000120e00720c */ /* 0x000fda0003fa4070 */
[--C-:B------:R-:W-:Y:S01]  /*1f00*/  @!P5 IMAD.IADD R18, R18, 0x1, -R14.reuse ;  /* 0x000000011212d824 */ /* 0x100fe200078e0a0e */
[----:B------:R-:W-:Y:S02]  /*1f10*/  ISETP.GE.AND P5, PT, R27, RZ, PT ;  /* 0x000000ff1b00720c */ /* 0x000fe40003fa6270 */
[----:B------:R-:W2:Y:S04]  /*1f20*/  LDL.LU R27, [R1+0xec] ;  /* 0x0000ec00011b7983 */ /* 0x000ea80000300800 */
[----:B------:R0:W-:Y:S04]  /*1f30*/  STL [R1+0x1ccc], R12 ;  /* 0x001ccc0c01007387 */ /* 0x0001e80000100800 */
[----:B0-----:R-:W3:Y:S04]  /*1f40*/  LDL.LU R12, [R1+0xf8] ;  /* 0x0000f800010c7983 */ /* 0x001ee80000300800 */
[----:B------:R0:W-:Y:S04]  /*1f50*/  STL [R1+0x1cd0], R13 ;  /* 0x001cd00d01007387 */ /* 0x0001e80000100800 */
[----:B0-----:R-:W3:Y:S04]  /*1f60*/  LDL.LU R13, [R1+0xf4] ;  /* 0x0000f400010d7983 */ /* 0x001ee80000300800 */
[----:B------:R0:W-:Y:S04]  /*1f70*/  STL [R1+0x1cd4], R16 ;  /* 0x001cd41001007387 */ /* 0x0001e80000100800 */
[----:B0-----:R-:W3:Y:S04]  /*1f80*/  LDL.LU R16, [R1+0xf0] ;  /* 0x0000f00001107983 */ /* 0x001ee80000300800 */
[----:B------:R-:W3:Y:S01]  /*1f90*/  LDL.LU R11, [R1+0xfc] ;  /* 0x0000fc00010b7983 */ /* 0x000ee20000300800 */
[----:B------:R-:W-:-:S03]  /*1fa0*/  @!P1 IMAD.IADD R0, R0, 0x1, -R14 ;  /* 0x0000000100009824 */ /* 0x000fc600078e0a0e */
[----:B------:R-:W3:Y:S02]  /*1fb0*/  LDL.LU R28, [R1+0x100] ;  /* 0x00010000011c7983 */ /* 0x000ee40000300800 */
[----:B------:R-:W-:Y:S02]  /*1fc0*/  ISETP.GT.U32.AND P0, PT, R14, R0, PT ;  /* 0x000000000e00720c */ /* 0x000fe40003f04070 */
[----:B------:R-:W3:Y:S01]  /*1fd0*/  LDL.LU R29, [R1+0x104] ;  /* 0x00010400011d7983 */ /* 0x000ee20000300800 */
[----:B------:R-:W-:-:S03]  /*1fe0*/  ISETP.GE.AND P1, PT, R23, RZ, PT ;  /* 0x000000ff1700720c */ /* 0x000fc60003f26270 */
[----:B------:R-:W3:Y:S04]  /*1ff0*/  LDL.LU R10, [R1+0x108] ;  /* 0x00010800010a7983 */ /* 0x000ee80000300800 */
[----:B------:R-:W3:Y:S03]  /*2000*/  LDL.LU R9, [R1+0x10c] ;  /* 0x00010c0001097983 */ /* 0x000ee60000300800 */
[----:B------:R-:W-:Y:S01]  /*2010*/  @!P0 IMAD.IADD R0, R0, 0x1, -R14 ;  /* 0x0000000100008824 */ /* 0x000fe200078e0a0e */
[----:B------:R-:W3:Y:S03]  /*2020*/  LDL.LU R8, [R1+0x110] ;  /* 0x0001100001087983 */ /* 0x000ee60000300800 */
[----:B------:R-:W-:-:S04]  /*2030*/  IMAD.MOV.U32 R3, RZ, RZ, R0 ;  /* 0x000000ffff037224 */ /* 0x000fc800078e0000 */
[----:B------:R-:W-:-:S05]  /*2040*/  @!P1 IMAD.MOV R3, RZ, RZ, -R3 ;  /* 0x000000ffff039224 */ /* 0x000fca00078e0a03 */
[----:B------:R0:W-:Y:S04]  /*2050*/  STL [R1+0x1c], R3 ;  /* 0x00001c0301007387 */ /* 0x0001e80000100800 */
[----:B0-----:R-:W3:Y:S01]  /*2060*/  LDL R3, [R1+0x9d0] ;  /* 0x0009d00001037983 */ /* 0x001ee20000100800 */
[----:B----4-:R-:W-:-:S05]  /*2070*/  IABS R19, R24 ;  /* 0x0000001800137213 */ /* 0x010fca0000000000 */
[----:B------:R-:W-:-:S04]  /*2080*/  IMAD.HI.U32 R2, R4, R19, RZ ;  /* 0x0000001304027227 */ /* 0x000fc800078e00ff */
[----:B------:R-:W-:-:S04]  /*2090*/  IMAD.MOV R2, RZ, RZ, -R2 ;  /* 0x000000ffff027224 */ /* 0x000fc800078e0a02 */
[----:B------:R-:W-:-:S05]  /*20a0*/  IMAD R19, R14, R2, R19 ;  /* 0x000000020e137224 */ /* 0x000fca00078e0213 */
[C---:B------:R-:W-:Y:S02]  /*20b0*/  ISETP.GT.U32.AND P2, PT, R14.reuse, R19, PT ;  /* 0x000000130e00720c */ /* 0x040fe40003f44070 */
[----:B------:R-:W-:Y:S02]  /*20c0*/  ISETP.GT.U32.AND P3, PT, R14, R17, PT ;  /* 0x000000110e00720c */ /* 0x000fe40003f64070 */
[----:B------:R-:W-:Y:S02]  /*20d0*/  IABS R20, R25 ;  /* 0x0000001900147213 */ /* 0x000fe40000000000 */
[----:B------:R-:W-:-:S03]  /*20e0*/  IABS R21, R26 ;  /* 0x0000001a00157213 */ /* 0x000fc60000000000 */
[----:B------:R-:W-:-:S04]  /*20f0*/  IMAD.HI.U32 R5, R4, R20, RZ ;  /* 0x0000001404057227 */ /* 0x000fc800078e00ff */
[----:B------:R-:W-:Y:S01]  /*2100*/  @!P2 IMAD.IADD R19, R19, 0x1, -R14 ;  /* 0x000000011313a824 */ /* 0x000fe200078e0a0e */
[----:B------:R-:W-:Y:S01]  /*2110*/  ISETP.GT.U32.AND P2, PT, R14, R18, PT ;  /* 0x000000120e00720c */ /* 0x000fe20003f44070 */
[----:B------:R-:W-:-:S04]  /*2120*/  IMAD.HI.U32 R2, R4, R21, RZ ;  /* 0x0000001504027227 */ /* 0x000fc800078e00ff */
[----:B------:R-:W-:Y:S02]  /*2130*/  IMAD.MOV R5, RZ, RZ, -R5 ;  /* 0x000000ffff057224 */ /* 0x000fe400078e0a05 */
[----:B------:R-:W-:Y:S02]  /*2140*/  @!P3 IMAD.IADD R17, R17, 0x1, -R14 ;  /* 0x000000011111b824 */ /* 0x000fe400078e0a0e */
[----:B------:R-:W-:Y:S02]  /*2150*/  IMAD.MOV R2, RZ, RZ, -R2 ;  /* 0x000000ffff027224 */ /* 0x000fe400078e0a02 */
[C---:B------:R-:W-:Y:S01]  /*2160*/  IMAD R20, R14.reuse, R5, R20 ;  /* 0x000000050e147224 */ /* 0x040fe200078e0214 */
[C---:B------:R-:W-:Y:S01]  /*2170*/  ISETP.GT.U32.AND P3, PT, R14.reuse, R17, PT ;  /* 0x000000110e00720c */ /* 0x040fe20003f64070 */
[----:B------:R-:W-:-:S03]  /*2180*/  IMAD R21, R14, R2, R21 ;  /* 0x000000020e157224 */ /* 0x000fc600078e0215 */
[----:B------:R-:W-:Y:S01]  /*2190*/  ISETP.GT.U32.AND P6, PT, R14, R20, PT ;  /* 0x000000140e00720c */ /* 0x000fe20003fc4070 */
[----:B------:R-:W-:Y:S01]  /*21a0*/  @!P2 IMAD.IADD R18, R18, 0x1, -R14 ;  /* 0x000000011212a824 */ /* 0x000fe200078e0a0e */
[----:B------:R-:W-:-:S07]  /*21b0*/  ISETP.GT.U32.AND P2, PT, R14, R21, PT ;  /* 0x000000150e00720c */ /* 0x000fce0003f44070 */
[----:B------:R-:W-:Y:S01]  /*21c0*/  @!P3 IMAD.IADD R17, R17, 0x1, -R14 ;  /* 0x000000011111b824 */ /* 0x000fe200078e0a0e */
[----:B------:R-:W-:-:S03]  /*21d0*/  ISETP.GE.AND P3, PT, R22, RZ, PT ;  /* 0x000000ff1600720c */ /* 0x000fc60003f66270 */
[--C-:B------:R-:W-:Y:S02]  /*21e0*/  @!P6 IMAD.IADD R20, R20, 0x1, -R14.reuse ;  /* 0x000000011414e824 */ /* 0x100fe400078e0a0e */
[----:B------:R-:W-:-:S03]  /*21f0*/  @!P2 IMAD.IADD R21, R21, 0x1, -R14 ;  /* 0x000000011515a824 */ /* 0x000fc600078e0a0e */
[C---:B------:R-:W-:Y:S02]  /*2200*/  ISETP.GT.U32.AND P1, PT, R14.reuse, R20, PT ;  /* 0x000000140e00720c */ /* 0x040fe40003f24070 */
[----:B------:R-:W-:-:S03]  /*2210*/  ISETP.GT.U32.AND P2, PT, R14, R21, PT ;  /* 0x000000150e00720c */ /* 0x000fc60003f44070 */
[----:B------:R-:W-:Y:S01]  /*2220*/  @!P3 IMAD.MOV R17, RZ, RZ, -R17 ;  /* 0x000000ffff11b224 */ /* 0x000fe200078e0a11 */
[----:B------:R-:W-:Y:S02]  /*2230*/  ISETP.GE.AND P3, PT, R24, RZ, PT ;  /* 0x000000ff1800720c */ /* 0x000fe40003f66270 */
[----:B------:R-:W-:-:S05]  /*2240*/  ISETP.GE.AND P0, PT, R25, RZ, PT ;  /* 0x000000ff1900720c */ /* 0x000fca0003f06270 */
[--C-:B------:R-:W-:Y:S02]  /*2250*/  @!P1 IMAD.IADD R20, R20, 0x1, -R14.reuse ;  /* 0x0000000114149824 */ /* 0x100fe400078e0a0e */
[----:B------:R-:W-:Y:S01]  /*2260*/  @!P2 IMAD.IADD R21, R21, 0x1, -R14 ;  /* 0x000000011515a824 */ /* 0x000fe200078e0a0e */
[----:B------:R-:W-:-:S13]  /*2270*/  ISETP.GT.U32.AND P4, PT, R14, R19, PT ;  /* 0x000000130e00720c */ /* 0x000fda0003f84070 */
[----:B------:R-:W-:Y:S01]  /*2280*/  @!P4 IMAD.IADD R19, R19, 0x1, -R14 ;  /* 0x000000011313c824 */ /* 0x000fe200078e0a0e */
[----:B------:R-:W-:Y:S01]  /*2290*/  ISETP.GE.AND P4, PT, R26, RZ, PT ;  /* 0x000000ff1a00720c */ /* 0x000fe20003f86270 */
[----:B------:R-:W-:Y:S02]  /*22a0*/  @!P5 IMAD.MOV R18, RZ, RZ, -R18 ;  /* 0x000000ffff12d224 */ /* 0x000fe400078e0a12 */
[----:B------:R-:W-:Y:S01]  /*22b0*/  @!P0 IMAD.MOV R20, RZ, RZ, -R20 ;  /* 0x000000ffff148224 */ /* 0x000fe200078e0a14 */
[----:B--2---:R-:W-:-:S05]  /*22c0*/  IABS R22, R27 ;  /* 0x0000001b00167213 */ /* 0x004fca0000000000 */
[----:B------:R-:W-:-:S04]  /*22d0*/  IMAD.HI.U32 R2, R4, R22, RZ ;  /* 0x0000001604027227 */ /* 0x000fc800078e00ff */
[----:B------:R-:W-:-:S04]  /*22e0*/  IMAD.MOV R2, RZ, RZ, -R2 ;  /* 0x000000ffff027224 */ /* 0x000fc800078e0a02 */
[----:B------:R-:W-:Y:S01]  /*22f0*/  IMAD R22, R14, R2, R22 ;  /* 0x000000020e167224 */ /* 0x000fe200078e0216 */
[----:B---3--:R-:W-:-:S04]  /*2300*/  IABS R25, R12 ;  /* 0x0000000c00197213 */ /* 0x008fc80000000000 */
[----:B------:R-:W-:Y:S02]  /*2310*/  ISETP.GT.U32.AND P1, PT, R14, R22, PT ;  /* 0x000000160e00720c */ /* 0x000fe40003f24070 */
[----:B------:R-:W-:Y:S02]  /*2320*/  IABS R24, R13 ;  /* 0x0000000d00187213 */ /* 0x000fe40000000000 */
[----:B------:R-:W-:-:S05]  /*2330*/  IABS R23, R16 ;  /* 0x0000001000177213 */ /* 0x000fca0000000000 */
[----:B------:R-:W-:-:S04]  /*2340*/  IMAD.HI.U32 R0, R4, R23, RZ ;  /* 0x0000001704007227 */ /* 0x000fc800078e00ff */
[----:B------:R-:W-:Y:S02]  /*2350*/  IMAD.MOV R0, RZ, RZ, -R0 ;  /* 0x000000ffff007224 */ /* 0x000fe400078e0a00 */
[----:B------:R-:W-:-:S04]  /*2360*/  IMAD.HI.U32 R2, R4, R24, RZ ;  /* 0x0000001804027227 */ /* 0x000fc800078e00ff */
[----:B------:R-:W-:Y:S02]  /*2370*/  IMAD R23, R14, R0, R23 ;  /* 0x000000000e177224 */ /* 0x000fe400078e0217 */
[----:B------:R-:W-:-:S03]  /*2380*/  IMAD.HI.U32 R0, R4, R25, RZ ;  /* 0x0000001904007227 */ /* 0x000fc600078e00ff */
[C---:B------:R-:W-:Y:S01]  /*2390*/  ISETP.GT.U32.AND P2, PT, R14.reuse, R23, PT ;  /* 0x000000170e00720c */ /* 0x040fe20003f44070 */
[----:B------:R-:W-:Y:S02]  /*23a0*/  IMAD.MOV R2, RZ, RZ, -R2 ;  /* 0x000000ffff027224 */ /* 0x000fe400078e0a02 */
[----:B------:R-:W-:Y:S02]  /*23b0*/  IMAD.MOV R0, RZ, RZ, -R0 ;  /* 0x000000ffff007224 */ /* 0x000fe400078e0a00 */
[C---:B------:R-:W-:Y:S02]  /*23c0*/  IMAD R24, R14.reuse, R2, R24 ;  /* 0x000000020e187224 */ /* 0x040fe400078e0218 */
[----:B------:R-:W-:Y:S02]  /*23d0*/  IMAD R25, R14, R0, R25 ;  /* 0x000000000e197224 */ /* 0x000fe400078e0219 */
[----:B------:R-:W-:Y:S01]  /*23e0*/  @!P1 IMAD.IADD R22, R22, 0x1, -R14 ;  /* 0x0000000116169824 */ /* 0x000fe200078e0a0e */
[----:B------:R-:W-:-:S03]  /*23f0*/  ISETP.GT.U32.AND P1, PT, R14, R24, PT ;  /* 0x000000180e00720c */ /* 0x000fc60003f24070 */
[----:B------:R-:W-:Y:S01]  /*2400*/  @!P2 IMAD.IADD R23, R23, 0x1, -R14 ;  /* 0x000000011717a824 */ /* 0x000fe200078e0a0e */
[----:B------:R-:W-:Y:S02]  /*2410*/  ISETP.GT.U32.AND P2, PT, R14, R25, PT ;  /* 0x000000190e00720c */ /* 0x000fe40003f44070 */
[----:B------:R-:W-:Y:S02]  /*2420*/  IABS R26, R11 ;  /* 0x0000000b001a7213 */ /* 0x000fe40000000000 */
[----:B------:R-:W-:Y:S02]  /*2430*/  ISETP.GE.AND P6, PT, R27, RZ, PT ;  /* 0x000000ff1b00720c */ /* 0x000fe40003fc6270 */
[----:B------:R-:W-:Y:S01]  /*2440*/  IABS R27, R28 ;  /* 0x0000001c001b7213 */ /* 0x000fe20000000000 */
[----:B------:R-:W-:-:S04]  /*2450*/  IMAD.HI.U32 R15, R4, R26, RZ ;  /* 0x0000001a040f7227 */ /* 0x000fc800078e00ff */
[--C-:B------:R-:W-:Y:S01]  /*2460*/  @!P1 IMAD.IADD R24, R24, 0x1, -R14.reuse ;  /* 0x0000000118189824 */ /* 0x100fe200078e0a0e */
[C---:B------:R-:W-:Y:S01]  /*2470*/  ISETP.GT.U32.AND P1, PT, R14.reuse, R22, PT ;  /* 0x000000160e00720c */ /* 0x040fe20003f24070 */
[----:B------:R-:W-:Y:S01]  /*2480*/  @!P2 IMAD.IADD R25, R25, 0x1, -R14 ;  /* 0x000000011919a824 */ /* 0x000fe200078e0a0e */
[----:B------:R-:W-:Y:S01]  /*2490*/  ISETP.GT.U32.AND P2, PT, R14, R23, PT ;  /* 0x000000170e00720c */ /* 0x000fe20003f44070 */
[----:B------:R-:W-:-:S04]  /*24a0*/  IMAD.HI.U32 R5, R4, R27, RZ ;  /* 0x0000001b04057227 */ /* 0x000fc800078e00ff */
[----:B------:R-:W-:Y:S02]  /*24b0*/  IMAD.MOV R15, RZ, RZ, -R15 ;  /* 0x000000ffff0f7224 */ /* 0x000fe400078e0a0f */
[----:B------:R-:W-:Y:S02]  /*24c0*/  IMAD.MOV R5, RZ, RZ, -R5 ;  /* 0x000000ffff057224 */ /* 0x000fe400078e0a05 */
[C---:B------:R-:W-:Y:S01]  /*24d0*/  IMAD R26, R14.reuse, R15, R26 ;  /* 0x0000000f0e1a7224 */ /* 0x040fe200078e021a */
[----:B------:R-:W-:Y:S01]  /*24e0*/  IABS R7, R29 ;  /* 0x0000001d00077213 */ /* 0x000fe20000000000 */
[----:B------:R-:W-:Y:S02]  /*24f0*/  IMAD R27, R14, R5, R27 ;  /* 0x000000050e1b7224 */ /* 0x000fe400078e021b */
[----:B------:R-:W-:Y:S01]  /*2500*/  @!P1 IMAD.IADD R22, R22, 0x1, -R14 ;  /* 0x0000000116169824 */ /* 0x000fe200078e0a0e */
[----:B------:R-:W-:Y:S01]  /*2510*/  ISETP.GT.U32.AND P1, PT, R14, R26, PT ;  /* 0x0000001a0e00720c */ /* 0x000fe20003f24070 */
[----:B------:R-:W-:Y:S01]  /*2520*/  IMAD.HI.U32 R0, R4, R7, RZ ;  /* 0x0000000704007227 */ /* 0x000fe200078e00ff */
[----:B------:R-:W-:-:S03]  /*2530*/  ISETP.GT.U32.AND P5, PT, R14, R25, PT ;  /* 0x000000190e00720c */ /* 0x000fc60003fa4070 */
[----:B------:R-:W-:Y:S01]  /*2540*/  @!P2 IMAD.IADD R23, R23, 0x1, -R14 ;  /* 0x000000011717a824 */ /* 0x000fe200078e0a0e */
[C---:B------:R-:W-:Y:S01]  /*2550*/  ISETP.GT.U32.AND P2, PT, R14.reuse, R27, PT ;  /* 0x0000001b0e00720c */ /* 0x040fe20003f44070 */
[----:B------:R-:W-:Y:S01]  /*2560*/  IMAD.MOV R0, RZ, RZ, -R0 ;  /* 0x000000ffff007224 */ /* 0x000fe200078e0a00 */
[----:B------:R-:W-:Y:S02]  /*2570*/  IABS R6, R10 ;  /* 0x0000000a00067213 */ /* 0x000fe40000000000 */
[----:B------:R-:W-:Y:S01]  /*2580*/  IABS R2, R9 ;  /* 0x0000000900027213 */ /* 0x000fe20000000000 */
[----:B------:R-:W-:Y:S02]  /*2590*/  IMAD R7, R14, R0, R7 ;  /* 0x000000000e077224 */ /* 0x000fe400078e0207 */
[----:B------:R-:W-:Y:S01]  /*25a0*/  IMAD.HI.U32 R0, R4, R6, RZ ;  /* 0x0000000604007227 */ /* 0x000fe200078e00ff */
[----:B------:R-:W-:-:S03]  /*25b0*/  IABS R15, R8 ;  /* 0x00000008000f7213 */ /* 0x000fc60000000000 */
[----:B------:R-:W-:Y:S02]  /*25c0*/  @!P1 IMAD.IADD R26, R26, 0x1, -R14 ;  /* 0x000000011a1a9824 */ /* 0x000fe400078e0a0e */
[----:B------:R-:W-:-:S04]  /*25d0*/  IMAD.HI.U32 R5, R4, R2, RZ ;  /* 0x0000000204057227 */ /* 0x000fc800078e00ff */
[----:B------:R-:W-:Y:S02]  /*25e0*/  IMAD.MOV R0, RZ, RZ, -R0 ;  /* 0x000000ffff007224 */ /* 0x000fe400078e0a00 */
[--C-:B------:R-:W-:Y:S01]  /*25f0*/  @!P5 IMAD.IADD R25, R25, 0x1, -R14.reuse ;  /* 0x000000011919d824 */ /* 0x100fe200078e0a0e */
[----:B------:R-:W-:Y:S01]  /*2600*/  ISETP.GE.AND P5, PT, R16, RZ, PT ;  /* 0x000000ff1000720c */ /* 0x000fe20003fa6270 */
[----:B------:R-:W-:Y:S01]  /*2610*/  @!P2 IMAD.IADD R27, R27, 0x1, -R14 ;  /* 0x000000011b1ba824 */ /* 0x000fe200078e0a0e */
[----:B------:R-:W-:Y:S01]  /*2620*/  ISETP.GT.U32.AND P2, PT, R14, R26, PT ;  /* 0x0000001a0e00720c */ /* 0x000fe20003f44070 */
[----:B------:R-:W-:Y:S02]  /*2630*/  IMAD.MOV R5, RZ, RZ, -R5 ;  /* 0x000000ffff057224 */ /* 0x000fe400078e0a05 */
[----:B------:R-:W-:-:S04]  /*2640*/  IMAD.HI.U32 R16, R4, R15, RZ ;  /* 0x0000000f04107227 */ /* 0x000fc800078e00ff */
[C---:B------:R-:W-:Y:S01]  /*2650*/  IMAD R6, R14.reuse, R0, R6 ;  /* 0x000000000e067224 */ /* 0x040fe200078e0206 */
[----:B------:R-:W-:Y:S01]  /*2660*/  IABS R0, R3 ;  /* 0x0000000300007213 */ /* 0x000fe20000000000 */
[----:B------:R-:W-:Y:S02]  /*2670*/  IMAD R5, R14, R5, R2 ;  /* 0x000000050e057224 */ /* 0x000fe400078e0202 */
[----:B------:R-:W-:Y:S02]  /*2680*/  IMAD.MOV R2, RZ, RZ, -R16 ;  /* 0x000000ffff027224 */ /* 0x000fe400078e0a10 */
[----:B------:R-:W-:Y:S01]  /*2690*/  IMAD.HI.U32 R16, R4, R0, RZ ;  /* 0x0000000004107227 */ /* 0x000fe200078e00ff */
[----:B------:R-:W-:-:S03]  /*26a0*/  ISETP.GT.U32.AND P0, PT, R14, R5, PT ;  /* 0x000000050e00720c */ /* 0x000fc60003f04070 */
[----:B------:R-:W-:Y:S02]  /*26b0*/  IMAD R4, R14, R2, R15 ;  /* 0x000000020e047224 */ /* 0x000fe400078e020f */
[----:B------:R-:W-:-:S03]  /*26c0*/  @!P2 IMAD.IADD R26, R26, 0x1, -R14 ;  /* 0x000000011a1aa824 */ /* 0x000fc600078e0a0e */
[----:B------:R-:W-:-:S05]  /*26d0*/  ISETP.GT.U32.AND P2, PT, R14, R4, PT ;  /* 0x000000040e00720c */ /* 0x000fca0003f44070 */
[----:B------:R-:W-:Y:S01]  /*26e0*/  @!P0 IMAD.IADD R5, R5, 0x1, -R14 ;  /* 0x0000000105058824 */ /* 0x000fe200078e0a0e */
[----:B------:R-:W-:-:S07]  /*26f0*/  ISETP.GE.AND P0, PT, R12, RZ, PT ;  /* 0x000000ff0c00720c */ /* 0x000fce0003f06270 */
[----:B------:R-:W-:Y:S01]  /*2700*/  @!P2 IMAD.IADD R4, R4, 0x1, -R14 ;  /* 0x000000010404a824 */ /* 0x000fe200078e0a0e */
[----:B------:R-:W-:Y:S02]  /*2710*/  ISETP.GE.AND P2, PT, R28, RZ, PT ;  /* 0x000000ff1c00720c */ /* 0x000fe40003f46270 */
[----:B------:R-:W0:Y:S03]  /*2720*/  S2R R28, SR_TID.X ;  /* 0x00000000001c7919 */ /* 0x000e260000002100 */
[----:B------:R-:W-:Y:S01]  /*2730*/  @!P0 IMAD.MOV R25, RZ, RZ, -R25 ;  /* 0x000000ffff198224 */ /* 0x000fe200078e0a19 */
[----:B------:R-:W-:Y:S02]  /*2740*/  ISETP.GE.AND P0, PT, R9, RZ, PT ;  /* 0x000000ff0900720c */ /* 0x000fe40003f06270 */
[----:B------:R-:W1:Y:S01]  /*2750*/  LDC R9, c[0x0][0x230] ;  /* 0x00008c00ff097b82 */ /* 0x000e620000000800 */
[----:B------:R-:W-:Y:S01]  /*2760*/  @!P3 IMAD.MOV R19, RZ, RZ, -R19 ;  /* 0x000000ffff13b224 */ /* 0x000fe200078e0a13 */
[C---:B------:R-:W-:Y:S01]  /*2770*/  ISETP.GT.U32.AND P3, PT, R14.reuse, R24, PT ;  /* 0x000000180e00720c */ /* 0x040fe20003f64070 */
[----:B------:R-:W-:Y:S01]  /*2780*/  @!P6 IMAD.MOV R22, RZ, RZ, -R22 ;  /* 0x000000ffff16e224 */ /* 0x000fe200078e0a16 */
[----:B------:R-:W-:-:S11]  /*2790*/  ISETP.GT.U32.AND P6, PT, R14, R5, PT ;  /* 0x000000050e00720c */ /* 0x000fd60003fc4070 */
[--C-:B------:R-:W-:Y:S01]  /*27a0*/  @!P3 IMAD.IADD R24, R24, 0x1, -R14.reuse ;  /* 0x000000011818b824 */ /* 0x100fe200078e0a0e */
[----:B------:R-:W-:Y:S01]  /*27b0*/  ISETP.GT.U32.AND P3, PT, R14, R7, PT ;  /* 0x000000070e00720c */ /* 0x000fe20003f64070 */
[----:B------:R-:W-:Y:S01]  /*27c0*/  @!P6 IMAD.IADD R5, R5, 0x1, -R14 ;  /* 0x000000010505e824 */ /* 0x000fe200078e0a0e */
[----:B------:R-:W-:Y:S01]  /*27d0*/  ISETP.GE.AND P6, PT, R10, RZ, PT ;  /* 0x000000ff0a00720c */ /* 0x000fe20003fc6270 */
[----:B-1----:R-:W-:Y:S01]  /*27e0*/  VIADD R9, R9, 0x7f ;  /* 0x0000007f09097836 */ /* 0x002fe20000000000 */
[----:B0-----:R-:W-:-:S05]  /*27f0*/  LOP3.LUT R15, R28, 0x7, RZ, 0xc0, !PT ;  /* 0x000000071c0f7812 */ /* 0x001fca00078ec0ff */
[----:B------:R-:W-:Y:S01]  /*2800*/  IMAD R10, R15, 0x210, RZ ;  /* 0x000002100f0a7824 */ /* 0x000fe200078e02ff */
[----:B------:R-:W-:-:S03]  /*2810*/  SHF.R.S32.HI R15, RZ, 0x1f, R9 ;  /* 0x0000001fff0f7819 */ /* 0x000fc60000011409 */
[----:B------:R-:W-:Y:S01]  /*2820*/  @!P3 IMAD.IADD R7, R7, 0x1, -R14 ;  /* 0x000000010707b824 */ /* 0x000fe200078e0a0e */
[----:B------:R-:W-:Y:S02]  /*2830*/  LEA.HI R15, R15, R9, RZ, 0x7 ;  /* 0x000000090f0f7211 */ /* 0x000fe400078f38ff */
[----:B------:R-:W-:-:S04]  /*2840*/  ISETP.GT.U32.AND P3, PT, R14, R27, PT ;  /* 0x0000001b0e00720c */ /* 0x000fc80003f64070 */
[----:B------:R-:W0:Y:S01]  /*2850*/  S2R R15, SR_TID.X ;  /* 0x00000000000f7919 */ /* 0x000e220000002100 */
[----:B------:R-:W-:Y:S01]  /*2860*/  ISETP.GT.U32.AND P1, PT, R14, R6, PT ;  /* 0x000000060e00720c */ /* 0x000fe20003f24070 */
[----:B------:R-:W-:-:S07]  /*2870*/  @!P5 IMAD.MOV R23, RZ, RZ, -R23 ;  /* 0x000000ffff17d224 */ /* 0x000fce00078e0a17 */
[--C-:B------:R-:W-:Y:S01]  /*2880*/  @!P3 IMAD.IADD R27, R27, 0x1, -R14.reuse ;  /* 0x000000011b1bb824 */ /* 0x100fe200078e0a0e */
[----:B------:R-:W-:Y:S02]  /*2890*/  ISETP.GE.AND P3, PT, R13, RZ, PT ;  /* 0x000000ff0d00720c */ /* 0x000fe40003f66270 */
[----:B------:R-:W-:Y:S02]  /*28a0*/  ISETP.GT.U32.AND P5, PT, R14, R4, PT ;  /* 0x000000040e00720c */ /* 0x000fe40003fa4070 */
[----:B------:R-:W-:Y:S01]  /*28b0*/  @!P1 IMAD.IADD R6, R6, 0x1, -R14 ;  /* 0x0000000106069824 */ /* 0x000fe200078e0a0e */
[----:B------:R-:W-:Y:S01]  /*28c0*/  ISETP.GT.U32.AND P1, PT, R14, R7, PT ;  /* 0x000000070e00720c */ /* 0x000fe20003f24070 */
[----:B------:R-:W-:Y:S02]  /*28d0*/  IMAD.MOV R2, RZ, RZ, -R16 ;  /* 0x000000ffff027224 */ /* 0x000fe400078e0a10 */
[----:B------:R-:W2:Y:S05]  /*28e0*/  LDL.LU R16, [R1+0x1cd4] ;  /* 0x001cd40001107983 */ /* 0x000eaa0000300800 */
[----:B------:R-:W-:Y:S01]  /*28f0*/  @!P3 IMAD.MOV R24, RZ, RZ, -R24 ;  /* 0x000000ffff18b224 */ /* 0x000fe200078e0a18 */
[----:B------:R-:W-:Y:S01]  /*2900*/  ISETP.GE.AND P3, PT, R29, RZ, PT ;  /* 0x000000ff1d00720c */ /* 0x000fe20003f66270 */
[----:B------:R-:W-:Y:S01]  /*2910*/  IMAD.SHL.U32 R29, R28, 0x2, RZ ;  /* 0x000000021c1d7824 */ /* 0x000fe200078e00ff */
[----:B------:R-:W3:Y:S01]  /*2920*/  LDL.LU R13, [R1+0x1cd0] ;  /* 0x001cd000010d7983 */ /* 0x000ee20000300800 */
[----:B------:R-:W-:-:S02]  /*2930*/  IMAD R0, R14, R2, R0 ;  /* 0x000000020e007224 */ /* 0x000fc400078e0200 */
[--C-:B------:R-:W-:Y:S01]  /*2940*/  @!P5 IMAD.IADD R4, R4, 0x1, -R14.reuse ;  /* 0x000000010404d824 */ /* 0x100fe200078e0a0e */
[----:B------:R-:W-:Y:S02]  /*2950*/  LOP3.LUT R2, R29, 0x10, RZ, 0xc0, !PT ;  /* 0x000000101d027812 */ /* 0x000fe400078ec0ff */
[----:B0-----:R-:W-:Y:S01]  /*2960*/  LOP3.LUT R15, R15, 0x7, RZ, 0xc0, !PT ;  /* 0x000000070f0f7812 */ /* 0x001fe200078ec0ff */
[----:B------:R-:W-:Y:S01]  /*2970*/  @!P1 IMAD.IADD R7, R7, 0x1, -R14 ;  /* 0x0000000107079824 */ /* 0x000fe200078e0a0e */
[----:B------:R-:W-:Y:S01]  /*2980*/  ISETP.GE.AND P5, PT, R8, RZ, PT ;  /* 0x000000ff0800720c */ /* 0x000fe20003fa6270 */
[----:B------:R-:W4:Y:S01]  /*2990*/  LDL.LU R12, [R1+0x1ccc] ;  /* 0x001ccc00010c7983 */ /* 0x000f220000300800 */
[----:B------:R-:W-:Y:S01]  /*29a0*/  LOP3.LUT R8, R28, 0x3f, RZ, 0xc0, !PT ;  /* 0x0000003f1c087812 */ /* 0x000fe200078ec0ff */
[----:B------:R-:W-:Y:S01]  /*29b0*/  IMAD R15, R15, 0x110, RZ ;  /* 0x000001100f0f7824 */ /* 0x000fe200078e02ff */
[----:B------:R-:W-:Y:S01]  /*29c0*/  LOP3.LUT R2, R2, 0x20, R28, 0xf8, !PT ;  /* 0x0000002002027812 */ /* 0x000fe200078ef81c */
[----:B------:R-:W-:Y:S01]  /*29d0*/  IMAD.SHL.U32 R28, R28, 0x100, RZ ;  /* 0x000001001c1c7824 */ /* 0x000fe200078e00ff */
[----:B------:R-:W-:-:S02]  /*29e0*/  LOP3.LUT R8, R8, 0x40, RZ, 0xfc, !PT ;  /* 0x0000004008087812 */ /* 0x000fc400078efcff */
[----:B------:R-:W-:Y:S02]  /*29f0*/  ISETP.GE.AND P1, PT, R11, RZ, PT ;  /* 0x000000ff0b00720c */ /* 0x000fe40003f26270 */
[----:B------:R-:W-:Y:S01]  /*2a00*/  LOP3.LUT R2, R10, R2, RZ, 0x3c, !PT ;  /* 0x000000020a027212 */ /* 0x000fe200078e3cff */
[----:B------:R-:W2:Y:S01]  /*2a10*/  LDL.LU R11, [R1+0x1cc8] ;  /* 0x001cc800010b7983 */ /* 0x000ea20000300800 */
[----:B------:R-:W-:Y:S01]  /*2a20*/  LOP3.LUT R15, R15, 0x30, R29, 0x78, !PT ;  /* 0x000000300f0f7812 */ /* 0x000fe200078e781d */
[----:B------:R-:W-:Y:S02]  /*2a30*/  IMAD R15, R8, UR5, RZ ;  /* 0x00000005080f7c24 */ /* 0x000fe4000f8e02ff */
[----:B------:R-:W3:Y:S01]  /*2a40*/  LDL.LU R10, [R1+0x1cc4] ;  /* 0x001cc400010a7983 */ /* 0x000ee20000300800 */
[----:B------:R-:W-:Y:S01]  /*2a50*/  LOP3.LUT R2, R2, 0x1000, R28, 0xf8, !PT ;  /* 0x0000100002027812 */ /* 0x000fe200078ef81c */
[----:B------:R-:W-:Y:S02]  /*2a60*/  @!P2 IMAD.MOV R27, RZ, RZ, -R27 ;  /* 0x000000ffff1ba224 */ /* 0x000fe400078e0a1b */
[----:B------:R-:W4:Y:S01]  /*2a70*/  LDL.LU R9, [R1+0x1cc0] ;  /* 0x001cc00001097983 */ /* 0x000f220000300800 */
[----:B------:R-:W-:-:S03]  /*2a80*/  ISETP.GE.AND P2, PT, R3, RZ, PT ;  /* 0x000000ff0300720c */ /* 0x000fc60003f46270 */
[----:B------:R-:W2:Y:S04]  /*2a90*/  LDL.LU R8, [R1+0x18] ;  /* 0x0000180001087983 */ /* 0x000ea80000300800 */
[----:B------:R-:W3:Y:S04]  /*2aa0*/  LDL.LU R28, [R1+0x14] ;  /* 0x00001400011c7983 */ /* 0x000ee80000300800 */
[----:B------:R-:W4:Y:S04]  /*2ab0*/  LDL.LU R29, [R1+0x10] ;  /* 0x00001000011d7983 */ /* 0x000f280000300800 */
[----:B------:R-:W2:Y:S01]  /*2ac0*/  LDL.LU R3, [R1+0x1cbc] ;  /* 0x001cbc0001037983 */ /* 0x000ea20000300800 */
[----:B------:R-:W-:Y:S01]  /*2ad0*/  @!P4 IMAD.MOV R21, RZ, RZ, -R21 ;  /* 0x000000ffff15c224 */ /* 0x000fe200078e0a15 */
[----:B------:R-:W-:-:S13]  /*2ae0*/  ISETP.GT.U32.AND P4, PT, R14, R6, PT ;  /* 0x000000060e00720c */ /* 0x000fda0003f84070 */
[----:B------:R-:W-:Y:S01]  /*2af0*/  @!P4 IMAD.IADD R6, R6, 0x1, -R14 ;  /* 0x000000010606c824 */ /* 0x000fe200078e0a0e */
[----:B------:R-:W-:-:S13]  /*2b00*/  ISETP.GT.U32.AND P4, PT, R14, R0, PT ;  /* 0x000000000e00720c */ /* 0x000fda0003f84070 */
[----:B------:R-:W-:-:S05]  /*2b10*/  @!P4 IMAD.IADD R0, R0, 0x1, -R14 ;  /* 0x000000010000c824 */ /* 0x000fca00078e0a0e */
[----:B------:R-:W-:Y:S01]  /*2b20*/  ISETP.GT.U32.AND P4, PT, R14, R0, PT ;  /* 0x000000000e00720c */ /* 0x000fe20003f84070 */
[----:B------:R-:W-:Y:S01]  /*2b30*/  @!P1 IMAD.MOV R26, RZ, RZ, -R26 ;  /* 0x000000ffff1a9224 */ /* 0x000fe200078e0a1a */
[----:B------:R-:W0:Y:S11]  /*2b40*/  S2R R2, SR_TID.X ;  /* 0x0000000000027919 */ /* 0x000e360000002100 */
[----:B------:R-:W-:Y:S01]  /*2b50*/  @!P4 IMAD.IADD R0, R0, 0x1, -R14 ;  /* 0x000000010000c824 */ /* 0x000fe200078e0a0e */
[----:B------:R-:W-:-:S04]  /*2b60*/  LEA R14, P1, R15, UR6, 0x1 ;  /* 0x000000060f0e7c11 */ /* 0x000fc8000f8208ff */
[----:B------:R-:W-:Y:S01]  /*2b70*/  LEA.HI.X.SX32 R15, R15, UR7, 0x1, P1 ;  /* 0x000000070f0f7c11 */ /* 0x000fe200088f0eff */
[----:B------:R1:W-:Y:S04]  /*2b80*/  STL [R1+0x1c9c], R14 ;  /* 0x001c9c0e01007387 */ /* 0x0003e80000100800 */
[----:B-1----:R-:W4:Y:S04]  /*2b90*/  LDL.LU R14, [R1+0xc] ;  /* 0x00000c00010e7983 */ /* 0x002f280000300800 */
[----:B------:R1:W-:Y:S01]  /*2ba0*/  STL [R1+0x1c98], R15 ;  /* 0x001c980f01007387 */ /* 0x0003e20000100800 */
[----:B0-----:R-:W-:-:S05]  /*2bb0*/  LOP3.LUT R2, R2, 0x3f, RZ, 0xc0, !PT ;  /* 0x0000003f02027812 */ /* 0x001fca00078ec0ff */
[----:B------:R-:W-:-:S05]  /*2bc0*/  IMAD R2, R2, UR5, RZ ;  /* 0x0000000502027c24 */ /* 0x000fca000f8e02ff */
[----:B------:R-:W-:Y:S01]  /*2bd0*/  LEA R2, P4, R2, UR6, 0x1 ;  /* 0x0000000602027c11 */ /* 0x000fe2000f8808ff */
[----:B------:R-:W-:Y:S01]  /*2be0*/  @!P3 IMAD.MOV R7, RZ, RZ, -R7 ;  /* 0x000000ffff07b224 */ /* 0x000fe200078e0a07 */
[----:B------:R-:W-:Y:S01]  /*2bf0*/  ULDC UR6, c[0x0][0x240] ;  /* 0x0000900000067ab9 */ /* 0x000fe20000000800 */
[----:B--2---:R-:W-:Y:S02]  /*2c00*/  ISETP.NE.AND P1, PT, R3, RZ, PT ;  /* 0x000000ff0300720c */ /* 0x004fe40003f25270 */
[----:B-1----:R-:W-:Y:S02]  /*2c10*/  LOP3.LUT R15, RZ, R3, RZ, 0x33, !PT ;  /* 0x00000003ff0f7212 */ /* 0x002fe400078e33ff */
[----:B------:R-:W0:Y:S02]  /*2c20*/  S2R R3, SR_TID.X ;  /* 0x0000000000037919 */ /* 0x000e240000002100 */
[----:B0-----:R-:W-:-:S05]  /*2c30*/  LOP3.LUT R3, R3, 0x3f, RZ, 0xc0, !PT ;  /* 0x0000003f03037812 */ /* 0x001fca00078ec0ff */
[----:B------:R-:W-:-:S05]  /*2c40*/  IMAD R3, R3, UR5, RZ ;  /* 0x0000000503037c24 */ /* 0x000fca000f8e02ff */
[----:B------:R-:W-:-:S05]  /*2c50*/  LEA.HI.X.SX32 R3, R3, UR7, 0x1, P4 ;  /* 0x0000000703037c11 */ /* 0x000fca000a0f0eff */
[----:B------:R0:W-:Y:S04]  /*2c60*/  STL.64 [R1+0x1c78], R2 ;  /* 0x001c780201007387 */ /* 0x0001e80000100a00 */
[----:B0-----:R-:W2:Y:S01]  /*2c70*/  LDL.LU R2, [R1+0x8] ;  /* 0x0000080001027983 */ /* 0x001ea20000300800 */
[C---:B------:R-:W-:Y:S02]  /*2c80*/  SEL R8, R15.reuse, R8, !P1 ;  /* 0x000000080f087207 */ /* 0x040fe40004800000 */
[C---:B---3--:R-:W-:Y:S01]  /*2c90*/  SEL R28, R15.reuse, R28, !P1 ;  /* 0x0000001c0f1c7207 */ /* 0x048fe20004800000 */
[----:B------:R-:W3:Y:S01]  /*2ca0*/  LDL.LU R3, [R1+0x4] ;  /* 0x0000040001037983 */ /* 0x000ee20000300800 */
[----:B----4-:R-:W-:-:S03]  /*2cb0*/  SEL R29, R15, R29, !P1 ;  /* 0x0000001d0f1d7207 */ /* 0x010fc60004800000 */
[----:B------:R-:W-:Y:S01]  /*2cc0*/  STL [R1+0x20], R15 ;  /* 0x0000200f01007387 */ /* 0x000fe20000100800 */
[----:B------:R-:W-:-:S03]  /*2cd0*/  SEL R14, R15, R14, !P1 ;  /* 0x0000000e0f0e7207 */ /* 0x000fc60004800000 */
[----:B------:R0:W-:Y:S04]  /*2ce0*/  STL [R1+0x18], R8 ;  /* 0x0000180801007387 */ /* 0x0001e80000100800 */
[----:B0-----:R-:W4:Y:S04]  /*2cf0*/  LDL.LU R8, [R1+0x1cb8] ;  /* 0x001cb80001087983 */ /* 0x001f280000300800 */
[----:B------:R0:W-:Y:S04]  /*2d00*/  STL [R1+0x14], R28 ;  /* 0x0000141c01007387 */ /* 0x0001e80000100800 */
[----:B0-----:R-:W3:Y:S04]  /*2d10*/  LDL.LU R28, [R1+0x1cb4] ;  /* 0x001cb400011c7983 */ /* 0x001ee80000300800 */
[----:B------:R0:W-:Y:S04]  /*2d20*/  STL [R1+0x10], R29 ;  /* 0x0000101d01007387 */ /* 0x0001e80000100800 */
[----:B0-----:R-:W4:Y:S04]  /*2d30*/  LDL.LU R29, [R1+0x1cb0] ;  /* 0x001cb000011d7983 */ /* 0x001f280000300800 */
[----:B------:R-:W-:Y:S01]  /*2d40*/  STL [R1+0x1ca0], R14 ;  /* 0x001ca00e01007387 */ /* 0x000fe20000100800 */
[----:B--2---:R-:W-:-:S05]  /*2d50*/  SEL R15, R15, R2, !P1 ;  /* 0x000000020f0f7207 */ /* 0x004fca0004800000 */
[----:B------:R0:W-:Y:S04]  /*2d60*/  STL [R1+0x1ca4], R15 ;  /* 0x001ca40f01007387 */ /* 0x0001e80000100800 */
[----:B0-----:R-:W2:Y:S04]  /*2d70*/  LDL.LU R15, [R1+0x14] ;  /* 0x00001400010f7983 */ /* 0x001ea80000300800 */
[----:B--2---:R0:W-:Y:S04]  /*2d80*/  STL [R1+0x1ca8], R15 ;  /* 0x001ca80f01007387 */ /* 0x0041e80000100800 */
[----:B0-----:R-:W2:Y:S04]  /*2d90*/  LDL.LU R15, [R1+0x18] ;  /* 0x00001800010f7983 */ /* 0x001ea80000300800 */
[----:B--2---:R0:W-:Y:S04]  /*2da0*/  STL [R1+0x1cac], R15 ;  /* 0x001cac0f01007387 */ /* 0x0041e80000100800 */
[----:B0-----:R-:W4:Y:S04]  /*2db0*/  LDL.LU R15, [R1+0x20] ;  /* 0x00002000010f7983 */ /* 0x001f280000300800 */
[----:B------:R-:W2:Y:S01]  /*2dc0*/  LDL.LU R14, [R1+0x10] ;  /* 0x00001000010e7983 */ /* 0x000ea20000300800 */
[----:B----4-:R-:W-:-:S02]  /*2dd0*/  SEL R2, R15, R29, !P1 ;  /* 0x0000001d0f027207 */ /* 0x010fc40004800000 */
[C---:B---3--:R-:W-:Y:S02]  /*2de0*/  SEL R29, R15.reuse, R28, !P1 ;  /* 0x0000001c0f1d7207 */ /* 0x048fe40004800000 */
[C---:B------:R-:W-:Y:S02]  /*2df0*/  SEL R28, R15.reuse, R8, !P1 ;  /* 0x000000080f1c7207 */ /* 0x040fe40004800000 */
[----:B------:R-:W3:Y:S01]  /*2e00*/  LDL.LU R8, [R1+0x1c] ;  /* 0x00001c0001087983 */ /* 0x000ee20000300800 */
[----:B------:R-:W-:Y:S02]  /*2e10*/  @!P6 IMAD.MOV R6, RZ, RZ, -R6 ;  /* 0x000000ffff06e224 */ /* 0x000fe400078e0a06 */
[----:B------:R-:W-:Y:S02]  /*2e20*/  @!P0 IMAD.MOV R5, RZ, RZ, -R5 ;  /* 0x000000ffff058224 */ /* 0x000fe400078e0a05 */
[----:B------:R-:W-:Y:S02]  /*2e30*/  @!P5 IMAD.MOV R4, RZ, RZ, -R4 ;  /* 0x000000ffff04d224 */ /* 0x000fe400078e0a04 */
[----:B------:R-:W-:Y:S01]  /*2e40*/  @!P2 IMAD.MOV R0, RZ, RZ, -R0 ;  /* 0x000000ffff00a224 */ /* 0x000fe200078e0a00 */
[----:B------:R-:W-:-:S02]  /*2e50*/  SEL R3, R15, R3, !P1 ;  /* 0x000000030f037207 */ /* 0x000fc40004800000 */
[C---:B------:R-:W-:Y:S02]  /*2e60*/  SEL R9, R15.reuse, R9, !P1 ;  /* 0x000000090f097207 */ /* 0x040fe40004800000 */
[C---:B------:R-:W-:Y:S02]  /*2e70*/  SEL R10, R15.reuse, R10, !P1 ;  /* 0x0000000a0f0a7207 */ /* 0x040fe40004800000 */
[C---:B------:R-:W-:Y:S02]  /*2e80*/  SEL R11, R15.reuse, R11, !P1 ;  /* 0x0000000b0f0b7207 */ /* 0x040fe40004800000 */
[C---:B------:R-:W-:Y:S02]  /*2e90*/  SEL R12, R15.reuse, R12, !P1 ;  /* 0x0000000c0f0c7207 */ /* 0x040fe40004800000 */
[C---:B------:R-:W-:Y:S02]  /*2ea0*/  SEL R13, R15.reuse, R13, !P1 ;  /* 0x0000000d0f0d7207 */ /* 0x040fe40004800000 */
        /* <DEDUP_REMOVED lines=17> */
[----:B---3--:R-:W-:Y:S02]  /*2fc0*/  SEL R8, R15, R8, !P1 ;  /* 0x000000080f087207 */ /* 0x008fe40004800000 */
[----:B------:R-:W3:Y:S02]  /*2fd0*/  LDL.LU R15, [R1+0x1cac] ;  /* 0x001cac00010f7983 */ /* 0x000ee40000300800 */
[----:B---3--:R-:W-:-:S05]  /*2fe0*/  IMAD R15, R15, UR6, RZ ;  /* 0x000000060f0f7c24 */ /* 0x008fca000f8e02ff */
[----:B------:R0:W-:Y:S04]  /*2ff0*/  STL [R1+0x18], R15 ;  /* 0x0000180f01007387 */ /* 0x0001e80000100800 */
[----:B0-----:R-:W3:Y:S01]  /*3000*/  LDL.LU R15, [R1+0x1ca8] ;  /* 0x001ca800010f7983 */ /* 0x001ee20000300800 */
[----:B--2---:R-:W-:Y:S02]  /*3010*/  IMAD R14, R14, UR6, RZ ;  /* 0x000000060e0e7c24 */ /* 0x004fe4000f8e02ff */
[----:B---3--:R-:W-:-:S05]  /*3020*/  IMAD R15, R15, UR6, RZ ;  /* 0x000000060f0f7c24 */ /* 0x008fca000f8e02ff */
[----:B------:R0:W-:Y:S04]  /*3030*/  STL [R1+0x14], R15 ;  /* 0x0000140f01007387 */ /* 0x0001e80000100800 */
[----:B0-----:R-:W2:Y:S04]  /*3040*/  LDL.LU R15, [R1+0x1ca4] ;  /* 0x001ca400010f7983 */ /* 0x001ea80000300800 */
[----:B------:R0:W-:Y:S04]  /*3050*/  STL [R1+0x10], R14 ;  /* 0x0000100e01007387 */ /* 0x0001e80000100800 */
[----:B0-----:R-:W3:Y:S01]  /*3060*/  LDL.LU R14, [R1+0x1ca0] ;  /* 0x001ca000010e7983 */ /* 0x001ee20000300800 */
[----:B------:R-:W-:-:S02]  /*3070*/  IMAD R3, R3, UR6, RZ ;  /* 0x0000000603037c24 */ /* 0x000fc4000f8e02ff */
[----:B------:R-:W-:Y:S02]  /*3080*/  IMAD R2, R2, UR6, RZ ;  /* 0x0000000602027c24 */ /* 0x000fe4000f8e02ff */
[----:B------:R-:W-:Y:S02]  /*3090*/  IMAD R29, R29, UR6, RZ ;  /* 0x000000061d1d7c24 */ /* 0x000fe4000f8e02ff */
[----:B------:R-:W-:Y:S02]  /*30a0*/  IMAD R28, R28, UR6, RZ ;  /* 0x000000061c1c7c24 */ /* 0x000fe4000f8e02ff */
[----:B--2---:R-:W-:Y:S02]  /*30b0*/  IMAD R15, R15, UR6, RZ ;  /* 0x000000060f0f7c24 */ /* 0x004fe4000f8e02ff */
[----:B---3--:R-:W-:-:S05]  /*30c0*/  IMAD R14, R14, UR6, RZ ;  /* 0x000000060e0e7c24 */ /* 0x008fca000f8e02ff */
[----:B------:R0:W-:Y:S04]  /*30d0*/  STL [R1+0xc], R14 ;  /* 0x00000c0e01007387 */ /* 0x0001e80000100800 */
[----:B0-----:R-:W2:Y:S04]  /*30e0*/  LDL.LU R14, [R1+0x1c9c] ;  /* 0x001c9c00010e7983 */ /* 0x001ea80000300800 */
[----:B------:R0:W-:Y:S04]  /*30f0*/  STL [R1+0x8], R15 ;  /* 0x0000080f01007387 */ /* 0x0001e80000100800 */
[----:B0-----:R-:W2:Y:S04]  /*3100*/  LDL.LU R15, [R1+0x1c98] ;  /* 0x001c9800010f7983 */ /* 0x001ea80000300800 */
[----:B------:R-:W-:Y:S04]  /*3110*/  STL [R1+0x4], R3 ;  /* 0x0000040301007387 */ /* 0x000fe80000100800 */
[----:B------:R-:W-:Y:S04]  /*3120*/  STL [R1], R2 ;  /* 0x0000000201007387 */ /* 0x000fe80000100800 */
[----:B------:R0:W-:Y:S04]  /*3130*/  STL.64 [R1+0x1c90], R28 ;  /* 0x001c901c01007387 */ /* 0x0001e80000100a00 */
[----:B0-----:R-:W2:Y:S01]  /*3140*/  LDL R29, [R1+0x18] ;  /* 0x00001800011d7983 */ /* 0x001ea20000100800 */
[----:B------:R-:W-:-:S02]  /*3150*/  IMAD R3, R7, UR6, RZ ;  /* 0x0000000607037c24 */ /* 0x000fc4000f8e02ff */
[----:B------:R-:W-:Y:S01]  /*3160*/  IMAD R2, R6, UR6, RZ ;  /* 0x0000000606027c24 */ /* 0x000fe2000f8e02ff */
[----:B------:R-:W3:Y:S04]  /*3170*/  LDL.LU R7, [R1] ;  /* 0x0000000001077983 */ /* 0x000ee80000300800 */
[----:B------:R0:W-:Y:S04]  /*3180*/  STL [R1+0x168], R3 ;  /* 0x0001680301007387 */ /* 0x0001e80000100800 */
[----:B------:R-:W4:Y:S04]  /*3190*/  LDL.LU R6, [R1+0x4] ;  /* 0x0000040001067983 */ /* 0x000f280000300800 */
[----:B------:R1:W-:Y:S01]  /*31a0*/  STL [R1+0x16c], R2 ;  /* 0x00016c0201007387 */ /* 0x0003e20000100800 */
[----:B0-----:R-:W-:-:S03]  /*31b0*/  IMAD R3, R5, UR6, RZ ;  /* 0x0000000605037c24 */ /* 0x001fc6000f8e02ff */
[----:B------:R-:W3:Y:S01]  /*31c0*/  LDL.LU R5, [R1+0x8] ;  /* 0x0000080001057983 */ /* 0x000ee20000300800 */
[----:B-1----:R-:W-:-:S03]  /*31d0*/  IMAD R2, R4, UR6, RZ ;  /* 0x0000000604027c24 */ /* 0x002fc6000f8e02ff */
[----:B------:R-:W4:Y:S04]  /*31e0*/  LDL.LU R4, [R1+0xc] ;  /* 0x00000c0001047983 */ /* 0x000f280000300800 */
[----:B------:R-:W-:Y:S01]  /*31f0*/  STL [R1+0x170], R3 ;  /* 0x0001700301007387 */ /* 0x000fe20000100800 */
[----:B--2---:R-:W-:-:S05]  /*3200*/  IMAD.WIDE R28, R29, 0x2, R14 ;  /* 0x000000021d1c7825 */ /* 0x004fca00078e020e */
[----:B------:R0:W-:Y:S04]  /*3210*/  STL.64 [R1+0x160], R28 ;  /* 0x0001601c01007387 */ /* 0x0001e80000100a00 */
[----:B0-----:R-:W2:Y:S04]  /*3220*/  LDL.LU.64 R28, [R1+0x1c90] ;  /* 0x001c9000011c7983 */ /* 0x001ea80000300a00 */
[----:B------:R-:W-:Y:S04]  /*3230*/  STL [R1+0x174], R2 ;  /* 0x0001740201007387 */ /* 0x000fe80000100800 */
[----:B------:R0:W-:Y:S04]  /*3240*/  STL [R1+0x1c80], R2 ;  /* 0x001c800201007387 */ /* 0x0001e80000100800 */
[----:B0-----:R-:W3:Y:S04]  /*3250*/  LDL R2, [R1+0x14] ;  /* 0x0000140001027983 */ /* 0x001ee80000100800 */
[----:B------:R3:W-:Y:S02]  /*3260*/  STL [R1+0x1c84], R3 ;  /* 0x001c840301007387 */ /* 0x0007e40000100800 */
[----:B---3--:R-:W-:-:S05]  /*3270*/  IMAD.WIDE R2, R2, 0x2, R14 ;  /* 0x0000000202027825 */ /* 0x008fca00078e020e */
[----:B------:R0:W-:Y:S04]  /*3280*/  STL.64 [R1+0x158], R2 ;  /* 0x0001580201007387 */ /* 0x0001e80000100a00 */
[----:B0-----:R-:W3:Y:S04]  /*3290*/  LDL R2, [R1+0x16c] ;  /* 0x00016c0001027983 */ /* 0x001ee80000100800 */
[----:B------:R-:W4:Y:S04]  /*32a0*/  LDL R3, [R1+0x168] ;  /* 0x0001680001037983 */ /* 0x000f280000100800 */
[----:B---3--:R0:W-:Y:S04]  /*32b0*/  STL [R1+0x1c88], R2 ;  /* 0x001c880201007387 */ /* 0x0081e80000100800 */
[----:B0-----:R-:W3:Y:S04]  /*32c0*/  LDL R2, [R1+0x10] ;  /* 0x0000100001027983 */ /* 0x001ee80000100800 */
[----:B----4-:R3:W-:Y:S02]  /*32d0*/  STL [R1+0x1c8c], R3 ;  /* 0x001c8c0301007387 */ /* 0x0107e40000100800 */
[----:B---3--:R-:W-:-:S05]  /*32e0*/  IMAD.WIDE R2, R2, 0x2, R14 ;  /* 0x0000000202027825 */ /* 0x008fca00078e020e */
[----:B------:R0:W-:Y:S02]  /*32f0*/  STL.64 [R1+0x150], R2 ;  /* 0x0001500201007387 */ /* 0x0001e40000100a00 */
[----:B0-----:R-:W-:-:S05]  /*3300*/  IMAD.WIDE R2, R4, 0x2, R14 ;  /* 0x0000000204027825 */ /* 0x001fca00078e020e */
[----:B------:R0:W-:Y:S04]  /*3310*/  STL.64 [R1+0x148], R2 ;  /* 0x0001480201007387 */ /* 0x0001e80000100a00 */
[----:B------:R1:W-:Y:S01]  /*3320*/  STL.64 [R1+0x1c68], R4 ;  /* 0x001c680401007387 */ /* 0x0003e20000100a00 */
[----:B0-----:R-:W-:-:S03]  /*3330*/  IMAD.WIDE R2, R5, 0x2, R14 ;  /* 0x0000000205027825 */ /* 0x001fc600078e020e */
[----:B-1----:R-:W3:Y:S04]  /*3340*/  LDL.LU R4, [R1+0x18] ;  /* 0x0000180001047983 */ /* 0x002ee80000300800 */
[----:B------:R0:W-:Y:S04]  /*3350*/  STL.64 [R1+0x140], R2 ;  /* 0x0001400201007387 */ /* 0x0001e80000100a00 */
[----:B------:R-:W4:Y:S01]  /*3360*/  LDL.LU R5, [R1+0x14] ;  /* 0x0000140001057983 */ /* 0x000f220000300800 */
[----:B0-----:R-:W-:-:S04]  /*3370*/  IMAD.WIDE R2, R6, 0x2, R14 ;  /* 0x0000000206027825 */ /* 0x001fc800078e020e */
[----:B------:R-:W-:Y:S02]  /*3380*/  IMAD R9, R9, UR6, RZ ;  /* 0x0000000609097c24 */ /* 0x000fe4000f8e02ff */
[----:B------:R-:W-:Y:S02]  /*3390*/  IMAD R10, R10, UR6, RZ ;  /* 0x000000060a0a7c24 */ /* 0x000fe4000f8e02ff */
[----:B------:R-:W-:Y:S02]  /*33a0*/  IMAD R11, R11, UR6, RZ ;  /* 0x000000060b0b7c24 */ /* 0x000fe4000f8e02ff */
[----:B------:R-:W-:Y:S02]  /*33b0*/  IMAD R12, R12, UR6, RZ ;  /* 0x000000060c0c7c24 */ /* 0x000fe4000f8e02ff */
[----:B------:R-:W-:Y:S02]  /*33c0*/  IMAD R13, R13, UR6, RZ ;  /* 0x000000060d0d7c24 */ /* 0x000fe4000f8e02ff */
[----:B------:R-:W-:-:S02]  /*33d0*/  IMAD R16, R16, UR6, RZ ;  /* 0x0000000610107c24 */ /* 0x000fc4000f8e02ff */
        /* <DEDUP_REMOVED lines=11> */
[----:B------:R-:W-:Y:S01]  /*3490*/  IMAD R27, R27, UR6, RZ ;  /* 0x000000061b1b7c24 */ /* 0x000fe2000f8e02ff */
[----:B----4-:R-:W-:Y:S04]  /*34a0*/  STL [R1+0x1c70], R5 ;  /* 0x001c700501007387 */ /* 0x010fe80000100800 */
[----:B------:R0:W-:Y:S02]  /*34b0*/  STL.64 [R1+0x138], R2 ;  /* 0x0001380201007387 */ /* 0x0001e40000100a00 */
[----:B0-----:R-:W-:-:S05]  /*34c0*/  IMAD.WIDE R2, R7, 0x2, R14 ;  /* 0x0000000207027825 */ /* 0x001fca00078e020e */
[----:B------:R2:W-:Y:S02]  /*34d0*/  STL.64 [R1+0x130], R2 ;  /* 0x0001300201007387 */ /* 0x0005e40000100a00 */
[----:B--2---:R-:W-:-:S05]  /*34e0*/  IMAD.WIDE R2, R29, 0x2, R14 ;  /* 0x000000021d027825 */ /* 0x004fca00078e020e */
[----:B------:R0:W-:Y:S02]  /*34f0*/  STL.64 [R1+0x128], R2 ;  /* 0x0001280201007387 */ /* 0x0001e40000100a00 */
[----:B0-----:R-:W-:-:S05]  /*3500*/  IMAD.WIDE R2, R28, 0x2, R14 ;  /* 0x000000021c027825 */ /* 0x001fca00078e020e */
        /* <DEDUP_REMOVED lines=36> */
[----:B------:R0:W-:Y:S04]  /*3750*/  STL.64 [R1+0x90], R2 ;  /* 0x0000900201007387 */ /* 0x0001e80000100a00 */
[----:B0-----:R-:W2:Y:S02]  /*3760*/  LDL.LU R3, [R1+0x1c8c] ;  /* 0x001c8c0001037983 */ /* 0x001ea40000300800 */
[----:B--2---:R-:W-:-:S05]  /*3770*/  IMAD.WIDE R2, R3, 0x2, R14 ;  /* 0x0000000203027825 */ /* 0x004fca00078e020e */
        /* <DEDUP_REMOVED lines=10> */
[----:B0-----:R-:W3:Y:S01]  /*3820*/  LDL.LU.64 R2, [R1+0x1c78] ;  /* 0x001c780001027983 */ /* 0x001ee20000300a00 */
[----:B------:R-:W-:Y:S01]  /*3830*/  IMAD R0, R0, UR6, RZ ;  /* 0x0000000600007c24 */ /* 0x000fe2000f8e02ff */
[----:B------:R-:W-:-:S03]  /*3840*/  ULDC UR6, c[0x0][0x234] ;  /* 0x00008d0000067ab9 */ /* 0x000fc60000000800 */
[----:B------:R-:W-:-:S05]  /*3850*/  IMAD.WIDE R14, R0, 0x2, R14 ;  /* 0x00000002000e7825 */ /* 0x000fca00078e020e */
[----:B------:R0:W-:Y:S04]  /*3860*/  STL.64 [R1+0x198], R14 ;  /* 0x0001980e01007387 */ /* 0x0001e80000100a00 */
[----:B0-----:R-:W2:Y:S01]  /*3870*/  LDL.LU R15, [R1+0x10] ;  /* 0x00001000010f7983 */ /* 0x001ea20000300800 */
[----:B---3--:R-:W-:-:S05]  /*3880*/  IMAD.WIDE R4, R4, 0x2, R2 ;  /* 0x0000000204047825 */ /* 0x008fca00078e0202 */
[----:B------:R0:W-:Y:S04]  /*3890*/  STL.64 [R1+0x88], R4 ;  /* 0x0000880401007387 */ /* 0x0001e80000100a00 */
[----:B0-----:R-:W3:Y:S02]  /*38a0*/  LDL.LU R5, [R1+0x1c70] ;  /* 0x001c700001057983 */ /* 0x001ee40000300800 */
[----:B---3--:R-:W-:-:S05]  /*38b0*/  IMAD.WIDE R4, R5, 0x2, R2 ;  /* 0x0000000205047825 */ /* 0x008fca00078e0202 */
[----:B------:R0:W-:Y:S04]  /*38c0*/  STL.64 [R1+0x80], R4 ;  /* 0x0000800401007387 */ /* 0x0001e80000100a00 */
[----:B0-----:R-:W3:Y:S01]  /*38d0*/  LDL.LU.64 R4, [R1+0x1c68] ;  /* 0x001c680001047983 */ /* 0x001ee20000300a00 */
[----:B--2---:R-:W-:-:S05]  /*38e0*/  IMAD.WIDE R14, R15, 0x2, R2 ;  /* 0x000000020f0e7825 */ /* 0x004fca00078e0202 */
[----:B------:R3:W-:Y:S02]  /*38f0*/  STL.64 [R1+0x78], R14 ;  /* 0x0000780e01007387 */ /* 0x0007e40000100a00 */
[----:B---3--:R-:W-:-:S05]  /*3900*/  IMAD.WIDE R14, R4, 0x2, R2 ;  /* 0x00000002040e7825 */ /* 0x008fca00078e0202 */
[----:B------:R0:W-:Y:S02]  /*3910*/  STL.64 [R1+0x70], R14 ;  /* 0x0000700e01007387 */ /* 0x0001e40000100a00 */
[----:B0-----:R-:W-:-:S04]  /*3920*/  IMAD.WIDE R14, R5, 0x2, R2 ;  /* 0x00000002050e7825 */ /* 0x001fc800078e0202 */
[--C-:B------:R-:W-:Y:S01]  /*3930*/  IMAD.WIDE R4, R6, 0x2, R2.reuse ;  /* 0x0000000206047825 */ /* 0x100fe200078e0202 */
[----:B------:R0:W-:Y:S04]  /*3940*/  STL.64 [R1+0x68], R14 ;  /* 0x0000680e01007387 */ /* 0x0001e80000100a00 */
[----:B------:R1:W-:Y:S01]  /*3950*/  STL.64 [R1+0x60], R4 ;  /* 0x0000600401007387 */ /* 0x0003e20000100a00 */
[----:B0-----:R-:W-:-:S04]  /*3960*/  IMAD.WIDE R14, R7, 0x2, R2 ;  /* 0x00000002070e7825 */ /* 0x001fc800078e0202 */
[--C-:B------:R-:W-:Y:S01]  /*3970*/  IMAD.WIDE R6, R29, 0x2, R2.reuse ;  /* 0x000000021d067825 */ /* 0x100fe200078e0202 */
[----:B------:R0:W-:Y:S03]  /*3980*/  STL.64 [R1+0x58], R14 ;  /* 0x0000580e01007387 */ /* 0x0001e60000100a00 */
[--C-:B-1----:R-:W-:Y:S01]  /*3990*/  IMAD.WIDE R4, R28, 0x2, R2.reuse ;  /* 0x000000021c047825 */ /* 0x102fe200078e0202 */
[----:B------:R1:W-:Y:S04]  /*39a0*/  STL.64 [R1+0x50], R6 ;  /* 0x0000500601007387 */ /* 0x0003e80000100a00 */
[----:B------:R2:W-:Y:S01]  /*39b0*/  STL.64 [R1+0x48], R4 ;  /* 0x0000480401007387 */ /* 0x0005e20000100a00 */
[----:B0-----:R-:W-:-:S04]  /*39c0*/  IMAD.WIDE R14, R9, 0x2, R2 ;  /* 0x00000002090e7825 */ /* 0x001fc800078e0202 */
[--C-:B-1----:R-:W-:Y:S01]  /*39d0*/  IMAD.WIDE R6, R10, 0x2, R2.reuse ;  /* 0x000000020a067825 */ /* 0x102fe200078e0202 */
[----:B------:R-:W-:Y:S03]  /*39e0*/  STL.64 [R1+0x40], R14 ;  /* 0x0000400e01007387 */ /* 0x000fe60000100a00 */
[--C-:B--2---:R-:W-:Y:S01]  /*39f0*/  IMAD.WIDE R4, R11, 0x2, R2.reuse ;  /* 0x000000020b047825 */ /* 0x104fe200078e0202 */
[----:B------:R0:W-:Y:S03]  /*3a00*/  STL.64 [R1+0x38], R6 ;  /* 0x0000380601007387 */ /* 0x0001e60000100a00 */
[--C-:B------:R-:W-:Y:S01]  /*3a10*/  IMAD.WIDE R10, R12, 0x2, R2.reuse ;  /* 0x000000020c0a7825 */ /* 0x100fe200078e0202 */
[----:B------:R1:W-:Y:S04]  /*3a20*/  STL.64 [R1+0x30], R4 ;  /* 0x0000300401007387 */ /* 0x0003e80000100a00 */
[----:B------:R2:W-:Y:S01]  /*3a30*/  STL.64 [R1+0x28], R10 ;  /* 0x0000280a01007387 */ /* 0x0005e20000100a00 */
[----:B0-----:R-:W-:-:S04]  /*3a40*/  IMAD.WIDE R6, R13, 0x2, R2 ;  /* 0x000000020d067825 */ /* 0x001fc800078e0202 */
[--C-:B-1----:R-:W-:Y:S01]  /*3a50*/  IMAD.WIDE R4, R16, 0x2, R2.reuse ;  /* 0x0000000210047825 */ /* 0x102fe200078e0202 */
[----:B------:R0:W-:Y:S03]  /*3a60*/  STL.64 [R1+0x20], R6 ;  /* 0x0000200601007387 */ /* 0x0001e60000100a00 */
[--C-:B--2---:R-:W-:Y:S01]  /*3a70*/  IMAD.WIDE R10, R17, 0x2, R2.reuse ;  /* 0x00000002110a7825 */ /* 0x104fe200078e0202 */
[----:B------:R1:W-:Y:S03]  /*3a80*/  STL.64 [R1+0x18], R4 ;  /* 0x0000180401007387 */ /* 0x0003e60000100a00 */
[--C-:B------:R-:W-:Y:S01]  /*3a90*/  IMAD.WIDE R28, R19, 0x2, R2.reuse ;  /* 0x00000002131c7825 */ /* 0x100fe200078e0202 */
[----:B------:R-:W-:Y:S03]  /*3aa0*/  STL.64 [R1+0x10], R10 ;  /* 0x0000100a01007387 */ /* 0x000fe60000100a00 */
[----:B0-----:R-:W-:-:S04]  /*3ab0*/  IMAD.WIDE R6, R8, 0x2, R2 ;  /* 0x0000000208067825 */ /* 0x001fc800078e0202 */
[--C-:B-1----:R-:W-:Y:S01]  /*3ac0*/  IMAD.WIDE R4, R18, 0x2, R2.reuse ;  /* 0x0000000212047825 */ /* 0x102fe200078e0202 */
[----:B------:R0:W-:Y:S04]  /*3ad0*/  STL.64 [R1+0x8], R6 ;  /* 0x0000080601007387 */ /* 0x0001e80000100a00 */
[----:B------:R1:W-:Y:S04]  /*3ae0*/  STL.64 [R1+0x1c08], R28 ;  /* 0x001c081c01007387 */ /* 0x0003e80000100a00 */
[----:B------:R2:W-:Y:S01]  /*3af0*/  STL.64 [R1], R4 ;  /* 0x0000000401007387 */ /* 0x0005e20000100a00 */
[----:B0-----:R-:W-:-:S03]  /*3b00*/  IMAD.WIDE R6, R21, 0x2, R2 ;  /* 0x0000000215067825 */ /* 0x001fc600078e0202 */
[----:B-1----:R-:W3:Y:S01]  /*3b10*/  LDL.LU R28, [R1+0x170] ;  /* 0x00017000011c7983 */ /* 0x002ee20000300800 */
[----:B--2---:R-:W-:-:S03]  /*3b20*/  IMAD.WIDE R4, R20, 0x2, R2 ;  /* 0x0000000214047825 */ /* 0x004fc600078e0202 */
[----:B------:R-:W2:Y:S04]  /*3b30*/  LDL.LU R29, [R1+0x174] ;  /* 0x00017400011d7983 */ /* 0x000ea80000300800 */
[----:B------:R-:W4:Y:S01]  /*3b40*/  LDL.LU R20, [R1+0x168] ;  /* 0x0001680001147983 */ /* 0x000f220000300800 */
[----:B------:R-:W-:-:S03]  /*3b50*/  IMAD.WIDE R8, R22, 0x2, R2 ;  /* 0x0000000216087825 */ /* 0x000fc600078e0202 */
[----:B------:R0:W-:Y:S04]  /*3b60*/  STL.64 [R1+0x1c00], R4 ;  /* 0x001c000401007387 */ /* 0x0001e80000100a00 */
[----:B0-----:R-:W2:Y:S04]  /*3b70*/  LDL.LU.64 R4, [R1+0x88] ;  /* 0x0000880001047983 */ /* 0x001ea80000300a00 */
[----:B------:R0:W-:Y:S04]  /*3b80*/  STL.64 [R1+0x1bf8], R6 ;  /* 0x001bf80601007387 */ /* 0x0001e80000100a00 */
[----:B0-----:R-:W2:Y:S04]  /*3b90*/  LDL.LU.64 R6, [R1+0x150] ;  /* 0x0001500001067983 */ /* 0x001ea80000300a00 */
[----:B------:R-:W2:Y:S01]  /*3ba0*/  LDL.LU R22, [R1+0x16c] ;  /* 0x00016c0001167983 */ /* 0x000ea20000300800 */
[----:B------:R-:W-:-:S04]  /*3bb0*/  IMAD.WIDE R10, R23, 0x2, R2 ;  /* 0x00000002170a7825 */ /* 0x000fc800078e0202 */
[--C-:B------:R-:W-:Y:S01]  /*3bc0*/  IMAD.WIDE R12, R24, 0x2, R2.reuse ;  /* 0x00000002180c7825 */ /* 0x100fe200078e0202 */
[----:B------:R0:W-:Y:S03]  /*3bd0*/  STL.64 [R1+0x1bf0], R8 ;  /* 0x001bf00801007387 */ /* 0x0001e60000100a00 */
[----:B------:R-:W-:-:S04]  /*3be0*/  IMAD.WIDE R14, R25, 0x2, R2 ;  /* 0x00000002190e7825 */ /* 0x000fc800078e0202 */
[----:B------:R-:W-:-:S04]  /*3bf0*/  IMAD.WIDE R16, R26, 0x2, R2 ;  /* 0x000000021a107825 */ /* 0x000fc800078e0202 */
[--C-:B------:R-:W-:Y:S01]  /*3c00*/  IMAD.WIDE R18, R27, 0x2, R2.reuse ;  /* 0x000000021b127825 */ /* 0x100fe200078e0202 */
[----:B0-----:R-:W2:Y:S04]  /*3c10*/  LDL.LU.64 R8, [R1+0x78] ;  /* 0x0000780001087983 */ /* 0x001ea80000300a00 */
[----:B------:R-:W-:Y:S04]  /*3c20*/  STL.64 [R1+0x1c10], R10 ;  /* 0x001c100a01007387 */ /* 0x000fe80000100a00 */
[----:B------:R-:W-:Y:S04]  /*3c30*/  STL.64 [R1+0x1c18], R12 ;  /* 0x001c180c01007387 */ /* 0x000fe80000100a00 */
[----:B------:R-:W-:Y:S04]  /*3c40*/  STL.64 [R1+0x1c20], R14 ;  /* 0x001c200e01007387 */ /* 0x000fe80000100a00 */
[----:B------:R-:W-:Y:S04]  /*3c50*/  STL.64 [R1+0x1c28], R16 ;  /* 0x001c281001007387 */ /* 0x000fe80000100a00 */
[----:B------:R0:W-:Y:S04]  /*3c60*/  STL.64 [R1+0x1c30], R18 ;  /* 0x001c301201007387 */ /* 0x0001e80000100a00 */
[----:B0-----:R-:W2:Y:S04]  /*3c70*/  LDL.LU.64 R18, [R1+0x160] ;  /* 0x0001600001127983 */ /* 0x001ea80000300a00 */
[----:B------:R-:W2:Y:S01]  /*3c80*/  LDL.LU.64 R16, [R1+0x148] ;  /* 0x0001480001107983 */ /* 0x000ea20000300a00 */
[----:B---3--:R-:W-:-:S04]  /*3c90*/  IMAD.WIDE R24, R28, 0x2, R2 ;  /* 0x000000021c187825 */ /* 0x008fc800078e0202 */
[----:B----4-:R-:W-:-:S05]  /*3ca0*/  IMAD.WIDE R20, R20, 0x2, R2 ;  /* 0x0000000214147825 */ /* 0x010fca00078e0202 */
[----:B------:R-:W-:Y:S01]  /*3cb0*/  STL.64 [R1+0x1c38], R20 ;  /* 0x001c381401007387 */ /* 0x000fe20000100a00 */
[----:B--2---:R-:W-:-:S03]  /*3cc0*/  IMAD.WIDE R26, R29, 0x2, R2 ;  /* 0x000000021d1a7825 */ /* 0x004fc600078e0202 */
[----:B------:R-:W2:Y:S01]  /*3cd0*/  LDL.LU.64 R14, [R1+0x70] ;  /* 0x00007000010e7983 */ /* 0x000ea20000300a00 */
[----:B------:R-:W-:-:S05]  /*3ce0*/  IMAD.WIDE R22, R22, 0x2, R2 ;  /* 0x0000000216167825 */ /* 0x000fca00078e0202 */
[----:B------:R-:W-:Y:S04]  /*3cf0*/  STL.64 [R1+0x1c40], R22 ;  /* 0x001c401601007387 */ /* 0x000fe80000100a00 */
[----:B------:R-:W3:Y:S04]  /*3d00*/  LDL.LU.64 R12, [R1+0x140] ;  /* 0x00014000010c7983 */ /* 0x000ee80000300a00 */
[----:B------:R0:W-:Y:S04]  /*3d10*/  STL.64 [R1+0x1c48], R24 ;  /* 0x001c481801007387 */ /* 0x0001e80000100a00 */
[----:B0-----:R-:W4:Y:S04]  /*3d20*/  LDL.LU.64 R24, [R1+0x80] ;  /* 0x0000800001187983 */ /* 0x001f280000300a00 */
[----:B------:R-:W3:Y:S04]  /*3d30*/  LDL.LU.64 R22, [R1+0x68] ;  /* 0x0000680001167983 */ /* 0x000ee80000300a00 */
[----:B------:R-:W3:Y:S04]  /*3d40*/  LDL.LU.64 R10, [R1+0x138] ;  /* 0x00013800010a7983 */ /* 0x000ee80000300a00 */
[----:B------:R0:W-:Y:S04]  /*3d50*/  STL.64 [R1+0x1c50], R26 ;  /* 0x001c501a01007387 */ /* 0x0001e80000100a00 */
[----:B0-----:R-:W2:Y:S01]  /*3d60*/  LDL.LU.64 R26, [R1+0x158] ;  /* 0x00015800011a7983 */ /* 0x001ea20000300a00 */
[----:B------:R-:W-:-:S05]  /*3d70*/  IMAD.WIDE R2, R0, 0x2, R2 ;  /* 0x0000000200027825 */ /* 0x000fca00078e0202 */
[----:B------:R-:W-:Y:S04]  /*3d80*/  STL.64 [R1+0x1c58], R2 ;  /* 0x001c580201007387 */ /* 0x000fe80000100a00 */
[----:B------:R-:W-:Y:S01]  /*3d90*/  STL [R1+0x1bb0], R18 ;  /* 0x001bb01201007387 */ /* 0x000fe20000100800 */
[----:B------:R-:W-:-:S03]  /*3da0*/  IMAD.MOV.U32 R0, RZ, RZ, R19 ;  /* 0x000000ffff007224 */ /* 0x000fc600078e0013 */
[----:B------:R-:W3:Y:S04]  /*3db0*/  LDL.LU.64 R28, [R1+0x60] ;  /* 0x00006000011c7983 */ /* 0x000ee80000300a00 */
[----:B------:R-:W3:Y:S04]  /*3dc0*/  LDL.LU.64 R20, [R1+0x130] ;  /* 0x0001300001147983 */ /* 0x000ee80000300a00 */
[----:B------:R0:W-:Y:S04]  /*3dd0*/  STL [R1+0x1ba8], R0 ;  /* 0x001ba80001007387 */ /* 0x0001e80000100800 */
[----:B------:R1:W-:Y:S01]  /*3de0*/  STL [R1+0x1bac], R4 ;  /* 0x001bac0401007387 */ /* 0x0003e20000100800 */
[----:B0-----:R-:W-:-:S03]  /*3df0*/  IMAD.MOV.U32 R0, RZ, RZ, R5 ;  /* 0x000000ffff007224 */ /* 0x001fc600078e0005 */
[----:B-1----:R-:W3:Y:S04]  /*3e00*/  LDL.LU.64 R4, [R1+0x58] ;  /* 0x0000580001047983 */ /* 0x002ee80000300a00 */
[----:B------:R0:W-:Y:S04]  /*3e10*/  STL [R1+0x1ba0], R0 ;  /* 0x001ba00001007387 */ /* 0x0001e80000100800 */
[----:B--2---:R-:W-:Y:S04]  /*3e20*/  STL [R1+0x1ba4], R26 ;  /* 0x001ba41a01007387 */ /* 0x004fe80000100800 */
[----:B------:R-:W2:Y:S01]  /*3e30*/  LDL.LU.64 R18, [R1+0x128] ;  /* 0x0001280001127983 */ /* 0x000ea20000300a00 */
[----:B0-----:R-:W-:-:S03]  /*3e40*/  IMAD.MOV.U32 R0, RZ, RZ, R27 ;  /* 0x000000ffff007224 */ /* 0x001fc600078e001b */
[----:B----4-:R-:W-:Y:S04]  /*3e50*/  STL [R1+0x1b9c], R24 ;  /* 0x001b9c1801007387 */ /* 0x010fe80000100800 */
[----:B------:R0:W-:Y:S04]  /*3e60*/  STL [R1+0x1b98], R0 ;  /* 0x001b980001007387 */ /* 0x0001e80000100800 */
[----:B------:R-:W-:Y:S01]  /*3e70*/  STL [R1+0x1b94], R6 ;  /* 0x001b940601007387 */ /* 0x000fe20000100800 */
[----:B0-----:R-:W-:-:S05]  /*3e80*/  IMAD.MOV.U32 R0, RZ, RZ, R25 ;  /* 0x000000ffff007224 */ /* 0x001fca00078e0019 */
[----:B------:R0:W-:Y:S02]  /*3e90*/  STL [R1+0x1b90], R0 ;  /* 0x001b900001007387 */ /* 0x0001e40000100800 */
[----:B0-----:R-:W-:Y:S02]  /*3ea0*/  IMAD.MOV.U32 R0, RZ, RZ, R7 ;  /* 0x000000ffff007224 */ /* 0x001fe400078e0007 */
[----:B------:R-:W4:Y:S04]  /*3eb0*/  LDL.LU.64 R6, [R1+0x50] ;  /* 0x0000500001067983 */ /* 0x000f280000300a00 */
[----:B------:R0:W-:Y:S04]  /*3ec0*/  STL [R1+0x1b88], R0 ;  /* 0x001b880001007387 */ /* 0x0001e80000100800 */
[----:B------:R1:W-:Y:S01]  /*3ed0*/  STL [R1+0x1b8c], R8 ;  /* 0x001b8c0801007387 */ /* 0x0003e20000100800 */
[----:B0-----:R-:W-:-:S03]  /*3ee0*/  IMAD.MOV.U32 R0, RZ, RZ, R9 ;  /* 0x000000ffff007224 */ /* 0x001fc600078e0009 */
[----:B-1----:R-:W4:Y:S04]  /*3ef0*/  LDL.LU.64 R8, [R1+0x120] ;  /* 0x0001200001087983 */ /* 0x002f280000300a00 */
[----:B------:R0:W-:Y:S04]  /*3f00*/  STL [R1+0x1b80], R0 ;  /* 0x001b800001007387 */ /* 0x0001e80000100800 */
[----:B------:R1:W-:Y:S01]  /*3f10*/  STL [R1+0x1b84], R16 ;  /* 0x001b841001007387 */ /* 0x0003e20000100800 */
[----:B0-----:R-:W-:-:S03]  /*3f20*/  IMAD.MOV.U32 R0, RZ, RZ, R17 ;  /* 0x000000ffff007224 */ /* 0x001fc600078e0011 */
[----:B-1----:R-:W4:Y:S04]  /*3f30*/  LDL.LU.64 R16, [R1+0x48] ;  /* 0x0000480001107983 */ /* 0x002f280000300a00 */
[----:B------:R0:W-:Y:S04]  /*3f40*/  STL [R1+0x1b78], R0 ;  /* 0x001b780001007387 */ /* 0x0001e80000100800 */
[----:B------:R1:W-:Y:S01]  /*3f50*/  STL [R1+0x1b7c], R14 ;  /* 0x001b7c0e01007387 */ /* 0x0003e20000100800 */
[----:B0-----:R-:W-:-:S03]  /*3f60*/  IMAD.MOV.U32 R0, RZ, RZ, R15 ;  /* 0x000000ffff007224 */ /* 0x001fc600078e000f */
[----:B---3--:R-:W-:Y:S04]  /*3f70*/  STL [R1+0x1b74], R12 ;  /* 0x001b740c01007387 */ /* 0x008fe80000100800 */
[----:B------:R0:W-:Y:S04]  /*3f80*/  STL [R1+0x1b70], R0 ;  /* 0x001b700001007387 */ /* 0x0001e80000100800 */
[----:B-1----:R-:W3:Y:S01]  /*3f90*/  LDL.LU.64 R14, [R1+0x118] ;  /* 0x00011800010e7983 */ /* 0x002ee20000300a00 */
[----:B0-----:R-:W-:-:S03]  /*3fa0*/  IMAD.MOV.U32 R0, RZ, RZ, R13 ;  /* 0x000000ffff007224 */ /* 0x001fc600078e000d */
[----:B------:R-:W-:Y:S04]  /*3fb0*/  STL [R1+0x1b6c], R22 ;  /* 0x001b6c1601007387 */ /* 0x000fe80000100800 */
[----:B------:R0:W-:Y:S04]  /*3fc0*/  STL [R1+0x1b68], R0 ;  /* 0x001b680001007387 */ /* 0x0001e80000100800 */
[----:B------:R-:W3:Y:S01]  /*3fd0*/  LDL.LU.64 R12, [R1+0x40] ;  /* 0x00004000010c7983 */ /* 0x000ee20000300a00 */
[----:B0-----:R-:W-:-:S03]  /*3fe0*/  IMAD.MOV.U32 R0, RZ, RZ, R23 ;  /* 0x000000ffff007224 */ /* 0x001fc600078e0017 */
[----:B------:R-:W-:Y:S04]  /*3ff0*/  STL [R1+0x1b64], R10 ;  /* 0x001b640a01007387 */ /* 0x000fe80000100800 */
[----:B------:R0:W-:Y:S02]  /*4000*/  STL [R1+0x1b60], R0 ;  /* 0x001b600001007387 */ /* 0x0001e40000100800 */
[----:B0-----:R-:W-:Y:S02]  /*4010*/  IMAD.MOV.U32 R0, RZ, RZ, R11 ;  /* 0x000000ffff007224 */ /* 0x001fe400078e000b */
[----:B------:R-:W3:Y:S04]  /*4020*/  LDL.LU.64 R10, [R1+0x110] ;  /* 0x00011000010a7983 */ /* 0x000ee80000300a00 */
[----:B------:R0:W-:Y:S04]  /*4030*/  STL [R1+0x1b58], R0 ;  /* 0x001b580001007387 */ /* 0x0001e80000100800 */
[----:B------:R1:W-:Y:S01]  /*4040*/  STL [R1+0x1b5c], R28 ;  /* 0x001b5c1c01007387 */ /* 0x0003e20000100800 */
[----:B0-----:R-:W-:-:S03]  /*4050*/  IMAD.MOV.U32 R0, RZ, RZ, R29 ;  /* 0x000000ffff007224 */ /* 0x001fc600078e001d */
[----:B------:R-:W-:Y:S04]  /*4060*/  STL [R1+0x1b54], R20 ;  /* 0x001b541401007387 */ /* 0x000fe80000100800 */
[----:B------:R0:W-:Y:S04]  /*4070*/  STL [R1+0x1b50], R0 ;  /* 0x001b500001007387 */ /* 0x0001e80000100800 */
[----:B-1----:R-:W3:Y:S01]  /*4080*/  LDL.LU.64 R28, [R1+0x38] ;  /* 0x00003800011c7983 */ /* 0x002ee20000300a00 */
[----:B0-----:R-:W-:-:S03]  /*4090*/  IMAD.MOV.U32 R0, RZ, RZ, R21 ;  /* 0x000000ffff007224 */ /* 0x001fc600078e0015 */
[----:B------:R-:W-:Y:S04]  /*40a0*/  STL [R1+0x1b4c], R4 ;  /* 0x001b4c0401007387 */ /* 0x000fe80000100800 */
[----:B------:R0:W-:Y:S02]  /*40b0*/  STL [R1+0x1b48], R0 ;  /* 0x001b480001007387 */ /* 0x0001e40000100800 */
[----:B0-----:R-:W-:Y:S02]  /*40c0*/  IMAD.MOV.U32 R0, RZ, RZ, R5 ;  /* 0x000000ffff007224 */ /* 0x001fe400078e0005 */
[----:B--2---:R-:W-:Y:S04]  /*40d0*/  STL [R1+0x1b44], R18 ;  /* 0x001b441201007387 */ /* 0x004fe80000100800 */
[----:B------:R0:W-:Y:S04]  /*40e0*/  STL [R1+0x1b40], R0 ;  /* 0x001b400001007387 */ /* 0x0001e80000100800 */
[----:B------:R-:W2:Y:S01]  /*40f0*/  LDL.LU.64 R4, [R1+0x30] ;  /* 0x0000300001047983 */ /* 0x000ea20000300a00 */
[----:B0-----:R-:W-:-:S03]  /*4100*/  IMAD.MOV.U32 R0, RZ, RZ, R19 ;  /* 0x000000ffff007224 */ /* 0x001fc600078e0013 */
[----:B--2---:R0:W-:Y:S04]  /*4110*/  STL.64 [R1+0x1c60], R4 ;  /* 0x001c600401007387 */ /* 0x0041e80000100a00 */
[----:B0-----:R-:W2:Y:S04]  /*4120*/  LDL.LU.64 R4, [R1+0x108] ;  /* 0x0001080001047983 */ /* 0x001ea80000300a00 */
[----:B------:R-:W2:Y:S04]  /*4130*/  LDL.LU.64 R2, [R1+0x100] ;  /* 0x0001000001027983 */ /* 0x000ea80000300a00 */
[----:B------:R0:W-:Y:S04]  /*4140*/  STL [R1+0x1b38], R0 ;  /* 0x001b380001007387 */ /* 0x0001e80000100800 */
[----:B----4-:R1:W-:Y:S01]  /*4150*/  STL [R1+0x1b3c], R6 ;  /* 0x001b3c0601007387 */ /* 0x0103e20000100800 */
[----:B0-----:R-:W-:-:S03]  /*4160*/  IMAD.MOV.U32 R0, RZ, RZ, R7 ;  /* 0x000000ffff007224 */ /* 0x001fc600078e0007 */
[----:B-1----:R-:W4:Y:S04]  /*4170*/  LDL.LU.64 R6, [R1+0x28] ;  /* 0x0000280001067983 */ /* 0x002f280000300a00 */
[----:B------:R0:W-:Y:S04]  /*4180*/  STL [R1+0x1b30], R0 ;  /* 0x001b300001007387 */ /* 0x0001e80000100800 */
[----:B------:R1:W-:Y:S04]  /*4190*/  STL [R1+0x1b34], R8 ;  /* 0x001b340801007387 */ /* 0x0003e80000100800 */
[----:B------:R-:W4:Y:S01]  /*41a0*/  LDL.LU.64 R26, [R1+0xf8] ;  /* 0x0000f800011a7983 */ /* 0x000f220000300a00 */
[----:B0-----:R-:W-:-:S03]  /*41b0*/  IMAD.MOV.U32 R0, RZ, RZ, R9 ;  /* 0x000000ffff007224 */ /* 0x001fc600078e0009 */
[----:B------:R-:W-:Y:S04]  /*41c0*/  STL [R1+0x1b2c], R16 ;  /* 0x001b2c1001007387 */ /* 0x000fe80000100800 */
[----:B------:R0:W-:Y:S04]  /*41d0*/  STL [R1+0x1b28], R0 ;  /* 0x001b280001007387 */ /* 0x0001e80000100800 */
[----:B-1----:R-:W4:Y:S04]  /*41e0*/  LDL.LU.64 R8, [R1+0x20] ;  /* 0x0000200001087983 */ /* 0x002f280000300a00 */
[----:B------:R-:W4:Y:S01]  /*41f0*/  LDL.LU.64 R24, [R1+0xf0] ;  /* 0x0000f00001187983 */ /* 0x000f220000300a00 */
[----:B0-----:R-:W-:-:S05]  /*4200*/  IMAD.MOV.U32 R0, RZ, RZ, R17 ;  /* 0x000000ffff007224 */ /* 0x001fca00078e0011 */
[----:B------:R0:W-:Y:S04]  /*4210*/  STL [R1+0x1b20], R0 ;  /* 0x001b200001007387 */ /* 0x0001e80000100800 */
[----:B---3--:R-:W-:Y:S04]  /*4220*/  STL [R1+0x1b24], R14 ;  /* 0x001b240e01007387 */ /* 0x008fe80000100800 */
[----:B------:R-:W3:Y:S01]  /*4230*/  LDL.LU.64 R22, [R1+0x18] ;  /* 0x0000180001167983 */ /* 0x000ee20000300a00 */
[----:B0-----:R-:W-:-:S05]  /*4240*/  IMAD.MOV.U32 R0, RZ, RZ, R15 ;  /* 0x000000ffff007224 */ /* 0x001fca00078e000f */
[----:B------:R0:W-:Y:S04]  /*4250*/  STL [R1+0x1b18], R0 ;  /* 0x001b180001007387 */ /* 0x0001e80000100800 */
[----:B------:R-:W-:Y:S04]  /*4260*/  STL [R1+0x1b1c], R12 ;  /* 0x001b1c0c01007387 */ /* 0x000fe80000100800 */
[----:B------:R-:W3:Y:S01]  /*4270*/  LDL.LU.64 R20, [R1+0xe8] ;  /* 0x0000e80001147983 */ /* 0x000ee20000300a00 */
[----:B0-----:R-:W-:-:S03]  /*4280*/  IMAD.MOV.U32 R0, RZ, RZ, R13 ;  /* 0x000000ffff007224 */ /* 0x001fc600078e000d */
[----:B------:R-:W3:Y:S04]  /*4290*/  LDL.LU.64 R18, [R1+0x10] ;  /* 0x0000100001127983 */ /* 0x000ee80000300a00 */
        /* <DEDUP_REMOVED lines=9> */
[----:B------:R-:W3:Y:S04]  /*4330*/  LDL.LU.64 R10, [R1] ;  /* 0x00000000010a7983 */ /* 0x000ee80000300a00 */
[----:B------:R0:W-:Y:S04]  /*4340*/  STL [R1+0x1b00], R0 ;  /* 0x001b000001007387 */ /* 0x0001e80000100800 */
[----:B--2---:R1:W-:Y:S01]  /*4350*/  STL [R1+0x1b04], R4 ;  /* 0x001b040401007387 */ /* 0x0043e20000100800 */
[----:B0-----:R-:W-:-:S03]  /*4360*/  IMAD.MOV.U32 R0, RZ, RZ, R5 ;  /* 0x000000ffff007224 */ /* 0x001fc600078e0005 */
[----:B------:R-:W2:Y:S04]  /*4370*/  LDL.LU.64 R28, [R1+0xd0] ;  /* 0x0000d000011c7983 */ /* 0x000ea80000300a00 */
[----:B-1----:R-:W4:Y:S04]  /*4380*/  LDL.LU.64 R4, [R1+0x1c60] ;  /* 0x001c600001047983 */ /* 0x002f280000300a00 */
[----:B----4-:R-:W-:Y:S04]  /*4390*/  STL [R1+0x1afc], R4 ;  /* 0x001afc0401007387 */ /* 0x010fe80000100800 */
[----:B------:R0:W-:Y:S04]  /*43a0*/  STL [R1+0x1af8], R0 ;  /* 0x001af80001007387 */ /* 0x0001e80000100800 */
[----:B------:R-:W-:Y:S01]  /*43b0*/  STL [R1+0x1af4], R2 ;  /* 0x001af40201007387 */ /* 0x000fe20000100800 */
[----:B0-----:R-:W-:-:S05]  /*43c0*/  IMAD.MOV.U32 R0, RZ, RZ, R5 ;  /* 0x000000ffff007224 */ /* 0x001fca00078e0005 */
[----:B------:R0:W-:Y:S04]  /*43d0*/  STL [R1+0x1af0], R0 ;  /* 0x001af00001007387 */ /* 0x0001e80000100800 */
[----:B------:R-:W4:Y:S01]  /*43e0*/  LDL.LU.64 R4, [R1+0xc8] ;  /* 0x0000c80001047983 */ /* 0x000f220000300a00 */
[----:B0-----:R-:W-:-:S03]  /*43f0*/  IMAD.MOV.U32 R0, RZ, RZ, R3 ;  /* 0x000000ffff007224 */ /* 0x001fc600078e0003 */
[----:B------:R-:W4:Y:S04]  /*4400*/  LDL.LU.64 R2, [R1+0x1c58] ;  /* 0x001c580001027983 */ /* 0x000f280000300a00 */
[----:B------:R-:W-:Y:S04]  /*4410*/  STL [R1+0x1aec], R6 ;  /* 0x001aec0601007387 */ /* 0x000fe80000100800 */
        /* <DEDUP_REMOVED lines=15> */
[----:B---3--:R-:W-:Y:S04]  /*4510*/  STL [R1+0x1acc], R22 ;  /* 0x001acc1601007387 */ /* 0x008fe80000100800 */
[----:B------:R0:W-:Y:S02]  /*4520*/  STL [R1+0x1ac8], R0 ;  /* 0x001ac80001007387 */ /* 0x0001e40000100800 */
[----:B0-----:R-:W-:-:S02]  /*4530*/  IMAD.MOV.U32 R0, RZ, RZ, R23 ;  /* 0x000000ffff007224 */ /* 0x001fc400078e0017 */
[----:B------:R-:W3:Y:S04]  /*4540*/  LDL.LU.64 R22, [R1+0x1c40] ;  /* 0x001c400001167983 */ /* 0x000ee80000300a00 */
[----:B------:R-:W-:Y:S04]  /*4550*/  STL [R1+0x1ac4], R20 ;  /* 0x001ac41401007387 */ /* 0x000fe80000100800 */
        /* <DEDUP_REMOVED lines=23> */
[----:B--2---:R-:W-:Y:S04]  /*46d0*/  STL [R1+0x1a94], R28 ;  /* 0x001a941c01007387 */ /* 0x004fe80000100800 */
[----:B------:R0:W-:Y:S02]  /*46e0*/  STL [R1+0x1a90], R0 ;  /* 0x001a900001007387 */ /* 0x0001e40000100800 */
[----:B0-----:R-:W-:-:S02]  /*46f0*/  IMAD.MOV.U32 R0, RZ, RZ, R29 ;  /* 0x000000ffff007224 */ /* 0x001fc400078e001d */
[----:B------:R-:W2:Y:S04]  /*4700*/  LDL.LU.64 R28, [R1+0x1c08] ;  /* 0x001c0800011c7983 */ /* 0x000ea80000300a00 */
[----:B--2---:R-:W-:Y:S04]  /*4710*/  STL [R1+0x1a8c], R28 ;  /* 0x001a8c1c01007387 */ /* 0x004fe80000100800 */
[----:B------:R4:W-:Y:S04]  /*4720*/  STL [R1+0x1a88], R0 ;  /* 0x001a880001007387 */ /* 0x0009e80000100800 */
[----:B------:R0:W-:Y:S01]  /*4730*/  STL [R1+0x1a80], R29 ;  /* 0x001a801d01007387 */ /* 0x0001e20000100800 */
[----:B----4-:R-:W-:-:S03]  /*4740*/  IMAD.MOV.U32 R0, RZ, RZ, R5 ;  /* 0x000000ffff007224 */ /* 0x010fc600078e0005 */
[----:B0-----:R-:W2:Y:S04]  /*4750*/  LDL.LU.64 R28, [R1+0x98] ;  /* 0x00009800011c7983 */ /* 0x001ea80000300a00 */
[----:B------:R0:W-:Y:S04]  /*4760*/  STL [R1+0x1a84], R4 ;  /* 0x001a840401007387 */ /* 0x0001e80000100800 */
[----:B0-----:R-:W4:Y:S04]  /*4770*/  LDL.LU.64 R4, [R1+0x1c00] ;  /* 0x001c000001047983 */ /* 0x001f280000300a00 */
[----:B----4-:R-:W-:Y:S04]  /*4780*/  STL [R1+0x1a7c], R4 ;  /* 0x001a7c0401007387 */ /* 0x010fe80000100800 */
[----:B------:R0:W-:Y:S04]  /*4790*/  STL [R1+0x1a78], R0 ;  /* 0x001a780001007387 */ /* 0x0001e80000100800 */
[----:B------:R1:W-:Y:S01]  /*47a0*/  STL [R1+0x1a70], R5 ;  /* 0x001a700501007387 */ /* 0x0003e20000100800 */
[----:B0-----:R-:W-:-:S03]  /*47b0*/  IMAD.MOV.U32 R0, RZ, RZ, R7 ;  /* 0x000000ffff007224 */ /* 0x001fc600078e0007 */
[----:B-1----:R-:W4:Y:S04]  /*47c0*/  LDL.LU.64 R4, [R1+0xa0] ;  /* 0x0000a00001047983 */ /* 0x002f280000300a00 */
[----:B------:R0:W-:Y:S04]  /*47d0*/  STL [R1+0x1a74], R6 ;  /* 0x001a740601007387 */ /* 0x0001e80000100800 */
[----:B0-----:R-:W3:Y:S04]  /*47e0*/  LDL.LU.64 R6, [R1+0x1bf8] ;  /* 0x001bf80001067983 */ /* 0x001ee80000300a00 */
[----:B---3--:R-:W-:Y:S04]  /*47f0*/  STL [R1+0x1a6c], R6 ;  /* 0x001a6c0601007387 */ /* 0x008fe80000100800 */
[----:B------:R0:W-:Y:S04]  /*4800*/  STL [R1+0x1a68], R0 ;  /* 0x001a680001007387 */ /* 0x0001e80000100800 */
[----:B------:R1:W-:Y:S01]  /*4810*/  STL [R1+0x1a60], R7 ;  /* 0x001a600701007387 */ /* 0x0003e20000100800 */
[----:B0-----:R-:W-:-:S03]  /*4820*/  IMAD.MOV.U32 R0, RZ, RZ, R9 ;  /* 0x000000ffff007224 */ /* 0x001fc600078e0009 */
[----:B-1----:R-:W3:Y:S04]  /*4830*/  LDL.LU.64 R6, [R1+0xa8] ;  /* 0x0000a80001067983 */ /* 0x002ee80000300a00 */
[----:B------:R0:W-:Y:S04]  /*4840*/  STL [R1+0x1a64], R8 ;  /* 0x001a640801007387 */ /* 0x0001e80000100800 */
[----:B0-----:R-:W2:Y:S04]  /*4850*/  LDL.LU.64 R8, [R1+0x1bf0] ;  /* 0x001bf00001087983 */ /* 0x001ea80000300a00 */
[----:B--2---:R-:W-:Y:S04]  /*4860*/  STL [R1+0x1a5c], R8 ;  /* 0x001a5c0801007387 */ /* 0x004fe80000100800 */
[----:B------:R-:W-:Y:S04]  /*4870*/  STL [R1+0x1a58], R0 ;  /* 0x001a580001007387 */ /* 0x000fe80000100800 */
[----:B------:R0:W-:Y:S04]  /*4880*/  STL [R1+0x1a50], R9 ;  /* 0x001a500901007387 */ /* 0x0001e80000100800 */
[----:B0-----:R-:W2:Y:S02]  /*4890*/  LDL.LU.64 R8, [R1+0xb0] ;  /* 0x0000b00001087983 */ /* 0x001ea40000300a00 */
[----:B--2---:R-:W-:-:S02]  /*48a0*/  IMAD.MOV.U32 R0, RZ, RZ, R9 ;  /* 0x000000ffff007224 */ /* 0x004fc400078e0009 */
[----:B------:R-:W-:Y:S04]  /*48b0*/  STL [R1+0x1a54], R8 ;  /* 0x001a540801007387 */ /* 0x000fe80000100800 */
[----:B------:R-:W-:Y:S04]  /*48c0*/  STL [R1+0x1a4c], R10 ;  /* 0x001a4c0a01007387 */ /* 0x000fe80000100800 */
[----:B------:R-:W-:Y:S04]  /*48d0*/  STL [R1+0x1a48], R0 ;  /* 0x001a480001007387 */ /* 0x000fe80000100800 */
[----:B------:R0:W-:Y:S04]  /*48e0*/  STL [R1+0x1a40], R11 ;  /* 0x001a400b01007387 */ /* 0x0001e80000100800 */
[----:B0-----:R-:W2:Y:S01]  /*48f0*/  LDL.LU.64 R10, [R1+0x90] ;  /* 0x00009000010a7983 */ /* 0x001ea20000300a00 */
[----:B---3--:R-:W-:-:S03]  /*4900*/  IMAD.MOV.U32 R0, RZ, RZ, R7 ;  /* 0x000000ffff007224 */ /* 0x008fc600078e0007 */
[----:B------:R-:W-:Y:S04]  /*4910*/  STL [R1+0x1a44], R6 ;  /* 0x001a440601007387 */ /* 0x000fe80000100800 */
[----:B------:R-:W-:Y:S04]  /*4920*/  STL [R1+0x1a3c], R12 ;  /* 0x001a3c0c01007387 */ /* 0x000fe80000100800 */
[----:B------:R-:W-:Y:S04]  /*4930*/  STL [R1+0x1a38], R0 ;  /* 0x001a380001007387 */ /* 0x000fe80000100800 */
[----:B------:R0:W-:Y:S04]  /*4940*/  STL [R1+0x1a30], R13 ;  /* 0x001a300d01007387 */ /* 0x0001e80000100800 */
[----:B0-----:R-:W3:Y:S04]  /*4950*/  LDL.LU.64 R12, [R1+0x188] ;  /* 0x00018800010c7983 */ /* 0x001ee80000300a00 */
[----:B----4-:R0:W-:Y:S04]  /*4960*/  STL [R1+0x1a34], R4 ;  /* 0x001a340401007387 */ /* 0x0101e80000100800 */
[----:B------:R-:W4:Y:S04]  /*4970*/  LDL.LU R0, [R1+0x1a0] ;  /* 0x0001a00001007983 */ /* 0x000f280000300800 */
[----:B------:R-:W3:Y:S01]  /*4980*/  LDL.LU.64 R8, [R1+0x190] ;  /* 0x0001900001087983 */ /* 0x000ee20000300a00 */
[----:B0-----:R-:W-:-:S03]  /*4990*/  IMAD.MOV.U32 R4, RZ, RZ, R5 ;  /* 0x000000ffff047224 */ /* 0x001fc600078e0005 */
[----:B------:R-:W-:Y:S04]  /*49a0*/  STL [R1+0x1a2c], R14 ;  /* 0x001a2c0e01007387 */ /* 0x000fe80000100800 */
[----:B------:R0:W-:Y:S04]  /*49b0*/  STL [R1+0x1a28], R4 ;  /* 0x001a280401007387 */ /* 0x0001e80000100800 */
[----:B------:R1:W-:Y:S01]  /*49c0*/  STL [R1+0x1a20], R15 ;  /* 0x001a200f01007387 */ /* 0x0003e20000100800 */
[----:B0-----:R-:W-:-:S03]  /*49d0*/  IMAD.MOV.U32 R4, RZ, RZ, R29 ;  /* 0x000000ffff047224 */ /* 0x001fc600078e001d */
[----:B-1----:R-:W3:Y:S04]  /*49e0*/  LDL.LU.64 R14, [R1+0x180] ;  /* 0x00018000010e7983 */ /* 0x002ee80000300a00 */
[----:B------:R-:W-:Y:S04]  /*49f0*/  STL [R1+0x1a24], R28 ;  /* 0x001a241c01007387 */ /* 0x000fe80000100800 */
[----:B------:R-:W3:Y:S04]  /*4a00*/  LDL.LU.64 R6, [R1+0x198] ;  /* 0x0001980001067983 */ /* 0x000ee80000300a00 */
[----:B------:R-:W-:Y:S04]  /*4a10*/  STL [R1+0x1a18], R4 ;  /* 0x001a180401007387 */ /* 0x000fe80000100800 */
[----:B------:R-:W-:Y:S04]  /*4a20*/  STL [R1+0x1a1c], R16 ;  /* 0x001a1c1001007387 */ /* 0x000fe80000100800 */
[----:B------:R-:W3:Y:S04]  /*4a30*/  LDL.LU R5, [R1+0x1a4] ;  /* 0x0001a40001057983 */ /* 0x000ee80000300800 */
[----:B------:R0:W-:Y:S04]  /*4a40*/  STL [R1+0x1a10], R17 ;  /* 0x001a101101007387 */ /* 0x0001e80000100800 */
[----:B0-----:R-:W3:Y:S04]  /*4a50*/  LDL.LU.64 R16, [R1+0x178] ;  /* 0x0001780001107983 */ /* 0x001ee80000300a00 */
[----:B--2---:R0:W-:Y:S04]  /*4a60*/  STL [R1+0x1a14], R10 ;  /* 0x001a140a01007387 */ /* 0x0041e80000100800 */
[----:B------:R-:W2:Y:S04]  /*4a70*/  LDL.LU R28, [R1+0x1ac] ;  /* 0x0001ac00011c7983 */ /* 0x000ea80000300800 */
[----:B------:R-:W2:Y:S01]  /*4a80*/  LDL.LU R29, [R1+0x1a8] ;  /* 0x0001a800011d7983 */ /* 0x000ea20000300800 */
[----:B------:R-:W-:-:S03]  /*4a90*/  IMAD.MOV.U32 R4, RZ, RZ, R11 ;  /* 0x000000ffff047224 */ /* 0x000fc600078e000b */
[----:B------:R-:W-:Y:S01]  /*4aa0*/  STL [R1+0x1a0c], R18 ;  /* 0x001a0c1201007387 */ /* 0x000fe20000100800 */
[----:B0-----:R-:W0:Y:S03]  /*4ab0*/  LDC R10, c[0x0][0x238] ;  /* 0x00008e00ff0a7b82 */ /* 0x001e260000000800 */
[----:B------:R3:W-:Y:S04]  /*4ac0*/  STL [R1+0x1a08], R4 ;  /* 0x001a080401007387 */ /* 0x0007e80000100800 */
[----:B------:R-:W-:Y:S01]  /*4ad0*/  STL [R1+0x19f8], R19 ;  /* 0x0019f81301007387 */ /* 0x000fe20000100800 */
[----:B----4-:R-:W-:Y:S02]  /*4ae0*/  IMAD R0, R0, UR6, RZ ;  /* 0x0000000600007c24 */ /* 0x010fe4000f8e02ff */
[----:B---3--:R-:W-:Y:S01]  /*4af0*/  IMAD.MOV.U32 R4, RZ, RZ, R17 ;  /* 0x000000ffff047224 */ /* 0x008fe200078e0011 */
[----:B------:R-:W-:Y:S04]  /*4b00*/  STL [R1+0x1a00], R16 ;  /* 0x001a001001007387 */ /* 0x000fe80000100800 */
[----:B------:R-:W-:Y:S04]  /*4b10*/  STL [R1+0x1a04], R20 ;  /* 0x001a041401007387 */ /* 0x000fe80000100800 */
[----:B------:R1:W-:Y:S04]  /*4b20*/  STL [R1+0x19fc], R4 ;  /* 0x0019fc0401007387 */ /* 0x0003e80000100800 */
[----:B------:R-:W-:Y:S01]  /*4b30*/  STL [R1+0x19e8], R21 ;  /* 0x0019e81501007387 */ /* 0x000fe20000100800 */
[----:B-1----:R-:W-:-:S03]  /*4b40*/  IMAD.MOV.U32 R4, RZ, RZ, R15 ;  /* 0x000000ffff047224 */ /* 0x002fc600078e000f */
[----:B------:R1:W-:Y:S04]  /*4b50*/  STL [R1+0x19f0], R14 ;  /* 0x0019f00e01007387 */ /* 0x0003e80000100800 */
[----:B------:R-:W-:Y:S04]  /*4b60*/  STL [R1+0x19f4], R22 ;  /* 0x0019f41601007387 */ /* 0x000fe80000100800 */
[----:B------:R3:W-:Y:S04]  /*4b70*/  STL [R1+0x19ec], R4 ;  /* 0x0019ec0401007387 */ /* 0x0007e80000100800 */
[----:B------:R-:W-:Y:S01]  /*4b80*/  STL [R1+0x19d8], R23 ;  /* 0x0019d81701007387 */ /* 0x000fe20000100800 */
[----:B0-----:R-:W-:Y:S01]  /*4b90*/  IMAD R11, R10, 0x6d, RZ ;  /* 0x0000006d0a0b7824 */ /* 0x001fe200078e02ff */
[----:B-1----:R-:W0:Y:S01]  /*4ba0*/  LDC R14, c[0x0][0x238] ;  /* 0x00008e00ff0e7b82 */ /* 0x002e220000000800 */
[----:B---3--:R-:W-:Y:S01]  /*4bb0*/  IMAD.MOV.U32 R4, RZ, RZ, R13 ;  /* 0x000000ffff047224 */ /* 0x008fe200078e000d */
[----:B------:R1:W-:Y:S04]  /*4bc0*/  STL [R1+0x19e0], R12 ;  /* 0x0019e00c01007387 */ /* 0x0003e80000100800 */
[----:B------:R3:W-:Y:S04]  /*4bd0*/  STL [R1+0x19dc], R4 ;  /* 0x0019dc0401007387 */ /* 0x0007e80000100800 */
[----:B------:R-:W-:Y:S01]  /*4be0*/  STL [R1+0x19e4], R24 ;  /* 0x0019e41801007387 */ /* 0x000fe20000100800 */
[----:B------:R-:W-:Y:S01]  /*4bf0*/  LEA R22, P0, R0, UR10, 0x1 ;  /* 0x0000000a00167c11 */ /* 0x000fe2000f8008ff */
[----:B-1----:R-:W1:Y:S01]  /*4c00*/  LDC R12, c[0x0][0x238] ;  /* 0x00008e00ff0c7b82 */ /* 0x002e620000000800 */
[----:B---3--:R-:W-:Y:S01]  /*4c10*/  IMAD.MOV.U32 R4, RZ, RZ, R9 ;  /* 0x000000ffff047224 */ /* 0x008fe200078e0009 */
[----:B------:R-:W-:Y:S04]  /*4c20*/  STL [R1+0x19c8], R25 ;  /* 0x0019c81901007387 */ /* 0x000fe80000100800 */
[----:B------:R-:W-:Y:S02]  /*4c30*/  STL [R1+0x19d0], R8 ;  /* 0x0019d00801007387 */ /* 0x000fe40000100800 */
[----:B------:R-:W3:Y:S02]  /*4c40*/  LDC R13, c[0x0][0x238] ;  /* 0x00008e00ff0d7b82 */ /* 0x000ee40000000800 */
[----:B------:R4:W-:Y:S04]  /*4c50*/  STL [R1+0x19cc], R4 ;  /* 0x0019cc0401007387 */ /* 0x0009e80000100800 */
[----:B------:R-:W-:Y:S04]  /*4c60*/  STL [R1+0x19d4], R26 ;  /* 0x0019d41a01007387 */ /* 0x000fe80000100800 */
[----:B------:R-:W-:Y:S01]  /*4c70*/  STL [R1+0x19b8], R27 ;  /* 0x0019b81b01007387 */ /* 0x000fe20000100800 */
[----:B----4-:R-:W-:-:S03]  /*4c80*/  IMAD.MOV.U32 R4, RZ, RZ, R7 ;  /* 0x000000ffff047224 */ /* 0x010fc600078e0007 */
[----:B------:R-:W-:Y:S01]  /*4c90*/  STL [R1+0x19c0], R6 ;  /* 0x0019c00601007387 */ /* 0x000fe20000100800 */
[----:B------:R-:W-:Y:S01]  /*4ca0*/  LEA.HI.X.SX32 R23, R0, UR11, 0x1, P0 ;  /* 0x0000000b00177c11 */ /* 0x000fe200080f0eff */
[----:B------:R-:W-:Y:S02]  /*4cb0*/  IMAD R8, R10, 0x7f, RZ ;  /* 0x0000007f0a087824 */ /* 0x000fe400078e02ff */
[----:B------:R4:W-:Y:S01]  /*4cc0*/  STL [R1+0x19bc], R4 ;  /* 0x0019bc0401007387 */ /* 0x0009e20000100800 */
[----:B------:R-:W-:Y:S02]  /*4cd0*/  IMAD R7, R5, UR6, RZ ;  /* 0x0000000605077c24 */ /* 0x000fe4000f8e02ff */
[----:B----4-:R-:W-:-:S03]  /*4ce0*/  IMAD.WIDE R4, R8, 0x2, R22 ;  /* 0x0000000208047825 */ /* 0x010fc600078e0216 */
[C---:B------:R-:W-:Y:S01]  /*4cf0*/  LEA R20, P2, R7.reuse, UR10, 0x1 ;  /* 0x0000000a07147c11 */ /* 0x040fe2000f8408ff */
[----:B------:R-:W-:Y:S03]  /*4d00*/  STL.64 [R1+0x3c8], R22 ;  /* 0x0003c81601007387 */ /* 0x000fe60000100a00 */
[----:B------:R-:W-:Y:S01]  /*4d10*/  LEA.HI.X.SX32 R21, R7, UR11, 0x1, P2 ;  /* 0x0000000b07157c11 */ /* 0x000fe200090f0eff */
[----:B------:R-:W-:Y:S04]  /*4d20*/  STL [R1+0x19c4], R2 ;  /* 0x0019c40201007387 */ /* 0x000fe80000100800 */
[----:B------:R-:W-:Y:S04]  /*4d30*/  STL [R1+0x9d4], R3 ;  /* 0x0009d40301007387 */ /* 0x000fe80000100800 */
[----:B------:R-:W-:Y:S04]  /*4d40*/  STL [R1+0x9dc], R4 ;  /* 0x0009dc0401007387 */ /* 0x000fe80000100800 */
[----:B------:R4:W-:Y:S04]  /*4d50*/  STL [R1+0x9d8], R5 ;  /* 0x0009d80501007387 */ /* 0x0009e80000100800 */
[----:B------:R-:W-:Y:S01]  /*4d60*/  STL.64 [R1+0x3d0], R20 ;  /* 0x0003d01401007387 */ /* 0x000fe20000100a00 */
[----:B----4-:R-:W-:-:S04]  /*4d70*/  IMAD.WIDE R4, R8, 0x2, R20 ;  /* 0x0000000208047825 */ /* 0x010fc800078e0214 */
[----:B--2---:R-:W-:Y:S02]  /*4d80*/  IMAD R0, R28, UR6, RZ ;  /* 0x000000061c007c24 */ /* 0x004fe4000f8e02ff */
[----:B------:R-:W2:Y:S01]  /*4d90*/  LDC R28, c[0x0][0x230] ;  /* 0x00008c00ff1c7b82 */ /* 0x000ea20000000800 */
[----:B------:R-:W-:Y:S02]  /*4da0*/  IMAD R6, R29, UR6, RZ ;  /* 0x000000061d067c24 */ /* 0x000fe4000f8e02ff */
[----:B------:R-:W-:-:S03]  /*4db0*/  LEA R16, P0, R0, UR10, 0x1 ;  /* 0x0000000a00107c11 */ /* 0x000fc6000f8008ff */
[----:B------:R-:W-:Y:S02]  /*4dc0*/  LEA R18, P1, R6, UR10, 0x1 ;  /* 0x0000000a06127c11 */ /* 0x000fe4000f8208ff */
[----:B------:R-:W-:Y:S02]  /*4dd0*/  LEA.HI.X.SX32 R17, R0, UR11, 0x1, P0 ;  /* 0x0000000b00117c11 */ /* 0x000fe400080f0eff */
[----:B------:R-:W-:Y:S01]  /*4de0*/  LEA.HI.X.SX32 R19, R6, UR11, 0x1, P1 ;  /* 0x0000000b06137c11 */ /* 0x000fe200088f0eff */
[----:B------:R-:W-:Y:S02]  /*4df0*/  IMAD R0, R10, 0x7e, RZ ;  /* 0x0000007e0a007824 */ /* 0x000fe400078e02ff */
[----:B------:R-:W-:Y:S01]  /*4e00*/  STL.64 [R1+0x3e0], R16 ;  /* 0x0003e01001007387 */ /* 0x000fe20000100a00 */
[----:B------:R-:W-:-:S03]  /*4e10*/  IMAD.WIDE R6, R8, 0x2, R18 ;  /* 0x0000000208067825 */ /* 0x000fc600078e0212 */
[----:B------:R-:W-:Y:S01]  /*4e20*/  STL.64 [R1+0x3d8], R18 ;  /* 0x0003d81201007387 */ /* 0x000fe20000100a00 */
[----:B------:R-:W-:-:S03]  /*4e30*/  IMAD.WIDE R2, R8, 0x2, R16 ;  /* 0x0000000208027825 */ /* 0x000fc600078e0210 */
[----:B------:R-:W-:Y:S04]  /*4e40*/  STL [R1+0x19b0], R4 ;  /* 0x0019b00401007387 */ /* 0x000fe80000100800 */
[----:B------:R4:W-:Y:S04]  /*4e50*/  STL [R1+0x9e0], R5 ;  /* 0x0009e00501007387 */ /* 0x0009e80000100800 */
[----:B------:R-:W-:Y:S04]  /*4e60*/  STL [R1+0x19b4], R6 ;  /* 0x0019b40601007387 */ /* 0x000fe80000100800 */
[----:B------:R0:W-:Y:S01]  /*4e70*/  STL [R1+0x1998], R7 ;  /* 0x0019980701007387 */ /* 0x0001e20000100800 */
[----:B----4-:R-:W-:-:S03]  /*4e80*/  IMAD.WIDE R4, R0, 0x2, R22 ;  /* 0x0000000200047825 */ /* 0x010fc600078e0216 */
[----:B------:R-:W-:Y:S04]  /*4e90*/  STL [R1+0x19ac], R2 ;  /* 0x0019ac0201007387 */ /* 0x000fe80000100800 */
[----:B------:R4:W-:Y:S01]  /*4ea0*/  STL [R1+0x19a4], R3 ;  /* 0x0019a40301007387 */ /* 0x0009e20000100800 */
[----:B0-----:R-:W-:-:S03]  /*4eb0*/  IMAD.WIDE R6, R0, 0x2, R18 ;  /* 0x0000000200067825 */ /* 0x001fc600078e0212 */
[----:B------:R-:W-:Y:S01]  /*4ec0*/  STL [R1+0x19a8], R4 ;  /* 0x0019a80401007387 */ /* 0x000fe20000100800 */
[----:B------:R-:W-:Y:S02]  /*4ed0*/  IMAD R8, R10, 0x7d, RZ ;  /* 0x0000007d0a087824 */ /* 0x000fe400078e02ff */
[C---:B----4-:R-:W-:Y:S01]  /*4ee0*/  IMAD.WIDE R2, R0.reuse, 0x2, R20 ;  /* 0x0000000200027825 */ /* 0x050fe200078e0214 */
[----:B------:R0:W-:Y:S04]  /*4ef0*/  STL [R1+0x199c], R5 ;  /* 0x00199c0501007387 */ /* 0x0001e80000100800 */
[----:B------:R-:W-:Y:S04]  /*4f00*/  STL [R1+0x19a0], R2 ;  /* 0x0019a00201007387 */ /* 0x000fe80000100800 */
[----:B------:R4:W-:Y:S01]  /*4f10*/  STL [R1+0x1990], R3 ;  /* 0x0019900301007387 */ /* 0x0009e20000100800 */
[----:B0-----:R-:W-:-:S03]  /*4f20*/  IMAD.WIDE R4, R0, 0x2, R16 ;  /* 0x0000000200047825 */ /* 0x001fc600078e0210 */
        /* <DEDUP_REMOVED lines=163> */
[----:B----4-:R-:W-:-:S03]  /*5960*/  IMAD.WIDE R4, R8, 0x2, R20 ;  /* 0x0000000208047825 */ /* 0x010fc600078e0214 */
[----:B------:R0:W-:Y:S01]  /*5970*/  STL [R1+0x17fc], R3 ;  /* 0x0017fc0301007387 */ /* 0x0001e20000100800 */
[----:B------:R-:W-:-:S03]  /*5980*/  IMAD R0, R10, 0x70, RZ ;  /* 0x000000700a007824 */ /* 0x000fc600078e02ff */
        /* <DEDUP_REMOVED lines=8> */
[----:B------:R-:W-:Y:S02]  /*5a10*/  IMAD R8, R10, 0x6f, RZ ;  /* 0x0000006f0a087824 */ /* 0x000fe400078e02ff */
[C---:B0-----:R-:W-:Y:S01]  /*5a20*/  IMAD.WIDE R6, R0.reuse, 0x2, R18 ;  /* 0x0000000200067825 */ /* 0x041fe200078e0212 */
[----:B------:R-:W-:Y:S03]  /*5a30*/  STL [R1+0x17e8], R4 ;  /* 0x0017e80401007387 */ /* 0x000fe60000100800 */
        /* <DEDUP_REMOVED lines=12> */
[----:B------:R-:W-:-:S03]  /*5b00*/  IMAD R0, R10, 0x6e, RZ ;  /* 0x0000006e0a007824 */ /* 0x000fc600078e02ff */
[----:B------:R0:W-:Y:S01]  /*5b10*/  STL [R1+0x17bc], R3 ;  /* 0x0017bc0301007387 */ /* 0x0001e20000100800 */
[----:B----4-:R-:W-:-:S03]  /*5b20*/  IMAD.WIDE R4, R8, 0x2, R18 ;  /* 0x0000000208047825 */ /* 0x010fc600078e0212 */
        /* <DEDUP_REMOVED lines=12> */
[----:B------:R-:W-:-:S03]  /*5bf0*/  IMAD.WIDE R8, R11, 0x2, R22 ;  /* 0x000000020b087825 */ /* 0x000fc600078e0216 */
        /* <DEDUP_REMOVED lines=576> */
[----:B------:R-:W-:-:S03]  /*8000*/  IMAD.SHL.U32 R0, R10, 0x40, RZ ;  /* 0x000000400a007824 */ /* 0x000fc600078e00ff */
        /* <DEDUP_REMOVED lines=34> */
[----:B------:R-:W-:Y:S01]  /*8230*/  STL [R1+0xfcc], R2 ;  /* 0x000fcc0201007387 */ /* 0x000fe20000100800 */
[----:B------:R-:W4:Y:S03]  /*8240*/  LDC R11, c[0x0][0x238] ;  /* 0x00008e00ff0b7b82 */ /* 0x000f260000000800 */
[----:B------:R1:W-:Y:S01]  /*8250*/  STL [R1+0xfc8], R3 ;  /* 0x000fc80301007387 */ /* 0x0003e20000100800 */
[----:B0-----:R-:W-:-:S03]  /*8260*/  IMAD.WIDE R8, R0, 0x2, R22 ;  /* 0x0000000200087825 */ /* 0x001fc600078e0216 */
[----:B------:R-:W-:Y:S04]  /*8270*/  STL [R1+0xfd4], R4 ;  /* 0x000fd40401007387 */ /* 0x000fe80000100800 */
[----:B------:R0:W-:Y:S01]  /*8280*/  STL [R1+0xfd0], R5 ;  /* 0x000fd00501007387 */ /* 0x0001e20000100800 */
[----:B-1----:R-:W-:-:S03]  /*8290*/  IMAD.WIDE R2, R0, 0x2, R20 ;  /* 0x0000000200027825 */ /* 0x002fc600078e0214 */
[----:B------:R-:W-:Y:S04]  /*82a0*/  STL [R1+0xfdc], R6 ;  /* 0x000fdc0601007387 */ /* 0x000fe80000100800 */
[----:B------:R1:W-:Y:S01]  /*82b0*/  STL [R1+0xfd8], R7 ;  /* 0x000fd80701007387 */ /* 0x0003e20000100800 */
[----:B0-----:R-:W-:-:S03]  /*82c0*/  IMAD.WIDE R4, R0, 0x2, R18 ;  /* 0x0000000200047825 */ /* 0x001fc600078e0212 */
[----:B------:R0:W-:Y:S04]  /*82d0*/  STL [R1+0xfe4], R8 ;  /* 0x000fe40801007387 */ /* 0x0001e80000100800 */
[----:B------:R-:W-:Y:S01]  /*82e0*/  STL [R1+0xfe0], R9 ;  /* 0x000fe00901007387 */ /* 0x000fe20000100800 */
[----:B-1----:R-:W-:-:S03]  /*82f0*/  IMAD.WIDE R6, R0, 0x2, R16 ;  /* 0x0000000200067825 */ /* 0x002fc600078e0210 */
[----:B------:R-:W-:Y:S01]  /*8300*/  STL [R1+0xfec], R2 ;  /* 0x000fec0201007387 */ /* 0x000fe20000100800 */
[----:B0-----:R-:W-:-:S03]  /*8310*/  IMAD R8, R10, 0x3d, RZ ;  /* 0x0000003d0a087824 */ /* 0x001fc600078e02ff */
[----:B------:R0:W-:Y:S04]  /*8320*/  STL [R1+0xfe8], R3 ;  /* 0x000fe80301007387 */ /* 0x0001e80000100800 */
[----:B------:R-:W-:Y:S04]  /*8330*/  STL [R1+0xff4], R4 ;  /* 0x000ff40401007387 */ /* 0x000fe80000100800 */
[----:B------:R1:W-:Y:S01]  /*8340*/  STL [R1+0xff0], R5 ;  /* 0x000ff00501007387 */ /* 0x0003e20000100800 */
[----:B0-----:R-:W-:-:S03]  /*8350*/  IMAD.WIDE R2, R8, 0x2, R22 ;  /* 0x0000000208027825 */ /* 0x001fc600078e0216 */
[----:B------:R-:W-:Y:S04]  /*8360*/  STL [R1+0xffc], R6 ;  /* 0x000ffc0601007387 */ /* 0x000fe80000100800 */
[----:B------:R0:W-:Y:S04]  /*8370*/  STL [R1+0xff8], R7 ;  /* 0x000ff80701007387 */ /* 0x0001e80000100800 */
[----:B------:R-:W-:Y:S01]  /*8380*/  STL [R1+0x1004], R2 ;  /* 0x0010040201007387 */ /* 0x000fe20000100800 */
[----:B------:R-:W-:-:S03]  /*8390*/  IMAD R0, R10, 0x3c, RZ ;  /* 0x0000003c0a007824 */ /* 0x000fc600078e02ff */
[----:B------:R3:W-:Y:S01]  /*83a0*/  STL [R1+0x1000], R3 ;  /* 0x0010000301007387 */ /* 0x0007e20000100800 */
[----:B-1----:R-:W-:-:S04]  /*83b0*/  IMAD.WIDE R4, R8, 0x2, R18 ;  /* 0x0000000208047825 */ /* 0x002fc800078e0212 */
[----:B0-----:R-:W-:-:S04]  /*83c0*/  IMAD.WIDE R6, R8, 0x2, R16 ;  /* 0x0000000208067825 */ /* 0x001fc800078e0210 */
[----:B---3--:R-:W-:-:S04]  /*83d0*/  IMAD.WIDE R2, R8, 0x2, R20 ;  /* 0x0000000208027825 */ /* 0x008fc800078e0214 */
[C---:B------:R-:W-:Y:S01]  /*83e0*/  IMAD.WIDE R8, R0.reuse, 0x2, R22 ;  /* 0x0000000200087825 */ /* 0x040fe200078e0216 */
[----:B------:R-:W-:Y:S04]  /*83f0*/  STL [R1+0x100c], R2 ;  /* 0x00100c0201007387 */ /* 0x000fe80000100800 */
[----:B------:R0:W-:Y:S04]  /*8400*/  STL [R1+0x1008], R3 ;  /* 0x0010080301007387 */ /* 0x0001e80000100800 */
[----:B------:R-:W-:Y:S04]  /*8410*/  STL [R1+0x1014], R4 ;  /* 0x0010140401007387 */ /* 0x000fe80000100800 */
[----:B------:R1:W-:Y:S01]  /*8420*/  STL [R1+0x1010], R5 ;  /* 0x0010100501007387 */ /* 0x0003e20000100800 */
[----:B0-----:R-:W-:-:S03]  /*8430*/  IMAD.WIDE R2, R0, 0x2, R20 ;  /* 0x0000000200027825 */ /* 0x001fc600078e0214 */
[----:B------:R-:W-:Y:S04]  /*8440*/  STL [R1+0x101c], R6 ;  /* 0x00101c0601007387 */ /* 0x000fe80000100800 */
[----:B------:R-:W-:Y:S01]  /*8450*/  STL [R1+0x1018], R7 ;  /* 0x0010180701007387 */ /* 0x000fe20000100800 */
[----:B-1----:R-:W-:-:S03]  /*8460*/  IMAD.WIDE R4, R0, 0x2, R18 ;  /* 0x0000000200047825 */ /* 0x002fc600078e0212 */
[----:B------:R0:W-:Y:S04]  /*8470*/  STL [R1+0x1024], R8 ;  /* 0x0010240801007387 */ /* 0x0001e80000100800 */
[----:B------:R1:W-:Y:S04]  /*8480*/  STL [R1+0x1020], R9 ;  /* 0x0010200901007387 */ /* 0x0003e80000100800 */
[----:B------:R-:W-:Y:S04]  /*8490*/  STL [R1+0x102c], R2 ;  /* 0x00102c0201007387 */ /* 0x000fe80000100800 */
[----:B------:R3:W-:Y:S01]  /*84a0*/  STL [R1+0x1028], R3 ;  /* 0x0010280301007387 */ /* 0x0007e20000100800 */
[----:B0-----:R-:W-:Y:S01]  /*84b0*/  IMAD R8, R10, 0x3b, RZ ;  /* 0x0000003b0a087824 */ /* 0x001fe200078e02ff */
[----:B-1----:R-:W0:Y:S02]  /*84c0*/  LDC R9, c[0x0][0x238] ;  /* 0x00008e00ff097b82 */ /* 0x002e240000000800 */
[----:B------:R-:W-:Y:S01]  /*84d0*/  STL [R1+0x1034], R4 ;  /* 0x0010340401007387 */ /* 0x000fe20000100800 */
[----:B------:R-:W-:-:S04]  /*84e0*/  IMAD.WIDE R6, R8, 0x2, R22 ;  /* 0x0000000208067825 */ /* 0x000fc800078e0216 */
[----:B---3--:R-:W-:Y:S01]  /*84f0*/  IMAD.WIDE R2, R0, 0x2, R16 ;  /* 0x0000000200027825 */ /* 0x008fe200078e0210 */
[----:B------:R1:W-:Y:S04]  /*8500*/  STL [R1+0x1030], R5 ;  /* 0x0010300501007387 */ /* 0x0003e80000100800 */
[----:B------:R-:W-:Y:S04]  /*8510*/  STL [R1+0x103c], R2 ;  /* 0x00103c0201007387 */ /* 0x000fe80000100800 */
[----:B------:R3:W-:Y:S01]  /*8520*/  STL [R1+0x1038], R3 ;  /* 0x0010380301007387 */ /* 0x0007e20000100800 */
[----:B----4-:R-:W-:-:S02]  /*8530*/  IMAD R0, R11, 0x3a, RZ ;  /* 0x0000003a0b007824 */ /* 0x010fc400078e02ff */
[C---:B-1----:R-:W-:Y:S01]  /*8540*/  IMAD.WIDE R4, R8.reuse, 0x2, R18 ;  /* 0x0000000208047825 */ /* 0x042fe200078e0212 */
[----:B------:R-:W-:Y:S01]  /*8550*/  STL [R1+0x1044], R6 ;  /* 0x0010440601007387 */ /* 0x000fe20000100800 */
[----:B------:R-:W1:Y:S02]  /*8560*/  LDC R11, c[0x0][0x238] ;  /* 0x00008e00ff0b7b82 */ /* 0x000e640000000800 */
[----:B---3--:R-:W-:Y:S01]  /*8570*/  IMAD.WIDE R2, R8, 0x2, R20 ;  /* 0x0000000208027825 */ /* 0x008fe200078e0214 */
[----:B------:R3:W-:Y:S04]  /*8580*/  STL [R1+0x1040], R7 ;  /* 0x0010400701007387 */ /* 0x0007e80000100800 */
[----:B------:R-:W-:Y:S04]  /*8590*/  STL [R1+0x104c], R2 ;  /* 0x00104c0201007387 */ /* 0x000fe80000100800 */
[----:B------:R4:W-:Y:S01]  /*85a0*/  STL [R1+0x1048], R3 ;  /* 0x0010480301007387 */ /* 0x0009e20000100800 */
[----:B---3--:R-:W-:-:S03]  /*85b0*/  IMAD.WIDE R6, R0, 0x2, R22 ;  /* 0x0000000200067825 */ /* 0x008fc600078e0216 */
[----:B------:R-:W-:Y:S01]  /*85c0*/  STL [R1+0x1054], R4 ;  /* 0x0010540401007387 */ /* 0x000fe20000100800 */
[----:B----4-:R-:W-:-:S03]  /*85d0*/  IMAD.WIDE R2, R8, 0x2, R16 ;  /* 0x0000000208027825 */ /* 0x010fc600078e0210 */
[----:B------:R3:W-:Y:S04]  /*85e0*/  STL [R1+0x1050], R5 ;  /* 0x0010500501007387 */ /* 0x0007e80000100800 */
[----:B------:R-:W-:Y:S04]  /*85f0*/  STL [R1+0x105c], R2 ;  /* 0x00105c0201007387 */ /* 0x000fe80000100800 */
[----:B------:R4:W-:Y:S01]  /*8600*/  STL [R1+0x1058], R3 ;  /* 0x0010580301007387 */ /* 0x0009e20000100800 */
[----:B0-----:R-:W-:Y:S02]  /*8610*/  IMAD R8, R9, 0x39, RZ ;  /* 0x0000003909087824 */ /* 0x001fe400078e02ff */
[C---:B---3--:R-:W-:Y:S01]  /*8620*/  IMAD.WIDE R4, R0.reuse, 0x2, R18 ;  /* 0x0000000200047825 */ /* 0x048fe200078e0212 */
        /* <DEDUP_REMOVED lines=8> */
[----:B---3--:R-:W-:-:S03]  /*86b0*/  IMAD.WIDE R2, R8, 0x2, R22 ;  /* 0x0000000208027825 */ /* 0x008fc600078e0216 */
[----:B------:R-:W-:Y:S04]  /*86c0*/  STL [R1+0x107c], R6 ;  /* 0x00107c0601007387 */ /* 0x000fe80000100800 */
[----:B------:R3:W-:Y:S04]  /*86d0*/  STL [R1+0x1078], R7 ;  /* 0x0010780701007387 */ /* 0x0007e80000100800 */
[----:B------:R-:W-:Y:S01]  /*86e0*/  STL [R1+0x1084], R2 ;  /* 0x0010840201007387 */ /* 0x000fe20000100800 */
[----:B-1----:R-:W-:Y:S02]  /*86f0*/  IMAD R0, R11, 0x38, RZ ;  /* 0x000000380b007824 */ /* 0x002fe400078e02ff */
[C---:B0-----:R-:W-:Y:S01]  /*8700*/  IMAD.WIDE R4, R8.reuse, 0x2, R18 ;  /* 0x0000000208047825 */ /* 0x041fe200078e0212 */
[----:B------:R0:W-:Y:S01]  /*8710*/  STL [R1+0x1080], R3 ;  /* 0x0010800301007387 */ /* 0x0001e20000100800 */
[----:B------:R-:W1:Y:S02]  /*8720*/  LDC R11, c[0x0][0x238] ;  /* 0x00008e00ff0b7b82 */ /* 0x000e640000000800 */
[----:B---3--:R-:W-:-:S04]  /*8730*/  IMAD.WIDE R6, R8, 0x2, R16 ;  /* 0x0000000208067825 */ /* 0x008fc800078e0210 */
[----:B0-----:R-:W-:-:S04]  /*8740*/  IMAD.WIDE R2, R8, 0x2, R20 ;  /* 0x0000000208027825 */ /* 0x001fc800078e0214 */
        /* <DEDUP_REMOVED lines=8> */
[----:B---3--:R-:W-:-:S03]  /*87d0*/  IMAD.WIDE R4, R0, 0x2, R18 ;  /* 0x0000000200047825 */ /* 0x008fc600078e0212 */
[----:B------:R0:W-:Y:S04]  /*87e0*/  STL [R1+0x10a4], R8 ;  /* 0x0010a40801007387 */ /* 0x0001e80000100800 */
[----:B------:R3:W-:Y:S04]  /*87f0*/  STL [R1+0x10a0], R9 ;  /* 0x0010a00901007387 */ /* 0x0007e80000100800 */
[----:B------:R-:W-:Y:S04]  /*8800*/  STL [R1+0x10ac], R2 ;  /* 0x0010ac0201007387 */ /* 0x000fe80000100800 */
[----:B------:R4:W-:Y:S01]  /*8810*/  STL [R1+0x10a8], R3 ;  /* 0x0010a80301007387 */ /* 0x0009e20000100800 */
[----:B0-----:R-:W-:Y:S01]  /*8820*/  IMAD R8, R12, 0x37, RZ ;  /* 0x000000370c087824 */ /* 0x001fe200078e02ff */
[----:B---3--:R-:W0:Y:S02]  /*8830*/  LDC R9, c[0x0][0x238] ;  /* 0x00008e00ff097b82 */ /* 0x008e240000000800 */
[----:B------:R-:W-:Y:S01]  /*8840*/  STL [R1+0x10b4], R4 ;  /* 0x0010b40401007387 */ /* 0x000fe20000100800 */
[----:B------:R-:W-:-:S04]  /*8850*/  IMAD.WIDE R6, R8, 0x2, R22 ;  /* 0x0000000208067825 */ /* 0x000fc800078e0216 */
[----:B----4-:R-:W-:Y:S01]  /*8860*/  IMAD.WIDE R2, R0, 0x2, R16 ;  /* 0x0000000200027825 */ /* 0x010fe200078e0210 */
[----:B------:R3:W-:Y:S01]  /*8870*/  STL [R1+0x10b0], R5 ;  /* 0x0010b00501007387 */ /* 0x0007e20000100800 */
[----:B------:R-:W4:Y:S03]  /*8880*/  LDC R12, c[0x0][0x238] ;  /* 0x00008e00ff0c7b82 */ /* 0x000f260000000800 */
[----:B------:R-:W-:Y:S04]  /*8890*/  STL [R1+0x10bc], R2 ;  /* 0x0010bc0201007387 */ /* 0x000fe80000100800 */
[----:B------:R2:W-:Y:S01]  /*88a0*/  STL [R1+0x10b8], R3 ;  /* 0x0010b80301007387 */ /* 0x0005e20000100800 */
[----:B---3--:R-:W-:-:S03]  /*88b0*/  IMAD.WIDE R4, R8, 0x2, R18 ;  /* 0x0000000208047825 */ /* 0x008fc600078e0212 */
[----:B------:R-:W-:Y:S01]  /*88c0*/  STL [R1+0x10c4], R6 ;  /* 0x0010c40601007387 */ /* 0x000fe20000100800 */
[----:B--2---:R-:W-:-:S03]  /*88d0*/  IMAD.WIDE R2, R8, 0x2, R20 ;  /* 0x0000000208027825 */ /* 0x004fc600078e0214 */
[----:B------:R2:W-:Y:S04]  /*88e0*/  STL [R1+0x10c0], R7 ;  /* 0x0010c00701007387 */ /* 0x0005e80000100800 */
[----:B------:R-:W-:Y:S01]  /*88f0*/  STL [R1+0x10cc], R2 ;  /* 0x0010cc0201007387 */ /* 0x000fe20000100800 */
[----:B------:R-:W-:Y:S02]  /*8900*/  IMAD R0, R13, 0x36, RZ ;  /* 0x000000360d007824 */ /* 0x000fe400078e02ff */
[----:B------:R-:W3:Y:S01]  /*8910*/  LDC R13, c[0x0][0x238] ;  /* 0x00008e00ff0d7b82 */ /* 0x000ee20000000800 */
[----:B------:R1:W-:Y:S01]  /*8920*/  STL [R1+0x10c8], R3 ;  /* 0x0010c80301007387 */ /* 0x0003e20000100800 */
[----:B--2---:R-:W-:-:S03]  /*8930*/  IMAD.WIDE R6, R0, 0x2, R22 ;  /* 0x0000000200067825 */ /* 0x004fc600078e0216 */
[----:B------:R-:W-:Y:S01]  /*8940*/  STL [R1+0x10d4], R4 ;  /* 0x0010d40401007387 */ /* 0x000fe20000100800 */
[----:B-1----:R-:W-:-:S03]  /*8950*/  IMAD.WIDE R2, R8, 0x2, R16 ;  /* 0x0000000208027825 */ /* 0x002fc600078e0210 */
[----:B------:R1:W-:Y:S04]  /*8960*/  STL [R1+0x10d0], R5 ;  /* 0x0010d00501007387 */ /* 0x0003e80000100800 */
[----:B------:R-:W-:Y:S04]  /*8970*/  STL [R1+0x10dc], R2 ;  /* 0x0010dc0201007387 */ /* 0x000fe80000100800 */
[----:B------:R2:W-:Y:S01]  /*8980*/  STL [R1+0x10d8], R3 ;  /* 0x0010d80301007387 */ /* 0x0005e20000100800 */
[----:B0-----:R-:W-:Y:S02]  /*8990*/  IMAD R8, R9, 0x35, RZ ;  /* 0x0000003509087824 */ /* 0x001fe400078e02ff */
[C---:B-1----:R-:W-:Y:S01]  /*89a0*/  IMAD.WIDE R4, R0.reuse, 0x2, R18 ;  /* 0x0000000200047825 */ /* 0x042fe200078e0212 */
[----:B------:R-:W-:Y:S03]  /*89b0*/  STL [R1+0x10e4], R6 ;  /* 0x0010e40601007387 */ /* 0x000fe60000100800 */
[C---:B--2---:R-:W-:Y:S01]  /*89c0*/  IMAD.WIDE R2, R0.reuse, 0x2, R20 ;  /* 0x0000000200027825 */ /* 0x044fe200078e0214 */
[----:B------:R0:W-:Y:S04]  /*89d0*/  STL [R1+0x10e0], R7 ;  /* 0x0010e00701007387 */ /* 0x0001e80000100800 */
[----:B------:R-:W-:Y:S04]  /*89e0*/  STL [R1+0x10ec], R2 ;  /* 0x0010ec0201007387 */ /* 0x000fe80000100800 */
[----:B------:R1:W-:Y:S01]  /*89f0*/  STL [R1+0x10e8], R3 ;  /* 0x0010e80301007387 */ /* 0x0003e20000100800 */
[----:B0-----:R-:W-:-:S03]  /*8a00*/  IMAD.WIDE R6, R0, 0x2, R16 ;  /* 0x0000000200067825 */ /* 0x001fc600078e0210 */
[----:B------:R-:W-:Y:S04]  /*8a10*/  STL [R1+0x10f4], R4 ;  /* 0x0010f40401007387 */ /* 0x000fe80000100800 */
[----:B------:R0:W-:Y:S01]  /*8a20*/  STL [R1+0x10f0], R5 ;  /* 0x0010f00501007387 */ /* 0x0001e20000100800 */
[----:B-1----:R-:W-:-:S03]  /*8a30*/  IMAD.WIDE R2, R8, 0x2, R22 ;  /* 0x0000000208027825 */ /* 0x002fc600078e0216 */
[----:B------:R-:W-:Y:S04]  /*8a40*/  STL [R1+0x10fc], R6 ;  /* 0x0010fc0601007387 */ /* 0x000fe80000100800 */
[----:B------:R1:W-:Y:S04]  /*8a50*/  STL [R1+0x10f8], R7 ;  /* 0x0010f80701007387 */ /* 0x0003e80000100800 */
[----:B------:R-:W-:Y:S01]  /*8a60*/  STL [R1+0x1104], R2 ;  /* 0x0011040201007387 */ /* 0x000fe20000100800 */
[----:B------:R-:W-:Y:S02]  /*8a70*/  IMAD R0, R11, 0x34, RZ ;  /* 0x000000340b007824 */ /* 0x000fe400078e02ff */
[C---:B0-----:R-:W-:Y:S01]  /*8a80*/  IMAD.WIDE R4, R8.reuse, 0x2, R18 ;  /* 0x0000000208047825 */ /* 0x041fe200078e0212 */
[----:B------:R0:W-:Y:S01]  /*8a90*/  STL [R1+0x1100], R3 ;  /* 0x0011000301007387 */ /* 0x0001e20000100800 */
[----:B------:R-:W2:Y:S02]  /*8aa0*/  LDC R11, c[0x0][0x238] ;  /* 0x00008e00ff0b7b82 */ /* 0x000ea40000000800 */
[----:B-1----:R-:W-:-:S04]  /*8ab0*/  IMAD.WIDE R6, R8, 0x2, R16 ;  /* 0x0000000208067825 */ /* 0x002fc800078e0210 */
        /* <DEDUP_REMOVED lines=14> */
[----:B----4-:R-:W-:Y:S01]  /*8ba0*/  IMAD R8, R12, 0x33, RZ ;  /* 0x000000330c087824 */ /* 0x010fe200078e02ff */
[----:B0-----:R-:W0:Y:S02]  /*8bb0*/  LDC R9, c[0x0][0x238] ;  /* 0x00008e00ff097b82 */ /* 0x001e240000000800 */
[----:B------:R-:W-:Y:S01]  /*8bc0*/  STL [R1+0x1134], R4 ;  /* 0x0011340401007387 */ /* 0x000fe20000100800 */
[----:B------:R-:W-:-:S04]  /*8bd0*/  IMAD.WIDE R6, R8, 0x2, R22 ;  /* 0x0000000208067825 */ /* 0x000fc800078e0216 */
[----:B-1----:R-:W-:Y:S01]  /*8be0*/  IMAD.WIDE R2, R0, 0x2, R16 ;  /* 0x0000000200027825 */ /* 0x002fe200078e0210 */
[----:B------:R1:W-:Y:S01]  /*8bf0*/  STL [R1+0x1130], R5 ;  /* 0x0011300501007387 */ /* 0x0003e20000100800 */
[----:B------:R-:W4:Y:S03]  /*8c00*/  LDC R12, c[0x0][0x238] ;  /* 0x00008e00ff0c7b82 */ /* 0x000f260000000800 */
[----:B------:R-:W-:Y:S04]  /*8c10*/  STL [R1+0x113c], R2 ;  /* 0x00113c0201007387 */ /* 0x000fe80000100800 */
[----:B------:R3:W-:Y:S01]  /*8c20*/  STL [R1+0x1138], R3 ;  /* 0x0011380301007387 */ /* 0x0007e20000100800 */
[----:B-1----:R-:W-:-:S03]  /*8c30*/  IMAD.WIDE R4, R8, 0x2, R18 ;  /* 0x0000000208047825 */ /* 0x002fc600078e0212 */
[----:B------:R-:W-:Y:S01]  /*8c40*/  STL [R1+0x1144], R6 ;  /* 0x0011440601007387 */ /* 0x000fe20000100800 */
[----:B---3--:R-:W-:-:S03]  /*8c50*/  IMAD.WIDE R2, R8, 0x2, R20 ;  /* 0x0000000208027825 */ /* 0x008fc600078e0214 */
[----:B------:R1:W-:Y:S04]  /*8c60*/  STL [R1+0x1140], R7 ;  /* 0x0011400701007387 */ /* 0x0003e80000100800 */
[----:B------:R-:W-:Y:S01]  /*8c70*/  STL [R1+0x114c], R2 ;  /* 0x00114c0201007387 */ /* 0x000fe20000100800 */
[----:B------:R-:W-:Y:S02]  /*8c80*/  IMAD R0, R13, 0x32, RZ ;  /* 0x000000320d007824 */ /* 0x000fe400078e02ff */
[----:B------:R-:W3:Y:S01]  /*8c90*/  LDC R13, c[0x0][0x238] ;  /* 0x00008e00ff0d7b82 */ /* 0x000ee20000000800 */
[----:B------:R2:W-:Y:S01]  /*8ca0*/  STL [R1+0x1148], R3 ;  /* 0x0011480301007387 */ /* 0x0005e20000100800 */
[----:B-1----:R-:W-:-:S03]  /*8cb0*/  IMAD.WIDE R6, R0, 0x2, R22 ;  /* 0x0000000200067825 */ /* 0x002fc600078e0216 */
[----:B------:R-:W-:Y:S01]  /*8cc0*/  STL [R1+0x1154], R4 ;  /* 0x0011540401007387 */ /* 0x000fe20000100800 */
[----:B--2---:R-:W-:-:S03]  /*8cd0*/  IMAD.WIDE R2, R8, 0x2, R16 ;  /* 0x0000000208027825 */ /* 0x004fc600078e0210 */
        /* <DEDUP_REMOVED lines=241> */
[----:B------:R-:W-:Y:S02]  /*9bf0*/  IMAD.SHL.U32 R0, R11, 0x20, RZ ;  /* 0x000000200b007824 */ /* 0x000fe400078e00ff */
        /* <DEDUP_REMOVED lines=351> */
[----:B------:R-:W-:Y:S04]  /*b1f0*/  STL [R1+0x16a0], R9 ;  /* 0x0016a00901007387 */ /* 0x000fe80000100800 */
[----:B------:R-:W-:Y:S04]  /*b200*/  STL [R1+0x16ac], R2 ;  /* 0x0016ac0201007387 */ /* 0x000fe80000100800 */
[----:B------:R0:W-:Y:S01]  /*b210*/  STL [R1+0x16a8], R3 ;  /* 0x0016a80301007387 */ /* 0x0001e20000100800 */
[----:B----4-:R-:W-:-:S02]  /*b220*/  IMAD R8, R12, 0x7, RZ ;  /* 0x000000070c087824 */ /* 0x010fc400078e02ff */
[----:B------:R-:W1:Y:S01]  /*b230*/  LDC R12, c[0x0][0x238] ;  /* 0x00008e00ff0c7b82 */ /* 0x000e620000000800 */
[----:B------:R-:W-:Y:S01]  /*b240*/  STL [R1+0x16b4], R4 ;  /* 0x0016b40401007387 */ /* 0x000fe20000100800 */
[----:B------:R-:W-:-:S04]  /*b250*/  IMAD.WIDE R6, R8, 0x2, R22 ;  /* 0x0000000208067825 */ /* 0x000fc800078e0216 */
[----:B0-----:R-:W-:Y:S01]  /*b260*/  IMAD.WIDE R2, R0, 0x2, R16 ;  /* 0x0000000200027825 */ /* 0x001fe200078e0210 */
[----:B------:R0:W-:Y:S04]  /*b270*/  STL [R1+0x16b0], R5 ;  /* 0x0016b00501007387 */ /* 0x0001e80000100800 */
[----:B------:R-:W-:Y:S04]  /*b280*/  STL [R1+0x16bc], R2 ;  /* 0x0016bc0201007387 */ /* 0x000fe80000100800 */
[----:B------:R4:W-:Y:S01]  /*b290*/  STL [R1+0x16b8], R3 ;  /* 0x0016b80301007387 */ /* 0x0009e20000100800 */
[----:B0-----:R-:W-:-:S03]  /*b2a0*/  IMAD.WIDE R4, R8, 0x2, R18 ;  /* 0x0000000208047825 */ /* 0x001fc600078e0212 */
[----:B------:R-:W-:Y:S01]  /*b2b0*/  STL [R1+0x16c4], R6 ;  /* 0x0016c40601007387 */ /* 0x000fe20000100800 */
[----:B----4-:R-:W-:-:S03]  /*b2c0*/  IMAD.WIDE R2, R8, 0x2, R20 ;  /* 0x0000000208027825 */ /* 0x010fc600078e0214 */
[----:B------:R0:W-:Y:S04]  /*b2d0*/  STL [R1+0x16c0], R7 ;  /* 0x0016c00701007387 */ /* 0x0001e80000100800 */
[----:B------:R-:W-:Y:S01]  /*b2e0*/  STL [R1+0x16cc], R2 ;  /* 0x0016cc0201007387 */ /* 0x000fe20000100800 */
[----:B---3--:R-:W-:Y:S02]  /*b2f0*/  IMAD R0, R13, 0x6, RZ ;  /* 0x000000060d007824 */ /* 0x008fe400078e02ff */
[----:B------:R-:W3:Y:S01]  /*b300*/  LDC R13, c[0x0][0x238] ;  /* 0x00008e00ff0d7b82 */ /* 0x000ee20000000800 */
[----:B------:R4:W-:Y:S01]  /*b310*/  STL [R1+0x16c8], R3 ;  /* 0x0016c80301007387 */ /* 0x0009e20000100800 */
[----:B0-----:R-:W-:-:S03]  /*b320*/  IMAD.WIDE R6, R0, 0x2, R22 ;  /* 0x0000000200067825 */ /* 0x001fc600078e0216 */
[----:B------:R-:W-:Y:S01]  /*b330*/  STL [R1+0x16d4], R4 ;  /* 0x0016d40401007387 */ /* 0x000fe20000100800 */
[----:B----4-:R-:W-:-:S03]  /*b340*/  IMAD.WIDE R2, R8, 0x2, R16 ;  /* 0x0000000208027825 */ /* 0x010fc600078e0210 */
[----:B------:R0:W-:Y:S04]  /*b350*/  STL [R1+0x16d0], R5 ;  /* 0x0016d00501007387 */ /* 0x0001e80000100800 */
[----:B------:R-:W-:Y:S01]  /*b360*/  STL [R1+0x16dc], R2 ;  /* 0x0016dc0201007387 */ /* 0x000fe20000100800 */
[----:B--2---:R-:W-:-:S03]  /*b370*/  IMAD R11, R11, 0x5, RZ ;  /* 0x000000050b0b7824 */ /* 0x004fc600078e02ff */
[----:B------:R2:W-:Y:S01]  /*b380*/  STL [R1+0x16d8], R3 ;  /* 0x0016d80301007387 */ /* 0x0005e20000100800 */
[----:B0-----:R-:W-:-:S03]  /*b390*/  IMAD.WIDE R4, R0, 0x2, R18 ;  /* 0x0000000200047825 */ /* 0x001fc600078e0212 */
[----:B------:R-:W-:Y:S01]  /*b3a0*/  STL [R1+0x16e4], R6 ;  /* 0x0016e40601007387 */ /* 0x000fe20000100800 */
[----:B--2---:R-:W-:-:S03]  /*b3b0*/  IMAD.WIDE R2, R0, 0x2, R20 ;  /* 0x0000000200027825 */ /* 0x004fc600078e0214 */
[----:B------:R0:W-:Y:S01]  /*b3c0*/  STL [R1+0x16e0], R7 ;  /* 0x0016e00701007387 */ /* 0x0001e20000100800 */
[----:B------:R-:W-:-:S03]  /*b3d0*/  IMAD.WIDE R8, R11, 0x2, R22 ;  /* 0x000000020b087825 */ /* 0x000fc600078e0216 */
[----:B------:R-:W-:Y:S04]  /*b3e0*/  STL [R1+0x16ec], R2 ;  /* 0x0016ec0201007387 */ /* 0x000fe80000100800 */
[----:B------:R2:W-:Y:S01]  /*b3f0*/  STL [R1+0x16e8], R3 ;  /* 0x0016e80301007387 */ /* 0x0005e20000100800 */
[----:B0-----:R-:W-:-:S03]  /*b400*/  IMAD.WIDE R6, R0, 0x2, R16 ;  /* 0x0000000200067825 */ /* 0x001fc600078e0210 */
[----:B------:R-:W-:Y:S04]  /*b410*/  STL [R1+0x16f4], R4 ;  /* 0x0016f40401007387 */ /* 0x000fe80000100800 */
[----:B------:R0:W-:Y:S01]  /*b420*/  STL [R1+0x16f0], R5 ;  /* 0x0016f00501007387 */ /* 0x0001e20000100800 */
[----:B--2---:R-:W-:-:S03]  /*b430*/  IMAD.WIDE R2, R11, 0x2, R20 ;  /* 0x000000020b027825 */ /* 0x004fc600078e0214 */
[----:B------:R1:W-:Y:S04]  /*b440*/  STL [R1+0x16fc], R6 ;  /* 0x0016fc0601007387 */ /* 0x0003e80000100800 */
[----:B------:R-:W-:Y:S01]  /*b450*/  STL [R1+0x16f8], R7 ;  /* 0x0016f80701007387 */ /* 0x000fe20000100800 */
[----:B0-----:R-:W-:-:S03]  /*b460*/  IMAD.WIDE R4, R11, 0x2, R18 ;  /* 0x000000020b047825 */ /* 0x001fc600078e0212 */
[----:B------:R0:W-:Y:S04]  /*b470*/  STL [R1+0x1704], R8 ;  /* 0x0017040801007387 */ /* 0x0001e80000100800 */
[----:B------:R-:W-:Y:S01]  /*b480*/  STL [R1+0x1700], R9 ;  /* 0x0017000901007387 */ /* 0x000fe20000100800 */
[----:B-1----:R-:W-:Y:S02]  /*b490*/  IMAD.SHL.U32 R6, R12, 0x4, RZ ;  /* 0x000000040c067824 */ /* 0x002fe400078e00ff */
[----:B---3--:R-:W-:Y:S01]  /*b4a0*/  IMAD R0, R13, 0x3, RZ ;  /* 0x000000030d007824 */ /* 0x008fe200078e02ff */
[----:B------:R-:W-:Y:S01]  /*b4b0*/  STL [R1+0x170c], R2 ;  /* 0x00170c0201007387 */ /* 0x000fe20000100800 */
[----:B------:R-:W1:Y:S03]  /*b4c0*/  LDC R12, c[0x0][0x238] ;  /* 0x00008e00ff0c7b82 */ /* 0x000e660000000800 */
[----:B------:R2:W-:Y:S04]  /*b4d0*/  STL [R1+0x1708], R3 ;  /* 0x0017080301007387 */ /* 0x0005e80000100800 */
[----:B------:R-:W-:Y:S01]  /*b4e0*/  STL [R1+0x1714], R4 ;  /* 0x0017140401007387 */ /* 0x000fe20000100800 */
[----:B0-----:R-:W0:Y:S03]  /*b4f0*/  LDC R8, c[0x0][0x238] ;  /* 0x00008e00ff087b82 */ /* 0x001e260000000800 */
[----:B------:R3:W-:Y:S01]  /*b500*/  STL [R1+0x1710], R5 ;  /* 0x0017100501007387 */ /* 0x0007e20000100800 */
[----:B--2---:R-:W-:-:S04]  /*b510*/  IMAD.WIDE R2, R11, 0x2, R16 ;  /* 0x000000020b027825 */ /* 0x004fc800078e0210 */
[----:B------:R-:W2:Y:S01]  /*b520*/  LDC R11, c[0x0][0x238] ;  /* 0x00008e00ff0b7b82 */ /* 0x000ea20000000800 */
[----:B------:R-:W-:Y:S01]  /*b530*/  STL [R1+0x171c], R2 ;  /* 0x00171c0201007387 */ /* 0x000fe20000100800 */
[----:B---3--:R-:W-:-:S03]  /*b540*/  IMAD.WIDE R4, R6, 0x2, R22 ;  /* 0x0000000206047825 */ /* 0x008fc600078e0216 */
[----:B------:R3:W-:Y:S03]  /*b550*/  STL [R1+0x1718], R3 ;  /* 0x0017180301007387 */ /* 0x0007e60000100800 */
[----:B------:R-:W4:Y:S01]  /*b560*/  LDC R13, c[0x0][0x238] ;  /* 0x00008e00ff0d7b82 */ /* 0x000f220000000800 */
[----:B------:R-:W-:Y:S04]  /*b570*/  STL [R1+0x1724], R4 ;  /* 0x0017240401007387 */ /* 0x000fe80000100800 */
[----:B------:R1:W-:Y:S01]  /*b580*/  STL [R1+0x1720], R5 ;  /* 0x0017200501007387 */ /* 0x0003e20000100800 */
[----:B---3--:R-:W-:-:S05]  /*b590*/  IMAD.WIDE R2, R6, 0x2, R20 ;  /* 0x0000000206027825 */ /* 0x008fca00078e0214 */
[----:B------:R-:W-:Y:S01]  /*b5a0*/  STL [R1+0x172c], R2 ;  /* 0x00172c0201007387 */ /* 0x000fe20000100800 */
[----:B-1----:R-:W-:-:S03]  /*b5b0*/  IMAD.WIDE R4, R6, 0x2, R18 ;  /* 0x0000000206047825 */ /* 0x002fc600078e0212 */
[----:B------:R1:W-:Y:S01]  /*b5c0*/  STL [R1+0x1728], R3 ;  /* 0x0017280301007387 */ /* 0x0003e20000100800 */
[----:B------:R-:W-:-:S03]  /*b5d0*/  IMAD.WIDE R6, R6, 0x2, R16 ;  /* 0x0000000206067825 */ /* 0x000fc600078e0210 */
[----:B------:R-:W-:Y:S04]  /*b5e0*/  STL [R1+0x1734], R4 ;  /* 0x0017340401007387 */ /* 0x000fe80000100800 */
[----:B------:R3:W-:Y:S01]  /*b5f0*/  STL [R1+0x1730], R5 ;  /* 0x0017300501007387 */ /* 0x0007e20000100800 */
[----:B-1----:R-:W-:-:S03]  /*b600*/  IMAD.WIDE R2, R0, 0x2, R22 ;  /* 0x0000000200027825 */ /* 0x002fc600078e0216 */
[----:B------:R-:W-:Y:S04]  /*b610*/  STL [R1+0x173c], R6 ;  /* 0x00173c0601007387 */ /* 0x000fe80000100800 */
[----:B------:R1:W-:Y:S04]  /*b620*/  STL [R1+0x1738], R7 ;  /* 0x0017380701007387 */ /* 0x0003e80000100800 */
[----:B------:R-:W-:Y:S01]  /*b630*/  STL [R1+0x1744], R2 ;  /* 0x0017440201007387 */ /* 0x000fe20000100800 */
[----:B---3--:R-:W-:-:S03]  /*b640*/  IMAD.WIDE R4, R0, 0x2, R18 ;  /* 0x0000000200047825 */ /* 0x008fc600078e0212 */
[----:B------:R3:W-:Y:S01]  /*b650*/  STL [R1+0x1740], R3 ;  /* 0x0017400301007387 */ /* 0x0007e20000100800 */
[----:B0-----:R-:W-:Y:S02]  /*b660*/  IMAD.SHL.U32 R8, R8, 0x2, RZ ;  /* 0x0000000208087824 */ /* 0x001fe400078e00ff */
[----:B-1----:R-:W-:-:S04]  /*b670*/  IMAD.WIDE R6, R0, 0x2, R16 ;  /* 0x0000000200067825 */ /* 0x002fc800078e0210 */
[----:B---3--:R-:W-:-:S05]  /*b680*/  IMAD.WIDE R2, R0, 0x2, R20 ;  /* 0x0000000200027825 */ /* 0x008fca00078e0214 */
[----:B------:R-:W-:Y:S04]  /*b690*/  STL [R1+0x174c], R2 ;  /* 0x00174c0201007387 */ /* 0x000fe80000100800 */
        /* <DEDUP_REMOVED lines=10> */
[----:B------:R-:W-:Y:S01]  /*b740*/  STL [R1+0x176c], R4 ;  /* 0x00176c0401007387 */ /* 0x000fe20000100800 */
[----:B------:R-:W-:-:S03]  /*b750*/  IMAD.WIDE R8, R8, 0x2, R16 ;  /* 0x0000000208087825 */ /* 0x000fc600078e0210 */
[----:B------:R0:W-:Y:S01]  /*b760*/  STL [R1+0x1768], R5 ;  /* 0x0017680501007387 */ /* 0x0001e20000100800 */
[----:B--2---:R-:W-:-:S03]  /*b770*/  IMAD.WIDE R2, R11, 0x2, R22 ;  /* 0x000000020b027825 */ /* 0x004fc600078e0216 */
[----:B------:R-:W-:Y:S04]  /*b780*/  STL [R1+0x1774], R6 ;  /* 0x0017740601007387 */ /* 0x000fe80000100800 */
[----:B------:R4:W-:Y:S01]  /*b790*/  STL [R1+0x1770], R7 ;  /* 0x0017700701007387 */ /* 0x0009e20000100800 */
[----:B0-----:R-:W-:-:S03]  /*b7a0*/  IMAD.WIDE R4, R12, 0x2, R20 ;  /* 0x000000020c047825 */ /* 0x001fc600078e0214 */
[----:B------:R-:W-:Y:S04]  /*b7b0*/  STL [R1+0x177c], R8 ;  /* 0x00177c0801007387 */ /* 0x000fe80000100800 */
[----:B------:R-:W-:Y:S01]  /*b7c0*/  STL [R1+0x1778], R9 ;  /* 0x0017780901007387 */ /* 0x000fe20000100800 */
[----:B----4-:R-:W-:-:S03]  /*b7d0*/  IMAD.WIDE R6, R13, 0x2, R18 ;  /* 0x000000020d067825 */ /* 0x010fc600078e0212 */
[----:B------:R-:W-:Y:S04]  /*b7e0*/  STL [R1+0x1784], R2 ;  /* 0x0017840201007387 */ /* 0x000fe80000100800 */
[----:B------:R0:W-:Y:S04]  /*b7f0*/  STL [R1+0x1780], R3 ;  /* 0x0017800301007387 */ /* 0x0001e80000100800 */
[----:B------:R-:W-:Y:S04]  /*b800*/  STL [R1+0x178c], R4 ;  /* 0x00178c0401007387 */ /* 0x000fe80000100800 */
[----:B------:R-:W-:Y:S01]  /*b810*/  STL [R1+0x1788], R5 ;  /* 0x0017880501007387 */ /* 0x000fe20000100800 */
[----:B0-----:R-:W-:-:S03]  /*b820*/  IMAD.WIDE R2, R14, 0x2, R16 ;  /* 0x000000020e027825 */ /* 0x001fc600078e0210 */
[----:B------:R-:W-:Y:S04]  /*b830*/  STL [R1+0x1794], R6 ;  /* 0x0017940601007387 */ /* 0x000fe80000100800 */
[----:B------:R-:W-:Y:S04]  /*b840*/  STL [R1+0x1790], R7 ;  /* 0x0017900701007387 */ /* 0x000fe80000100800 */
[----:B------:R0:W-:Y:S04]  /*b850*/  STL [R1+0x179c], R2 ;  /* 0x00179c0201007387 */ /* 0x0001e80000100800 */
[----:B------:R1:W-:Y:S04]  /*b860*/  STL [R1+0x1798], R3 ;  /* 0x0017980301007387 */ /* 0x0003e80000100800 */
[----:B------:R2:W-:Y:S04]  /*b870*/  STL [R1+0x9cc], RZ ;  /* 0x0009ccff01007387 */ /* 0x0005e80000100800 */
        /* <DEDUP_REMOVED lines=22> */
[----:B------:R2:W-:Y:S01]  /*b9e0*/  STL [R1+0x388], RZ ;  /* 0x000388ff01007387 */ /* 0x0005e20000100800 */
[----:B------:R-:W3:Y:S03]  /*b9f0*/  S2R R29, SR_TID.X ;  /* 0x00000000001d7919 */ /* 0x000ee60000002100 */
        /* <DEDUP_REMOVED lines=29> */
[----:B---3--:R-:W-:-:S03]  /*bbd0*/  LOP3.LUT R29, R29, 0x3f, RZ, 0xc0, !PT ;  /* 0x0000003f1d1d7812 */ /* 0x008fc600078ec0ff */
[----:B------:R2:W-:Y:S01]  /*bbe0*/  STL [R1+0x350], RZ ;  /* 0x000350ff01007387 */ /* 0x0005e20000100800 */
[----:B------:R-:W-:-:S03]  /*bbf0*/  VIADD R28, R28, 0x7f ;  /* 0x0000007f1c1c7836 */ /* 0x000fc60000000000 */
[----:B------:R2:W-:Y:S04]  /*bc00*/  STL [R1+0x354], RZ ;  /* 0x000354ff01007387 */ /* 0x0005e80000100800 */
[----:B------:R2:W-:Y:S04]  /*bc10*/  STL [R1+0x358], RZ ;  /* 0x000358ff01007387 */ /* 0x0005e80000100800 */
[----:B------:R2:W-:Y:S04]  /*bc20*/  STL [R1+0x35c], RZ ;  /* 0x00035cff01007387 */ /* 0x0005e80000100800 */
[----:B------:R2:W-:Y:S01]  /*bc30*/  STL [R1+0x2e0], RZ ;  /* 0x0002e0ff01007387 */ /* 0x0005e20000100800 */
[----:B0-----:R-:W-:-:S03]  /*bc40*/  IMAD.SHL.U32 R2, R29, 0x2, RZ ;  /* 0x000000021d027824 */ /* 0x001fc600078e00ff */
[----:B------:R2:W-:Y:S01]  /*bc50*/  STL [R1+0x2e4], RZ ;  /* 0x0002e4ff01007387 */ /* 0x0005e20000100800 */
[----:B------:R-:W-:-:S03]  /*bc60*/  SHF.R.S32.HI R29, RZ, 0x1f, R28 ;  /* 0x0000001fff1d7819 */ /* 0x000fc6000001141c */
[----:B------:R2:W-:Y:S04]  /*bc70*/  STL [R1+0x2e8], RZ ;  /* 0x0002e8ff01007387 */ /* 0x0005e80000100800 */
[----:B------:R2:W-:Y:S04]  /*bc80*/  STL [R1+0x2ec], RZ ;  /* 0x0002ecff01007387 */ /* 0x0005e80000100800 */
[----:B------:R2:W-:Y:S04]  /*bc90*/  STL [R1+0x240], RZ ;  /* 0x000240ff01007387 */ /* 0x0005e80000100800 */
[----:B------:R2:W-:Y:S01]  /*bca0*/  STL [R1+0x244], RZ ;  /* 0x000244ff01007387 */ /* 0x0005e20000100800 */
[----:B------:R-:W-:-:S03]  /*bcb0*/  LEA.HI R29, R29, R28, RZ, 0x7 ;  /* 0x0000001c1d1d7211 */ /* 0x000fc600078f38ff */
[----:B------:R2:W-:Y:S04]  /*bcc0*/  STL [R1+0x248], RZ ;  /* 0x000248ff01007387 */ /* 0x0005e80000100800 */
[----:B------:R2:W-:Y:S04]  /*bcd0*/  STL [R1+0x24c], RZ ;  /* 0x00024cff01007387 */ /* 0x0005e80000100800 */
[----:B------:R2:W-:Y:S04]  /*bce0*/  STL [R1+0x390], RZ ;  /* 0x000390ff01007387 */ /* 0x0005e80000100800 */
[----:B------:R2:W-:Y:S04]  /*bcf0*/  STL [R1+0x394], RZ ;  /* 0x000394ff01007387 */ /* 0x0005e80000100800 */
[----:B------:R2:W-:Y:S01]  /*bd00*/  STL [R1+0x398], RZ ;  /* 0x000398ff01007387 */ /* 0x0005e20000100800 */
[----:B-1----:R-:W-:-:S03]  /*bd10*/  SHF.R.S32.HI R3, RZ, 0x7, R29 ;  /* 0x00000007ff037819 */ /* 0x002fc6000001141d */
[----:B------:R2:W-:Y:S04]  /*bd20*/  STL [R1+0x39c], RZ ;  /* 0x00039cff01007387 */ /* 0x0005e80000100800 */
[----:B------:R2:W-:Y:S01]  /*bd30*/  STL [R1+0x310], RZ ;  /* 0x000310ff01007387 */ /* 0x0005e20000100800 */
[----:B------:R-:W0:Y:S03]  /*bd40*/  S2R R28, SR_TID.X ;  /* 0x00000000001c7919 */ /* 0x000e260000002100 */
[----:B------:R2:W-:Y:S04]  /*bd50*/  STL [R1+0x314], RZ ;  /* 0x000314ff01007387 */ /* 0x0005e80000100800 */
[----:B------:R2:W-:Y:S04]  /*bd60*/  STL [R1+0x318], RZ ;  /* 0x000318ff01007387 */ /* 0x0005e80000100800 */
[----:B------:R2:W-:Y:S01]  /*bd70*/  STL [R1+0x31c], RZ ;  /* 0x00031cff01007387 */ /* 0x0005e20000100800 */
[----:B------:R-:W1:Y:S03]  /*bd80*/  S2R R29, SR_TID.X ;  /* 0x00000000001d7919 */ /* 0x000e660000002100 */
        /* <DEDUP_REMOVED lines=25> */
[----:B0-----:R-:W-:-:S03]  /*bf20*/  IMAD.SHL.U32 R17, R28, 0x2, RZ ;  /* 0x000000021c117824 */ /* 0x001fc600078e00ff */
[----:B------:R2:W-:Y:S04]  /*bf30*/  STL [R1+0x404], RZ ;  /* 0x000404ff01007387 */ /* 0x0005e80000100800 */
[----:B------:R2:W-:Y:S04]  /*bf40*/  STL [R1+0x408], RZ ;  /* 0x000408ff01007387 */ /* 0x0005e80000100800 */
[----:B------:R2:W-:Y:S01]  /*bf50*/  STL [R1+0x40c], RZ ;  /* 0x00040cff01007387 */ /* 0x0005e20000100800 */
[----:B-1----:R-:W-:-:S03]  /*bf60*/  LOP3.LUT R15, R29, 0x7, RZ, 0xc0, !PT ;  /* 0x000000071d0f7812 */ /* 0x002fc600078ec0ff */
[----:B------:R2:W-:Y:S04]  /*bf70*/  STL [R1+0x340], RZ ;  /* 0x000340ff01007387 */ /* 0x0005e80000100800 */
[----:B------:R2:W-:Y:S01]  /*bf80*/  STL [R1+0x344], RZ ;  /* 0x000344ff01007387 */ /* 0x0005e20000100800 */
[----:B------:R-:W-:-:S03]  /*bf90*/  LOP3.LUT R29, R17, 0x10, RZ, 0xc0, !PT ;  /* 0x00000010111d7812 */ /* 0x000fc600078ec0ff */
[----:B------:R2:W-:Y:S04]  /*bfa0*/  STL [R1+0x348], RZ ;  /* 0x000348ff01007387 */ /* 0x0005e80000100800 */
[----:B------:R2:W-:Y:S04]  /*bfb0*/  STL [R1+0x34c], RZ ;  /* 0x00034cff01007387 */ /* 0x0005e80000100800 */
[----:B------:R2:W-:Y:S01]  /*bfc0*/  STL [R1+0x2d0], RZ ;  /* 0x0002d0ff01007387 */ /* 0x0005e20000100800 */
[----:B------:R-:W-:-:S03]  /*bfd0*/  IMAD R15, R15, 0x210, RZ ;  /* 0x000002100f0f7824 */ /* 0x000fc600078e02ff */
[----:B------:R2:W-:Y:S01]  /*bfe0*/  STL [R1+0x2d4], RZ ;  /* 0x0002d4ff01007387 */ /* 0x0005e20000100800 */
[----:B------:R-:W-:-:S03]  /*bff0*/  LOP3.LUT R29, R29, 0x20, R28, 0xf8, !PT ;  /* 0x000000201d1d7812 */ /* 0x000fc600078ef81c */
[----:B------:R2:W-:Y:S04]  /*c000*/  STL [R1+0x2d8], RZ ;  /* 0x0002d8ff01007387 */ /* 0x0005e80000100800 */
[----:B------:R2:W-:Y:S04]  /*c010*/  STL [R1+0x2dc], RZ ;  /* 0x0002dcff01007387 */ /* 0x0005e80000100800 */
[----:B------:R2:W-:Y:S04]  /*c020*/  STL [R1+0x270], RZ ;  /* 0x000270ff01007387 */ /* 0x0005e80000100800 */
[----:B------:R2:W-:Y:S01]  /*c030*/  STL [R1+0x274], RZ ;  /* 0x000274ff01007387 */ /* 0x0005e20000100800 */
[----:B------:R-:W-:-:S03]  /*c040*/  LOP3.LUT R29, R15, R29, RZ, 0x3c, !PT ;  /* 0x0000001d0f1d7212 */ /* 0x000fc600078e3cff */
[----:B------:R2:W-:Y:S01]  /*c050*/  STL [R1+0x278], RZ ;  /* 0x000278ff01007387 */ /* 0x0005e20000100800 */
[----:B------:R-:W-:-:S03]  /*c060*/  IMAD.SHL.U32 R15, R28, 0x100, RZ ;  /* 0x000001001c0f7824 */ /* 0x000fc600078e00ff */
[----:B------:R2:W-:Y:S04]  /*c070*/  STL [R1+0x27c], RZ ;  /* 0x00027cff01007387 */ /* 0x0005e80000100800 */
[----:B------:R2:W-:Y:S04]  /*c080*/  STL [R1+0x370], RZ ;  /* 0x000370ff01007387 */ /* 0x0005e80000100800 */
[----:B------:R2:W-:Y:S04]  /*c090*/  STL [R1+0x374], RZ ;  /* 0x000374ff01007387 */ /* 0x0005e80000100800 */
[----:B------:R2:W-:Y:S04]  /*c0a0*/  STL [R1+0x378], RZ ;  /* 0x000378ff01007387 */ /* 0x0005e80000100800 */
[----:B------:R2:W-:Y:S01]  /*c0b0*/  STL [R1+0x37c], RZ ;  /* 0x00037cff01007387 */ /* 0x0005e20000100800 */
[----:B------:R-:W-:-:S03]  /*c0c0*/  LOP3.LUT R3, R2, 0x20, RZ, 0x3c, !PT ;  /* 0x0000002002037812 */ /* 0x000fc600078e3cff */
[----:B------:R2:W-:Y:S01]  /*c0d0*/  STL [R1+0x2c0], RZ ;  /* 0x0002c0ff01007387 */ /* 0x0005e20000100800 */
[----:B------:R-:W-:-:S03]  /*c0e0*/  LOP3.LUT R29, R29, 0x1000, R15, 0xf8, !PT ;  /* 0x000010001d1d7812 */ /* 0x000fc600078ef80f */
[----:B------:R2:W-:Y:S01]  /*c0f0*/  STL [R1+0x2c4], RZ ;  /* 0x0002c4ff01007387 */ /* 0x0005e20000100800 */
[----:B------:R-:W-:-:S03]  /*c100*/  LOP3.LUT R3, R2, 0x40, RZ, 0x3c, !PT ;  /* 0x0000004002037812 */ /* 0x000fc600078e3cff */
[----:B------:R2:W-:Y:S01]  /*c110*/  STL [R1+0x2c8], RZ ;  /* 0x0002c8ff01007387 */ /* 0x0005e20000100800 */
[----:B------:R-:W-:-:S03]  /*c120*/  LOP3.LUT R3, R2, 0x50, RZ, 0x3c, !PT ;  /* 0x0000005002037812 */ /* 0x000fc600078e3cff */
[----:B------:R2:W-:Y:S01]  /*c130*/  STL [R1+0x2cc], RZ ;  /* 0x0002ccff01007387 */ /* 0x0005e20000100800 */
[----:B------:R-:W-:-:S03]  /*c140*/  LOP3.LUT R3, R2, 0x60, RZ, 0x3c, !PT ;  /* 0x0000006002037812 */ /* 0x000fc600078e3cff */
[----:B------:R2:W-:Y:S01]  /*c150*/  STL [R1+0x220], RZ ;  /* 0x000220ff01007387 */ /* 0x0005e20000100800 */
[----:B------:R-:W-:-:S03]  /*c160*/  LOP3.LUT R3, R29, 0x40, RZ, 0x3c, !PT ;  /* 0x000000401d037812 */ /* 0x000fc600078e3cff */
[----:B------:R2:W-:Y:S04]  /*c170*/  STL [R1+0x224], RZ ;  /* 0x000224ff01007387 */ /* 0x0005e80000100800 */
[----:B------:R2:W-:Y:S04]  /*c180*/  STL [R1+0x228], RZ ;  /* 0x000228ff01007387 */ /* 0x0005e80000100800 */
[----:B------:R2:W-:Y:S04]  /*c190*/  STL [R1+0x22c], RZ ;  /* 0x00022cff01007387 */ /* 0x0005e80000100800 */
[----:B------:R2:W-:Y:S04]  /*c1a0*/  STL [R1+0x200], RZ ;  /* 0x000200ff01007387 */ /* 0x0005e80000100800 */
[----:B------:R2:W-:Y:S04]  /*c1b0*/  STL [R1+0x204], RZ ;  /* 0x000204ff01007387 */ /* 0x0005e80000100800 */
[----:B------:R2:W-:Y:S04]  /*c1c0*/  STL [R1+0x208], RZ ;  /* 0x000208ff01007387 */ /* 0x0005e80000100800 */
[----:B------:R2:W-:Y:S04]  /*c1d0*/  STL [R1+0x20c], RZ ;  /* 0x00020cff01007387 */ /* 0x0005e80000100800 */
[----:B------:R2:W-:Y:S01]  /*c1e0*/  STL [R1+0x1be0], R3 ;  /* 0x001be00301007387 */ /* 0x0005e20000100800 */
[----:B------:R-:W-:Y:S01]  /*c1f0*/  LOP3.LUT R28, R28, 0x7, RZ, 0xc0, !PT ;  /* 0x000000071c1c7812 */ /* 0x000fe200078ec0ff */
[----:B------:R-:W-:-:S04]  /*c200*/  IMAD.SHL.U32 R10, R10, 0x80, RZ ;  /* 0x000000800a0a7824 */ /* 0x000fc800078e00ff */
[----:B------:R-:W-:Y:S01]  /*c210*/  IMAD R28, R28, 0x110, RZ ;  /* 0x000001101c1c7824 */ /* 0x000fe200078e02ff */
[----:B------:R-:W-:Y:S01]  /*c220*/  USHF.L.U32 UR5, UR5, 0x7, URZ ;  /* 0x0000000705057899 */ /* 0x000fe2000800063f */
[----:B------:R-:W-:-:S03]  /*c230*/  SHF.R.S32.HI R0, RZ, 0x1f, R10 ;  /* 0x0000001fff007819 */ /* 0x000fc6000001140a */
[----:B------:R-:W-:Y:S01]  /*c240*/  LOP3.LUT R28, R28, 0x30, R17, 0x78, !PT ;  /* 0x000000301c1c7812 */ /* 0x000fe200078e7811 */
[----:B------:R-:W-:Y:S01]  /*c250*/  USHF.R.S32.HI UR6, URZ, 0x1f, UR5 ;  /* 0x0000001f3f067899 */ /* 0x000fe20008011405 */
[C---:B------:R-:W-:Y:S02]  /*c260*/  LOP3.LUT R4, R2.reuse, 0x10, RZ, 0x3c, !PT ;  /* 0x0000001002047812 */ /* 0x040fe400078e3cff */
[----:B------:R-:W-:Y:S02]  /*c270*/  LOP3.LUT R4, R2, 0x30, RZ, 0x3c, !PT ;  /* 0x0000003002047812 */ /* 0x000fe400078e3cff */
[----:B------:R-:W-:Y:S02]  /*c280*/  SHF.L.U64.HI R0, R10, 0x1, R0 ;  /* 0x000000010a007819 */ /* 0x000fe40000010200 */
[----:B------:R-:W-:Y:S02]  /*c290*/  LOP3.LUT R5, R2, 0x70, RZ, 0x3c, !PT ;  /* 0x0000007002057812 */ /* 0x000fe400078e3cff */
[----:B------:R-:W-:Y:S01]  /*c2a0*/  LOP3.LUT R4, R28, 0x40, RZ, 0x3c, !PT ;  /* 0x000000401c047812 */ /* 0x000fe200078e3cff */
[----:B------:R-:W-:-:S02]  /*c2b0*/  USHF.L.U32 UR7, UR5, 0x1, URZ ;  /* 0x0000000105077899 */ /* 0x000fc4000800063f */
[----:B--2---:R-:W-:-:S12]  /*c2c0*/  USHF.L.U64.HI UR6, UR5, 0x1, UR6 ;  /* 0x0000000105067899 */ /* 0x004fd80008010206 */
.L_x_1:
[----:B0-----:R-:W2:Y:S01]  /*c2d0*/  LDL.64 R4, [R1+0x3e0] ;  /* 0x0003e00001047983 */ /* 0x001ea20000100a00 */
[----:B-----5:R-:W0:Y:S03]  /*c2e0*/  LDC R13, c[0x0][0x230] ;  /* 0x00008c00ff0d7b82 */ /* 0x020e260000000800 */
[----:B--2---:R1:W-:Y:S04]  /*c2f0*/  STL [R1+0x38c8], R5 ;  /* 0x0038c80501007387 */ /* 0x0043e80000100800 */
[----:B-1----:R-:W0:Y:S04]  /*c300*/  LDL R5, [R1+0x9cc] ;  /* 0x0009cc0001057983 */ /* 0x002e280000100800 */
[----:B------:R-:W-:Y:S04]  /*c310*/  STL [R1+0x31cc], R15 ;  /* 0x0031cc0f01007387 */ /* 0x000fe80000100800 */
        /* <DEDUP_REMOVED lines=73> */
[----:B------:R-:W-:Y:S01]  /*c7b0*/  STL [R1+0x3374], R15 ;  /* 0x0033740f01007387 */ /* 0x000fe20000100800 */
[----:B0-----:R-:W-:-:S03]  /*c7c0*/  IMAD R13, R5, -0x80, R13 ;  /* 0xffffff80050d7824 */ /* 0x001fc600078e020d */
        /* <DEDUP_REMOVED lines=372> */
[----:B------:R0:W-:Y:S04]  /*df10*/  STL [R1+0x38c4], R29 ;  /* 0x0038c41d01007387 */ /* 0x0001e80000100800 */
        /* <DEDUP_REMOVED lines=30> */
[----:B------:R-:W2:Y:S01]  /*e100*/  LDL.LU R5, [R1+0x38c8] ;  /* 0x0038c80001057983 */ /* 0x000ea20000300800 */
[----:B------:R-:W-:-:S02]  /*e110*/  ISETP.GT.AND P0, PT, R13, RZ, PT ;  /* 0x000000ff0d00720c */ /* 0x000fc40003f04270 */
[----:B0-----:R-:W-:Y:S02]  /*e120*/  PRMT R29, RZ, 0x7610, R29 ;  /* 0x00007610ff1d7816 */ /* 0x001fe4000000001d */
[----:B------:R-:W-:Y:S02]  /*e130*/  PRMT R15, RZ, 0x7610, R15 ;  /* 0x00007610ff0f7816 */ /* 0x000fe4000000000f */
[----:B------:R-:W-:-:S07]  /*e140*/  ISETP.GT.AND P1, PT, R13, 0x1, PT ;  /* 0x000000010d00780c */ /* 0x000fce0003f24270 */
[----:B--2---:R-:W2:Y:S04]  /*e150*/  @P0 LDG.E.U16 R29, desc[UR8][R4.64] ;  /* 0x00000008041d0981 */ /* 0x004ea8000c1e1500 */
[----:B--2---:R0:W-:Y:S04]  /*e160*/  STL [R1+0x998], R29 ;  /* 0x0009981d01007387 */ /* 0x0041e80000100800 */
[----:B0-----:R-:W2:Y:S04]  /*e170*/  LDL.LU R29, [R1+0x38c4] ;  /* 0x0038c400011d7983 */ /* 0x001ea80000300800 */
[----:B------:R-:W3:Y:S01]  /*e180*/  LDL.64 R4, [R1+0x3d8] ;  /* 0x0003d80001047983 */ /* 0x000ee20000100a00 */
[----:B--2---:R-:W-:-:S03]  /*e190*/  PRMT R29, RZ, 0x7610, R29 ;  /* 0x00007610ff1d7816 */ /* 0x004fc6000000001d */
[----:B---3--:R-:W2:Y:S04]  /*e1a0*/  @P0 LDG.E.U16 R15, desc[UR8][R4.64] ;  /* 0x00000008040f0981 */ /* 0x008ea8000c1e1500 */
        /* <DEDUP_REMOVED lines=12> */
[----:B------:R-:W3:Y:S04]  /*e270*/  LDL R4, [R1+0x1798] ;  /* 0x0017980001047983 */ /* 0x000ee80000100800 */
[----:B------:R-:W3:Y:S01]  /*e280*/  LDL R5, [R1+0x179c] ;  /* 0x00179c0001057983 */ /* 0x000ee20000100800 */
[----:B------:R-:W-:-:S02]  /*e290*/  ISETP.GT.AND P0, PT, R13, 0x2, PT ;  /* 0x000000020d00780c */ /* 0x000fc40003f04270 */
[----:B--2---:R-:W-:Y:S02]  /*e2a0*/  PRMT R15, RZ, 0x7610, R15 ;  /* 0x00007610ff0f7816 */ /* 0x004fe4000000000f */
[----:B---3--:R-:W-:-:S04]  /*e2b0*/  @P1 LOP3.LUT R5, R5, R4, RZ, 0x3c, !PT ;  /* 0x0000000405051212 */ /* 0x008fc800078e3cff */
[----:B------:R-:W-:-:S04]  /*e2c0*/  @P1 LOP3.LUT R4, R5, R4, RZ, 0x3c, !PT ;  /* 0x0000000405041212 */ /* 0x000fc800078e3cff */
[----:B------:R-:W-:-:S05]  /*e2d0*/  @P1 LOP3.LUT R5, R5, R4, RZ, 0x3c, !PT ;  /* 0x0000000405051212 */ /* 0x000fca00078e3cff */
[----:B------:R-:W2:Y:S04]  /*e2e0*/  @P1 LDG.E.U16 R29, desc[UR8][R4.64] ;  /* 0x00000008041d1981 */ /* 0x000ea8000c1e1500 */
[----:B--2---:R0:W-:Y:S04]  /*e2f0*/  STL [R1+0x988], R29 ;  /* 0x0009881d01007387 */ /* 0x0041e80000100800 */
[----:B0-----:R-:W2:Y:S04]  /*e300*/  LDL.LU R29, [R1+0x38b4] ;  /* 0x0038b400011d7983 */ /* 0x001ea80000300800 */
[----:B------:R-:W3:Y:S04]  /*e310*/  LDL R4, [R1+0x1790] ;  /* 0x0017900001047983 */ /* 0x000ee80000100800 */
[----:B------:R-:W3:Y:S01]  /*e320*/  LDL R5, [R1+0x1794] ;  /* 0x0017940001057983 */ /* 0x000ee20000100800 */
[----:B--2---:R-:W-:-:S02]  /*e330*/  PRMT R29, RZ, 0x7610, R29 ;  /* 0x00007610ff1d7816 */ /* 0x004fc4000000001d */
        /* <DEDUP_REMOVED lines=1349> */
[----:B------:R-:W-:-:S02]  /*13790*/  PRMT R0, RZ, 0x7610, R0 ;  /* 0x00007610ff007816 */ /* 0x000fc40000000000 */
[----:B---3--:R-:W-:-:S04]  /*137a0*/  @P1 LOP3.LUT R5, R5, R4, RZ, 0x3c, !PT ;  /* 0x0000000405051212 */ /* 0x008fc800078e3cff */
[----:B------:R-:W-:-:S04]  /*137b0*/  @P1 LOP3.LUT R4, R5, R4, RZ, 0x3c, !PT ;  /* 0x0000000405041212 */ /* 0x000fc800078e3cff */
[----:B------:R-:W-:-:S05]  /*137c0*/  @P1 LOP3.LUT R5, R5, R4, RZ, 0x3c, !PT ;  /* 0x0000000405051212 */ /* 0x000fca00078e3cff */
[----:B------:R-:W3:Y:S04]  /*137d0*/  @P1 LDG.E.U16 R15, desc[UR8][R4.64] ;  /* 0x00000008040f1981 */ /* 0x000ee8000c1e1500 */
[----:B---3--:R0:W-:Y:S04]  /*137e0*/  STL [R1+0x710], R15 ;  /* 0x0007100f01007387 */ /* 0x0081e80000100800 */
[----:B0-----:R-:W3:Y:S04]  /*137f0*/  LDL.LU R15, [R1+0x3668] ;  /* 0x00366800010f7983 */ /* 0x001ee80000300800 */
[----:B------:R-:W4:Y:S04]  /*13800*/  LDL R4, [R1+0x12f8] ;  /* 0x0012f80001047983 */ /* 0x000f280000100800 */
[----:B------:R-:W4:Y:S01]  /*13810*/  LDL R5, [R1+0x12fc] ;  /* 0x0012fc0001057983 */ /* 0x000f220000100800 */
[----:B--2---:R-:W-:-:S02]  /*13820*/  PRMT R29, RZ, 0x7610, R29 ;  /* 0x00007610ff1d7816 */ /* 0x004fc4000000001d */
[----:B------:R-:W-:Y:S02]  /*13830*/  ISETP.GT.AND P1, PT, R13, 0x27, PT ;  /* 0x000000270d00780c */ /* 0x000fe40003f24270 */
[----:B---3--:R-:W-:Y:S02]  /*13840*/  PRMT R15, RZ, 0x7610, R15 ;  /* 0x00007610ff0f7816 */ /* 0x008fe4000000000f */
[----:B----4-:R-:W-:-:S04]  /*13850*/  @P0 LOP3.LUT R5, R5, R4, RZ, 0x3c, !PT ;  /* 0x0000000405050212 */ /* 0x010fc800078e3cff */
[----:B------:R-:W-:-:S04]  /*13860*/  @P0 LOP3.LUT R4, R5, R4, RZ, 0x3c, !PT ;  /* 0x0000000405040212 */ /* 0x000fc800078e3cff */
[----:B------:R-:W-:-:S05]  /*13870*/  @P0 LOP3.LUT R5, R5, R4, RZ, 0x3c, !PT ;  /* 0x0000000405050212 */ /* 0x000fca00078e3cff */
[----:B------:R-:W2:Y:S04]  /*13880*/  @P0 LDG.E.U16 R0, desc[UR8][R4.64] ;  /* 0x0000000804000981 */ /* 0x000ea8000c1e1500 */
[----:B------:R-:W3:Y:S04]  /*13890*/  LDL R4, [R1+0x12f0] ;  /* 0x0012f00001047983 */ /* 0x000ee80000100800 */
[----:B------:R-:W3:Y:S04]  /*138a0*/  LDL R5, [R1+0x12f4] ;  /* 0x0012f40001057983 */ /* 0x000ee80000100800 */
[----:B--2---:R-:W-:Y:S01]  /*138b0*/  STL [R1+0x3060], R0 ;  /* 0x0030600001007387 */ /* 0x004fe20000100800 */
        /* <DEDUP_REMOVED lines=2328> */
[----:B------:R-:W3:Y:S02]  /*1ca40*/  LDL R5, [R1+0xb14] ;  /* 0x000b140001057983 */ /* 0x000ee40000100800 */
        /* <DEDUP_REMOVED lines=8> */
[----:B---3--:R-:W-:-:S02]  /*1cad0*/  PRMT R15, RZ, 0x7610, R15 ;  /* 0x00007610ff0f7816 */ /* 0x008fc4000000000f */
[----:B----4-:R-:W-:-:S04]  /*1cae0*/  @P1 LOP3.LUT R5, R5, R4, RZ, 0x3c, !PT ;  /* 0x0000000405051212 */ /* 0x010fc800078e3cff */
[----:B------:R-:W-:-:S04]  /*1caf0*/  @P1 LOP3.LUT R4, R5, R4, RZ, 0x3c, !PT ;  /* 0x0000000405041212 */ /* 0x000fc800078e3cff */
[----:B------:R-:W-:-:S05]  /*1cb00*/  @P1 LOP3.LUT R5, R5, R4, RZ, 0x3c, !PT ;  /* 0x0000000405051212 */ /* 0x000fca00078e3cff */
[----:B------:R-:W3:Y:S04]  /*1cb10*/  @P1 LDG.E.U16 R15, desc[UR8][R4.64] ;  /* 0x00000008040f1981 */ /* 0x000ee8000c1e1500 */
[----:B---3--:R0:W-:Y:S04]  /*1cb20*/  STL [R1+0xe4], R15 ;  /* 0x0000e40f01007387 */ /* 0x0081e80000100800 */
[----:B0-----:R-:W3:Y:S04]  /*1cb30*/  LDL.LU R15, [R1+0x3270] ;  /* 0x00327000010f7983 */ /* 0x001ee80000300800 */
[----:B------:R-:W4:Y:S04]  /*1cb40*/  LDL R4, [R1+0xb00] ;  /* 0x000b000001047983 */ /* 0x000f280000100800 */
[----:B------:R-:W4:Y:S01]  /*1cb50*/  LDL R5, [R1+0xb04] ;  /* 0x000b040001057983 */ /* 0x000f220000100800 */
[----:B------:R-:W-:-:S02]  /*1cb60*/  ISETP.GT.AND P0, PT, R13, 0x66, PT ;  /* 0x000000660d00780c */ /* 0x000fc40003f04270 */
[----:B---3--:R-:W-:Y:S02]  /*1cb70*/  PRMT R15, RZ, 0x7610, R15 ;  /* 0x00007610ff0f7816 */ /* 0x008fe4000000000f */
        /* <DEDUP_REMOVED lines=276> */
[----:B------:R-:W-:-:S02]  /*1dcc0*/  PRMT R0, RZ, 0x7610, R0 ;  /* 0x00007610ff007816 */ /* 0x000fc40000000000 */
[----:B----4-:R-:W-:-:S04]  /*1dcd0*/  @P1 LOP3.LUT R5, R5, R4, RZ, 0x3c, !PT ;  /* 0x0000000405051212 */ /* 0x010fc800078e3cff */
[----:B------:R-:W-:-:S04]  /*1dce0*/  @P1 LOP3.LUT R4, R5, R4, RZ, 0x3c, !PT ;  /* 0x0000000405041212 */ /* 0x000fc800078e3cff */
[----:B------:R-:W-:-:S05]  /*1dcf0*/  @P1 LOP3.LUT R5, R5, R4, RZ, 0x3c, !PT ;  /* 0x0000000405051212 */ /* 0x000fca00078e3cff */
[----:B------:R-:W4:Y:S04]  /*1dd00*/  @P1 LDG.E.U16 R0, desc[UR8][R4.64] ;  /* 0x0000000804001981 */ /* 0x000f28000c1e1500 */
[----:B------:R-:W2:Y:S04]  /*1dd10*/  LDL R4, [R1+0xa08] ;  /* 0x000a080001047983 */ /* 0x000ea80000100800 */
[----:B------:R-:W2:Y:S01]  /*1dd20*/  LDL R5, [R1+0xa0c] ;  /* 0x000a0c0001057983 */ /* 0x000ea20000100800 */
[----:B---3--:R-:W-:-:S03]  /*1dd30*/  PRMT R15, RZ, 0x7610, R15 ;  /* 0x00007610ff0f7816 */ /* 0x008fc6000000000f */
[----:B----4-:R-:W-:Y:S01]  /*1dd40*/  STL [R1+0x30b4], R0 ;  /* 0x0030b40001007387 */ /* 0x010fe20000100800 */
[----:B--2---:R-:W-:-:S04]  /*1dd50*/  @P1 LOP3.LUT R5, R5, R4, RZ, 0x3c, !PT ;  /* 0x0000000405051212 */ /* 0x004fc800078e3cff */
        /* <DEDUP_REMOVED lines=114> */
[----:B----4-:R0:W-:Y:S04]  /*1e480*/  STL [R1+0x54], R28 ;  /* 0x0000541c01007387 */ /* 0x0101e80000100800 */
[----:B0-----:R-:W4:Y:S04]  /*1e490*/  LDL.LU R28, [R1+0x31c4] ;  /* 0x0031c400011c7983 */ /* 0x001f280000300800 */
[----:B------:R-:W2:Y:S04]  /*1e4a0*/  LDL R4, [R1+0x17dc] ;  /* 0x0017dc0001047983 */ /* 0x000ea80000100800 */
[----:B------:R-:W2:Y:S01]  /*1e4b0*/  LDL R5, [R1+0x17e8] ;  /* 0x0017e80001057983 */ /* 0x000ea20000100800 */
[----:B------:R-:W-:-:S02]  /*1e4c0*/  PRMT R27, RZ, 0x7610, R27 ;  /* 0x00007610ff1b7816 */ /* 0x000fc4000000001b */
[----:B------:R-:W-:Y:S02]  /*1e4d0*/  ISETP.GT.AND P1, PT, R13, 0x71, PT ;  /* 0x000000710d00780c */ /* 0x000fe40003f24270 */
        /* <DEDUP_REMOVED lines=36> */
[----:B------:R-:W-:Y:S02]  /*1e720*/  ISETP.GT.AND P0, PT, R13, 0x72, PT ;  /* 0x000000720d00780c */ /* 0x000fe40003f04270 */
        /* <DEDUP_REMOVED lines=36> */
[----:B------:R-:W-:Y:S02]  /*1e970*/  ISETP.GT.AND P1, PT, R13, 0x73, PT ;  /* 0x000000730d00780c */ /* 0x000fe40003f24270 */
        /* <DEDUP_REMOVED lines=78> */
[----:B------:R-:W4:Y:S04]  /*1ee60*/  LDL R4, [R1+0x1864] ;  /* 0x0018640001047983 */ /* 0x000f280000100800 */
[----:B------:R-:W4:Y:S01]  /*1ee70*/  LDL R5, [R1+0x186c] ;  /* 0x00186c0001057983 */ /* 0x000f220000100800 */
[----:B------:R-:W-:-:S03]  /*1ee80*/  PRMT R10, RZ, 0x7610, R10 ;  /* 0x00007610ff0a7816 */ /* 0x000fc6000000000a */
[----:B---3--:R-:W-:Y:S01]  /*1ee90*/  STL [R1+0x30c8], R0 ;  /* 0x0030c80001007387 */ /* 0x008fe20000100800 */
        /* <DEDUP_REMOVED lines=22> */
[----:B------:R-:W3:Y:S04]  /*1f000*/  LDL R4, [R1+0x187c] ;  /* 0x00187c0001047983 */ /* 0x000ee80000100800 */
[----:B------:R-:W3:Y:S01]  /*1f010*/  LDL R5, [R1+0x1888] ;  /* 0x0018880001057983 */ /* 0x000ee20000100800 */
[----:B------:R-:W-:-:S03]  /*1f020*/  PRMT R8, RZ, 0x7610, R8 ;  /* 0x00007610ff087816 */ /* 0x000fc60000000008 */
[----:B--2---:R0:W-:Y:S04]  /*1f030*/  STL [R1+0x4], R15 ;  /* 0x0000040f01007387 */ /* 0x0041e80000100800 */
[----:B0-----:R-:W2:Y:S01]  /*1f040*/  LDL R15, [R1+0x18e0] ;  /* 0x0018e000010f7983 */ /* 0x001ea20000100800 */
[-C--:B---3--:R-:W-:Y:S02]  /*1f050*/  @P1 LOP3.LUT R5, R5, R4.reuse, RZ, 0x3c, !PT ;  /* 0x0000000405051212 */ /* 0x088fe400078e3cff */
[----:B------:R-:W-:Y:S02]  /*1f060*/  ISETP.GT.AND P0, PT, R13, 0x76, PT ;  /* 0x000000760d00780c */ /* 0x000fe40003f04270 */
[----:B------:R-:W-:-:S04]  /*1f070*/  @P1 LOP3.LUT R4, R5, R4, RZ, 0x3c, !PT ;  /* 0x0000000405041212 */ /* 0x000fc800078e3cff */
[----:B------:R-:W-:-:S05]  /*1f080*/  @P1 LOP3.LUT R5, R5, R4, RZ, 0x3c, !PT ;  /* 0x0000000405051212 */ /* 0x000fca00078e3cff */
[----:B------:R-:W3:Y:S04]  /*1f090*/  @P1 LDG.E.U16 R8, desc[UR8][R4.64] ;  /* 0x0000000804081981 */ /* 0x000ee8000c1e1500 */
[----:B---3--:R0:W-:Y:S04]  /*1f0a0*/  STL [R1], R8 ;  /* 0x0000000801007387 */ /* 0x0081e80000100800 */
        /* <DEDUP_REMOVED lines=21> */
[----:B--2---:R-:W-:Y:S01]  /*1f200*/  STL [R1+0x314c], R29 ;  /* 0x00314c1d01007387 */ /* 0x004fe20000100800 */
[----:B---3--:R-:W-:-:S04]  /*1f210*/  @P1 LOP3.LUT R5, R5, R4, RZ, 0x3c, !PT ;  /* 0x0000000405051212 */ /* 0x008fc800078e3cff */
[----:B------:R-:W-:-:S04]  /*1f220*/  @P1 LOP3.LUT R4, R5, R4, RZ, 0x3c, !PT ;  /* 0x0000000405041212 */ /* 0x000fc800078e3cff */
[----:B------:R-:W-:-:S05]  /*1f230*/  @P1 LOP3.LUT R5, R5, R4, RZ, 0x3c, !PT ;  /* 0x0000000405051212 */ /* 0x000fca00078e3cff */
[----:B------:R0:W2:Y:S04]  /*1f240*/  @P1 LDG.E.U16 R28, desc[UR8][R4.64] ;  /* 0x00000008041c1981 */ /* 0x0000a8000c1e1500 */
[----:B------:R-:W3:Y:S01]  /*1f250*/  LDL R5, [R1+0x18d0] ;  /* 0x0018d00001057983 */ /* 0x000ee20000100800 */
[----:B------:R-:W-:Y:S01]  /*1f260*/  PRMT R27, RZ, 0x7610, R27 ;  /* 0x00007610ff1b7816 */ /* 0x000fe2000000001b */
[----:B0-----:R-:W-:Y:S02]  /*1f270*/  @P1 IMAD.MOV.U32 R4, RZ, RZ, R15 ;  /* 0x000000ffff041224 */ /* 0x001fe400078e000f */
[----:B--2---:R0:W-:Y:S01]  /*1f280*/  STL [R1+0x3150], R28 ;  /* 0x0031501c01007387 */ /* 0x0041e20000100800 */
[----:B------:R-:W-:-:S03]  /*1f290*/  PRMT R26, RZ, 0x7610, R26 ;  /* 0x00007610ff1a7816 */ /* 0x000fc6000000001a */
[----:B------:R-:W2:Y:S04]  /*1f2a0*/  LDL R15, [R1+0x18a8] ;  /* 0x0018a800010f7983 */ /* 0x000ea80000100800 */
[----:B---3--:R1:W3:Y:S04]  /*1f2b0*/  @P1 LDG.E.U16 R27, desc[UR8][R4.64] ;  /* 0x00000008041b1981 */ /* 0x0082e8000c1e1500 */
[----:B0-----:R-:W4:Y:S04]  /*1f2c0*/  LDL R28, [R1+0x189c] ;  /* 0x00189c00011c7983 */ /* 0x001f280000100800 */
[----:B------:R-:W1:Y:S04]  /*1f2d0*/  LDL R4, [R1+0x18dc] ;  /* 0x0018dc0001047983 */ /* 0x000e680000100800 */
[----:B------:R-:W1:Y:S02]  /*1f2e0*/  LDL R5, [R1+0x18e8] ;  /* 0x0018e80001057983 */ /* 0x000e640000100800 */
[----:B-1----:R-:W-:-:S04]  /*1f2f0*/  @P1 LOP3.LUT R5, R5, R4, RZ, 0x3c, !PT ;  /* 0x0000000405051212 */ /* 0x002fc800078e3cff */
[----:B------:R-:W-:-:S04]  /*1f300*/  @P1 LOP3.LUT R4, R5, R4, RZ, 0x3c, !PT ;  /* 0x0000000405041212 */ /* 0x000fc800078e3cff */
[----:B------:R-:W-:Y:S01]  /*1f310*/  @P1 LOP3.LUT R5, R5, R4, RZ, 0x3c, !PT ;  /* 0x0000000405051212 */ /* 0x000fe200078e3cff */
[----:B---3--:R0:W-:Y:S04]  /*1f320*/  STL [R1+0x3154], R27 ;  /* 0x0031541b01007387 */ /* 0x0081e80000100800 */
[----:B------:R1:W3:Y:S01]  /*1f330*/  @P1 LDG.E.U16 R26, desc[UR8][R4.64] ;  /* 0x00000008041a1981 */ /* 0x0002e2000c1e1500 */
[----:B------:R-:W-:-:S03]  /*1f340*/  PRMT R6, RZ, 0x7610, R6 ;  /* 0x00007610ff067816 */ /* 0x000fc60000000006 */
[----:B0-----:R-:W4:Y:S04]  /*1f350*/  LDL R27, [R1+0x18ac] ;  /* 0x0018ac00011b7983 */ /* 0x001f280000100800 */
[----:B------:R-:W1:Y:S04]  /*1f360*/  LDL R4, [R1+0x1878] ;  /* 0x0018780001047983 */ /* 0x000e680000100800 */
[----:B------:R-:W1:Y:S02]  /*1f370*/  LDL R5, [R1+0x1894] ;  /* 0x0018940001057983 */ /* 0x000e640000100800 */
[----:B-1----:R-:W-:-:S04]  /*1f380*/  @P0 LOP3.LUT R5, R5, R4, RZ, 0x3c, !PT ;  /* 0x0000000405050212 */ /* 0x002fc800078e3cff */
[----:B------:R-:W-:-:S04]  /*1f390*/  @P0 LOP3.LUT R4, R5, R4, RZ, 0x3c, !PT ;  /* 0x0000000405040212 */ /* 0x000fc800078e3cff */
[----:B------:R-:W-:-:S05]  /*1f3a0*/  @P0 LOP3.LUT R5, R5, R4, RZ, 0x3c, !PT ;  /* 0x0000000405050212 */ /* 0x000fca00078e3cff */
[----:B------:R-:W2:Y:S04]  /*1f3b0*/  @P0 LDG.E.U16 R6, desc[UR8][R4.64] ;  /* 0x0000000804060981 */ /* 0x000ea8000c1e1500 */
[----:B---3--:R-:W-:Y:S04]  /*1f3c0*/  STL [R1+0x3158], R26 ;  /* 0x0031581a01007387 */ /* 0x008fe80000100800 */
[----:B--2---:R0:W-:Y:S04]  /*1f3d0*/  STL [R1+0x158], R6 ;  /* 0x0001580601007387 */ /* 0x0041e80000100800 */
[----:B0-----:R-:W2:Y:S04]  /*1f3e0*/  LDL.LU R6, [R1+0x3170] ;  /* 0x0031700001067983 */ /* 0x001ea80000300800 */
[----:B------:R-:W3:Y:S04]  /*1f3f0*/  LDL R4, [R1+0x1890] ;  /* 0x0018900001047983 */ /* 0x000ee80000100800 */
[----:B------:R-:W3:Y:S01]  /*1f400*/  LDL R5, [R1+0x18a0] ;  /* 0x0018a00001057983 */ /* 0x000ee20000100800 */
[----:B------:R-:W-:-:S02]  /*1f410*/  PRMT R29, RZ, 0x7610, R29 ;  /* 0x00007610ff1d7816 */ /* 0x000fc4000000001d */
[----:B------:R-:W-:Y:S02]  /*1f420*/  PRMT R3, RZ, 0x7610, R3 ;  /* 0x00007610ff037816 */ /* 0x000fe40000000003 */
[----:B---3--:R-:W-:-:S04]  /*1f430*/  @P0 LOP3.LUT R5, R5, R4, RZ, 0x3c, !PT ;  /* 0x0000000405050212 */ /* 0x008fc800078e3cff */
[----:B------:R-:W-:-:S04]  /*1f440*/  @P0 LOP3.LUT R4, R5, R4, RZ, 0x3c, !PT ;  /* 0x0000000405040212 */ /* 0x000fc800078e3cff */
[----:B------:R-:W-:-:S05]  /*1f450*/  @P0 LOP3.LUT R5, R5, R4, RZ, 0x3c, !PT ;  /* 0x0000000405050212 */ /* 0x000fca00078e3cff */
[----:B------:R0:W3:Y:S02]  /*1f460*/  @P0 LDG.E.U16 R29, desc[UR8][R4.64] ;  /* 0x00000008041d0981 */ /* 0x0000e4000c1e1500 */
[----:B0-----:R-:W-:Y:S02]  /*1f470*/  @P0 IMAD.MOV.U32 R4, RZ, RZ, R15 ;  /* 0x000000ffff040224 */ /* 0x001fe400078e000f */
[----:B----4-:R-:W-:-:S05]  /*1f480*/  @P0 IMAD.MOV.U32 R5, RZ, RZ, R28 ;  /* 0x000000ffff050224 */ /* 0x010fca00078e001c */
[----:B------:R-:W4:Y:S04]  /*1f490*/  @P0 LDG.E.U16 R3, desc[UR8][R4.64] ;  /* 0x0000000804030981 */ /* 0x000f28000c1e1500 */
[----:B---3--:R0:W-:Y:S04]  /*1f4a0*/  STL [R1+0x154], R29 ;  /* 0x0001541d01007387 */ /* 0x0081e80000100800 */
[----:B------:R-:W3:Y:S04]  /*1f4b0*/  LDL R28, [R1+0x18d8] ;  /* 0x0018d800011c7983 */ /* 0x000ee80000100800 */
[----:B------:R-:W2:Y:S04]  /*1f4c0*/  LDL R15, [R1+0x18f4] ;  /* 0x0018f400010f7983 */ /* 0x000ea80000100800 */
[----:B0-----:R-:W3:Y:S04]  /*1f4d0*/  LDL R29, [R1+0x18ec] ;  /* 0x0018ec00011d7983 */ /* 0x001ee80000100800 */
[----:B----4-:R0:W-:Y:S04]  /*1f4e0*/  STL [R1+0x14c], R3 ;  /* 0x00014c0301007387 */ /* 0x0101e80000100800 */
[----:B0-----:R-:W4:Y:S04]  /*1f4f0*/  LDL.LU R3, [R1+0x316c] ;  /* 0x00316c0001037983 */ /* 0x001f280000300800 */
[----:B------:R-:W2:Y:S01]  /*1f500*/  LDL R5, [R1+0x18a4] ;  /* 0x0018a40001057983 */ /* 0x000ea20000100800 */
[----:B------:R-:W-:-:S02]  /*1f510*/  ISETP.GT.AND P1, PT, R13, 0x77, PT ;  /* 0x000000770d00780c */ /* 0x000fc40003f24270 */
[----:B------:R-:W-:-:S11]  /*1f520*/  PRMT R26, RZ, 0x7610, R26 ;  /* 0x00007610ff1a7816 */ /* 0x000fd6000000001a */
[----:B------:R-:W-:Y:S01]  /*1f530*/  @P1 IMAD.MOV.U32 R4, RZ, RZ, R27 ;  /* 0x000000ffff041224 */ /* 0x000fe200078e001b */
[----:B------:R-:W-:Y:S01]  /*1f540*/  PRMT R2, RZ, 0x7610, R2 ;  /* 0x00007610ff027816 */ /* 0x000fe20000000002 */
[----:B------:R-:W4:Y:S04]  /*1f550*/  LDL R27, [R1+0x18f0] ;  /* 0x0018f000011b7983 */ /* 0x000f280000100800 */
[----:B--2---:R0:W2:Y:S04]  /*1f560*/  @P1 LDG.E.U16 R26, desc[UR8][R4.64] ;  /* 0x00000008041a1981 */ /* 0x0040a8000c1e1500 */
[----:B------:R-:W0:Y:S04]  /*1f570*/  LDL R4, [R1+0x1898] ;  /* 0x0018980001047983 */ /* 0x000e280000100800 */
[----:B------:R-:W0:Y:S02]  /*1f580*/  LDL R5, [R1+0x18b4] ;  /* 0x0018b40001057983 */ /* 0x000e240000100800 */
[----:B0-----:R-:W-:-:S04]  /*1f590*/  @P1 LOP3.LUT R5, R5, R4, RZ, 0x3c, !PT ;  /* 0x0000000405051212 */ /* 0x001fc800078e3cff */
[----:B------:R-:W-:-:S04]  /*1f5a0*/  @P1 LOP3.LUT R4, R5, R4, RZ, 0x3c, !PT ;  /* 0x0000000405041212 */ /* 0x000fc800078e3cff */
[----:B------:R-:W-:-:S05]  /*1f5b0*/  @P1 LOP3.LUT R5, R5, R4, RZ, 0x3c, !PT ;  /* 0x0000000405051212 */ /* 0x000fca00078e3cff */
[----:B------:R-:W3:Y:S04]  /*1f5c0*/  @P1 LDG.E.U16 R2, desc[UR8][R4.64] ;  /* 0x0000000804021981 */ /* 0x000ee8000c1e1500 */
[----:B--2---:R0:W-:Y:S04]  /*1f5d0*/  STL [R1+0x144], R26 ;  /* 0x0001441a01007387 */ /* 0x0041e80000100800 */
[----:B0-----:R-:W2:Y:S01]  /*1f5e0*/  LDL R26, [R1+0x1900] ;  /* 0x00190000011a7983 */ /* 0x001ea20000100800 */
[----:B------:R-:W-:-:S03]  /*1f5f0*/  ISETP.GT.AND P0, PT, R13, 0x79, PT ;  /* 0x000000790d00780c */ /* 0x000fc60003f04270 */
[----:B---3--:R-:W-:Y:S04]  /*1f600*/  STL [R1+0x13c], R2 ;  /* 0x00013c0201007387 */ /* 0x008fe80000100800 */
[----:B------:R-:W3:Y:S01]  /*1f610*/  LDL R5, [R1+0x18e4] ;  /* 0x0018e40001057983 */ /* 0x000ee20000100800 */
[----:B------:R-:W-:-:S05]  /*1f620*/  PRMT R25, RZ, 0x7610, R25 ;  /* 0x00007610ff197816 */ /* 0x000fca0000000019 */
[----:B------:R-:W-:Y:S01]  /*1f630*/  @P0 IMAD.MOV.U32 R4, RZ, RZ, R29 ;  /* 0x000000ffff040224 */ /* 0x000fe200078e001d */
[----:B------:R-:W-:-:S04]  /*1f640*/  PRMT R24, RZ, 0x7610, R24 ;  /* 0x00007610ff187816 */ /* 0x000fc80000000018 */
[----:B---3--:R0:W3:Y:S02]  /*1f650*/  @P0 LDG.E.U16 R25, desc[UR8][R4.64] ;  /* 0x0000000804190981 */ /* 0x0080e4000c1e1500 */
[----:B0-----:R-:W-:Y:S02]  /*1f660*/  @P0 IMAD.MOV.U32 R4, RZ, RZ, R15 ;  /* 0x000000ffff040224 */ /* 0x001fe400078e000f */
[----:B------:R-:W-:-:S05]  /*1f670*/  @P0 IMAD.MOV.U32 R5, RZ, RZ, R28 ;  /* 0x000000ffff050224 */ /* 0x000fca00078e001c */
[----:B------:R2:W3:Y:S01]  /*1f680*/  @P0 LDG.E.U16 R24, desc[UR8][R4.64] ;  /* 0x0000000804180981 */ /* 0x0004e2000c1e1500 */
[----:B------:R-:W-:Y:S01]  /*1f690*/  PRMT R23, RZ, 0x7610, R23 ;  /* 0x00007610ff177816 */ /* 0x000fe20000000017 */
[----:B--2---:R-:W-:Y:S02]  /*1f6a0*/  @P0 IMAD.MOV.U32 R4, RZ, RZ, R26 ;  /* 0x000000ffff040224 */ /* 0x004fe400078e001a */
[----:B----4-:R-:W-:-:S05]  /*1f6b0*/  @P0 IMAD.MOV.U32 R5, RZ, RZ, R27 ;  /* 0x000000ffff050224 */ /* 0x010fca00078e001b */
[----:B------:R-:W2:Y:S04]  /*1f6c0*/  @P0 LDG.E.U16 R23, desc[UR8][R4.64] ;  /* 0x0000000804170981 */ /* 0x000ea8000c1e1500 */
[----:B---3--:R0:W-:Y:S04]  /*1f6d0*/  STL [R1+0x3130], R25 ;  /* 0x0031301901007387 */ /* 0x0081e80000100800 */
[----:B------:R-:W3:Y:S04]  /*1f6e0*/  LDL R15, [R1+0x18c0] ;  /* 0x0018c000010f7983 */ /* 0x000ee80000100800 */
[----:B0-----:R-:W4:Y:S04]  /*1f6f0*/  LDL R25, [R1+0x1908] ;  /* 0x0019080001197983 */ /* 0x001f280000100800 */
[----:B------:R0:W-:Y:S01]  /*1f700*/  STL [R1+0x3134], R24 ;  /* 0x0031341801007387 */ /* 0x0001e20000100800 */
[----:B------:R-:W-:-:S03]  /*1f710*/  PRMT R22, RZ, 0x7610, R22 ;  /* 0x00007610ff167816 */ /* 0x000fc60000000016 */
[----:B------:R-:W3:Y:S04]  /*1f720*/  LDL R29, [R1+0x18bc] ;  /* 0x0018bc00011d7983 */ /* 0x000ee80000100800 */
[----:B------:R-:W3:Y:S04]  /*1f730*/  LDL R28, [R1+0x18c8] ;  /* 0x0018c800011c7983 */ /* 0x000ee80000100800 */
[----:B------:R-:W3:Y:S04]  /*1f740*/  LDL R27, [R1+0x1904] ;  /* 0x00190400011b7983 */ /* 0x000ee80000100800 */
[----:B------:R-:W3:Y:S04]  /*1f750*/  LDL R26, [R1+0x190c] ;  /* 0x00190c00011a7983 */ /* 0x000ee80000100800 */
[----:B0-----:R-:W3:Y:S04]  /*1f760*/  LDL R24, [R1+0x18fc] ;  /* 0x0018fc0001187983 */ /* 0x001ee80000100800 */
[----:B--2---:R-:W-:Y:S01]  /*1f770*/  STL [R1+0x3138], R23 ;  /* 0x0031381701007387 */ /* 0x004fe20000100800 */
[----:B----4-:R-:W-:Y:S01]  /*1f780*/  @P0 IMAD.MOV.U32 R4, RZ, RZ, R25 ;  /* 0x000000ffff040224 */ /* 0x010fe200078e0019 */
[----:B------:R-:W-:-:S02]  /*1f790*/  PRMT R14, RZ, 0x7610, R14 ;  /* 0x00007610ff0e7816 */ /* 0x000fc4000000000e */
[----:B------:R-:W2:Y:S01]  /*1f7a0*/  LDL R25, [R1+0x18f8] ;  /* 0x0018f80001197983 */ /* 0x000ea20000100800 */
[----:B---3--:R-:W-:-:S03]  /*1f7b0*/  @P0 IMAD.MOV.U32 R5, RZ, RZ, R24 ;  /* 0x000000ffff050224 */ /* 0x008fc600078e0018 */
[----:B------:R-:W3:Y:S04]  /*1f7c0*/  LDL R24, [R1+0x1914] ;  /* 0x0019140001187983 */ /* 0x000ee80000100800 */
[----:B------:R0:W4:Y:S04]  /*1f7d0*/  @P0 LDG.E.U16 R22, desc[UR8][R4.64] ;  /* 0x0000000804160981 */ /* 0x000128000c1e1500 */
[----:B------:R-:W2:Y:S01]  /*1f7e0*/  LDL R5, [R1+0x18b0] ;  /* 0x0018b00001057983 */ /* 0x000ea20000100800 */
[----:B0-----:R-:W-:Y:S01]  /*1f7f0*/  @P1 IMAD.MOV.U32 R4, RZ, RZ, R15 ;  /* 0x000000ffff041224 */ /* 0x001fe200078e000f */
[----:B------:R-:W-:-:S02]  /*1f800*/  ISETP.GT.AND P0, PT, R13, 0x7a, PT ;  /* 0x0000007a0d00780c */ /* 0x000fc40003f04270 */
[----:B------:R-:W-:Y:S02]  /*1f810*/  PRMT R21, RZ, 0x7610, R21 ;  /* 0x00007610ff157816 */ /* 0x000fe40000000015 */
[----:B--2---:R0:W2:Y:S04]  /*1f820*/  @P1 LDG.E.U16 R14, desc[UR8][R4.64] ;  /* 0x00000008040e1981 */ /* 0x0040a8000c1e1500 */
[----:B----4-:R1:W-:Y:S04]  /*1f830*/  STL [R1+0x313c], R22 ;  /* 0x00313c1601007387 */ /* 0x0103e80000100800 */
[----:B------:R-:W4:Y:S01]  /*1f840*/  LDL R15, [R1+0x1910] ;  /* 0x00191000010f7983 */ /* 0x000f220000100800 */
[----:B0-----:R-:W-:Y:S01]  /*1f850*/  @P1 IMAD.MOV.U32 R4, RZ, RZ, R28 ;  /* 0x000000ffff041224 */ /* 0x001fe200078e001c */
[----:B-1----:R-:W-:Y:S01]  /*1f860*/  PRMT R22, RZ, 0x7610, R22 ;  /* 0x00007610ff167816 */ /* 0x002fe20000000016 */
[----:B------:R-:W-:-:S05]  /*1f870*/  @P1 IMAD.MOV.U32 R5, RZ, RZ, R29 ;  /* 0x000000ffff051224 */ /* 0x000fca00078e001d */
[----:B------:R0:W4:Y:S02]  /*1f880*/  @P1 LDG.E.U16 R22, desc[UR8][R4.64] ;  /* 0x0000000804161981 */ /* 0x000124000c1e1500 */
[----:B0-----:R-:W-:Y:S02]  /*1f890*/  @P0 IMAD.MOV.U32 R4, RZ, RZ, R26 ;  /* 0x000000ffff040224 */ /* 0x001fe400078e001a */
[----:B------:R-:W-:-:S05]  /*1f8a0*/  @P0 IMAD.MOV.U32 R5, RZ, RZ, R27 ;  /* 0x000000ffff050224 */ /* 0x000fca00078e001b */
[----:B------:R3:W4:Y:S01]  /*1f8b0*/  @P0 LDG.E.U16 R21, desc[UR8][R4.64] ;  /* 0x0000000804150981 */ /* 0x000722000c1e1500 */
[----:B------:R-:W-:Y:S01]  /*1f8c0*/  PRMT R20, RZ, 0x7610, R20 ;  /* 0x00007610ff147816 */ /* 0x000fe20000000014 */
[----:B---3--:R-:W-:Y:S02]  /*1f8d0*/  @P0 IMAD.MOV.U32 R4, RZ, RZ, R24 ;  /* 0x000000ffff040224 */ /* 0x008fe400078e0018 */
[----:B------:R-:W-:-:S05]  /*1f8e0*/  @P0 IMAD.MOV.U32 R5, RZ, RZ, R25 ;  /* 0x000000ffff050224 */ /* 0x000fca00078e0019 */
[----:B------:R0:W3:Y:S04]  /*1f8f0*/  @P0 LDG.E.U16 R20, desc[UR8][R4.64] ;  /* 0x0000000804140981 */ /* 0x0000e8000c1e1500 */
[----:B--2---:R1:W-:Y:S04]  /*1f900*/  STL [R1+0x124], R14 ;  /* 0x0001240e01007387 */ /* 0x0043e80000100800 */
[----:B------:R-:W2:Y:S04]  /*1f910*/  LDL R27, [R1+0x191c] ;  /* 0x00191c00011b7983 */ /* 0x000ea80000100800 */
[----:B------:R-:W2:Y:S04]  /*1f920*/  LDL R26, [R1+0x1928] ;  /* 0x00192800011a7983 */ /* 0x000ea80000100800 */
[----:B-1----:R-:W2:Y:S04]  /*1f930*/  LDL R14, [R1+0x1920] ;  /* 0x00192000010e7983 */ /* 0x002ea80000100800 */
[----:B----4-:R1:W-:Y:S04]  /*1f940*/  STL [R1+0x3110], R21 ;  /* 0x0031101501007387 */ /* 0x0103e80000100800 */
[----:B------:R-:W4:Y:S04]  /*1f950*/  LDL R25, [R1+0x1924] ;  /* 0x0019240001197983 */ /* 0x000f280000100800 */
[----:B------:R-:W4:Y:S01]  /*1f960*/  LDL R24, [R1+0x192c] ;  /* 0x00192c0001187983 */ /* 0x000f220000100800 */
[----:B------:R-:W-:Y:S01]  /*1f970*/  PRMT R19, RZ, 0x7610, R19 ;  /* 0x00007610ff137816 */ /* 0x000fe20000000013 */
[----:B0-----:R-:W-:Y:S01]  /*1f980*/  @P0 IMAD.MOV.U32 R5, RZ, RZ, R15 ;  /* 0x000000ffff050224 */ /* 0x001fe200078e000f */
[----:B------:R-:W-:-:S02]  /*1f990*/  PRMT R18, RZ, 0x7610, R18 ;  /* 0x00007610ff127816 */ /* 0x000fc40000000012 */
[----:B------:R-:W-:Y:S02]  /*1f9a0*/  ISETP.GT.AND P1, PT, R13, 0x7b, PT ;  /* 0x0000007b0d00780c */ /* 0x000fe40003f24270 */
[----:B------:R-:W-:Y:S01]  /*1f9b0*/  PRMT R17, RZ, 0x7610, R17 ;  /* 0x00007610ff117816 */ /* 0x000fe20000000011 */
[----:B---3--:R-:W-:Y:S04]  /*1f9c0*/  STL [R1+0x3114], R20 ;  /* 0x0031141401007387 */ /* 0x008fe80000100800 */
[----:B------:R0:W-:Y:S04]  /*1f9d0*/  STL [R1+0x11c], R22 ;  /* 0x00011c1601007387 */ /* 0x0001e80000100800 */
[----:B------:R-:W3:Y:S04]  /*1f9e0*/  LDL R15, [R1+0x1934] ;  /* 0x00193400010f7983 */ /* 0x000ee80000100800 */
[----:B-1----:R-:W3:Y:S04]  /*1f9f0*/  LDL R21, [R1+0x1930] ;  /* 0x0019300001157983 */ /* 0x002ee80000100800 */
[----:B0-----:R-:W3:Y:S01]  /*1fa00*/  LDL R22, [R1+0x1918] ;  /* 0x0019180001167983 */ /* 0x001ee20000100800 */
[----:B--2---:R-:W-:-:S03]  /*1fa10*/  @P0 IMAD.MOV.U32 R4, RZ, RZ, R14 ;  /* 0x000000ffff040224 */ /* 0x004fc600078e000e */
[----:B------:R-:W2:Y:S04]  /*1fa20*/  LDL R14, [R1+0x1940] ;  /* 0x00194000010e7983 */ /* 0x000ea80000100800 */
[----:B------:R0:W2:Y:S02]  /*1fa30*/  @P0 LDG.E.U16 R19, desc[UR8][R4.64] ;  /* 0x0000000804130981 */ /* 0x0000a4000c1e1500 */
[----:B0-----:R-:W-:Y:S02]  /*1fa40*/  @P0 IMAD.MOV.U32 R4, RZ, RZ, R26 ;  /* 0x000000ffff040224 */ /* 0x001fe400078e001a */
[----:B------:R-:W-:-:S05]  /*1fa50*/  @P0 IMAD.MOV.U32 R5, RZ, RZ, R27 ;  /* 0x000000ffff050224 */ /* 0x000fca00078e001b */
[----:B------:R4:W2:Y:S02]  /*1fa60*/  @P0 LDG.E.U16 R18, desc[UR8][R4.64] ;  /* 0x0000000804120981 */ /* 0x0008a4000c1e1500 */
[----:B----4-:R-:W-:Y:S02]  /*1fa70*/  @P1 IMAD.MOV.U32 R4, RZ, RZ, R24 ;  /* 0x000000ffff041224 */ /* 0x010fe400078e0018 */
[----:B------:R-:W-:-:S05]  /*1fa80*/  @P1 IMAD.MOV.U32 R5, RZ, RZ, R25 ;  /* 0x000000ffff051224 */ /* 0x000fca00078e0019 */
[----:B------:R3:W4:Y:S01]  /*1fa90*/  @P1 LDG.E.U16 R17, desc[UR8][R4.64] ;  /* 0x0000000804111981 */ /* 0x000722000c1e1500 */
[----:B------:R-:W-:Y:S01]  /*1faa0*/  PRMT R16, RZ, 0x7610, R16 ;  /* 0x00007610ff107816 */ /* 0x000fe20000000010 */
[----:B---3--:R-:W-:Y:S02]  /*1fab0*/  @P1 IMAD.MOV.U32 R4, RZ, RZ, R15 ;  /* 0x000000ffff041224 */ /* 0x008fe400078e000f */
[----:B------:R-:W-:-:S05]  /*1fac0*/  @P1 IMAD.MOV.U32 R5, RZ, RZ, R22 ;  /* 0x000000ffff051224 */ /* 0x000fca00078e0016 */
[----:B------:R0:W3:Y:S04]  /*1fad0*/  @P1 LDG.E.U16 R16, desc[UR8][R4.64] ;  /* 0x0000000804101981 */ /* 0x0000e8000c1e1500 */
[----:B--2---:R1:W-:Y:S04]  /*1fae0*/  STL [R1+0x3118], R19 ;  /* 0x0031181301007387 */ /* 0x0043e80000100800 */
[----:B------:R2:W-:Y:S04]  /*1faf0*/  STL [R1+0x311c], R18 ;  /* 0x00311c1201007387 */ /* 0x0005e80000100800 */
[----:B------:R-:W2:Y:S04]  /*1fb00*/  LDL R25, [R1+0x193c] ;  /* 0x00193c0001197983 */ /* 0x000ea80000100800 */
[----:B------:R-:W2:Y:S04]  /*1fb10*/  LDL R24, [R1+0x1948] ;  /* 0x0019480001187983 */ /* 0x000ea80000100800 */
[----:B----4-:R-:W-:Y:S04]  /*1fb20*/  STL [R1+0x30e8], R17 ;  /* 0x0030e81101007387 */ /* 0x010fe80000100800 */
[----:B------:R-:W4:Y:S04]  /*1fb30*/  LDL R22, [R1+0x1944] ;  /* 0x0019440001167983 */ /* 0x000f280000100800 */
[----:B------:R-:W4:Y:S01]  /*1fb40*/  LDL R15, [R1+0x194c] ;  /* 0x00194c00010f7983 */ /* 0x000f220000100800 */
[----:B------:R-:W-:Y:S01]  /*1fb50*/  PRMT R12, RZ, 0x7610, R12 ;  /* 0x00007610ff0c7816 */ /* 0x000fe2000000000c */
[----:B0-----:R-:W-:-:S02]  /*1fb60*/  @P1 IMAD.MOV.U32 R4, RZ, RZ, R14 ;  /* 0x000000ffff041224 */ /* 0x001fc400078e000e */
[----:B------:R-:W-:Y:S01]  /*1fb70*/  @P1 IMAD.MOV.U32 R5, RZ, RZ, R21 ;  /* 0x000000ffff051224 */ /* 0x000fe200078e0015 */
[----:B------:R-:W-:-:S04]  /*1fb80*/  PRMT R11, RZ, 0x7610, R11 ;  /* 0x00007610ff0b7816 */ /* 0x000fc8000000000b */
[----:B------:R0:W4:Y:S01]  /*1fb90*/  @P1 LDG.E.U16 R12, desc[UR8][R4.64] ;  /* 0x00000008040c1981 */ /* 0x000122000c1e1500 */
[----:B------:R-:W-:Y:S02]  /*1fba0*/  ISETP.GT.AND P0, PT, R13, 0x7c, PT ;  /* 0x0000007c0d00780c */ /* 0x000fe40003f04270 */
[----:B------:R-:W-:Y:S01]  /*1fbb0*/  PRMT R10, RZ, 0x7610, R10 ;  /* 0x00007610ff0a7816 */ /* 0x000fe2000000000a */
[----:B---3--:R3:W-:Y:S04]  /*1fbc0*/  STL [R1+0x30ec], R16 ;  /* 0x0030ec1001007387 */ /* 0x0087e80000100800 */
[----:B------:R-:W3:Y:S04]  /*1fbd0*/  LDL R21, [R1+0x1938] ;  /* 0x0019380001157983 */ /* 0x000ee80000100800 */
[----:B------:R-:W3:Y:S04]  /*1fbe0*/  LDL R14, [R1+0x1954] ;  /* 0x00195400010e7983 */ /* 0x000ee80000100800 */
[----:B-1----:R-:W3:Y:S04]  /*1fbf0*/  LDL R19, [R1+0x1950] ;  /* 0x0019500001137983 */ /* 0x002ee80000100800 */
[----:B--2---:R-:W2:Y:S01]  /*1fc00*/  LDL R18, [R1+0x1960] ;  /* 0x0019600001127983 */ /* 0x004ea20000100800 */
[----:B0-----:R-:W-:-:S02]  /*1fc10*/  @P1 IMAD.MOV.U32 R5, RZ, RZ, R25 ;  /* 0x000000ffff051224 */ /* 0x001fc400078e0019 */
[----:B------:R-:W-:-:S05]  /*1fc20*/  @P1 IMAD.MOV.U32 R4, RZ, RZ, R24 ;  /* 0x000000ffff041224 */ /* 0x000fca00078e0018 */
[----:B------:R4:W2:Y:S02]  /*1fc30*/  @P1 LDG.E.U16 R11, desc[UR8][R4.64] ;  /* 0x00000008040b1981 */ /* 0x0008a4000c1e1500 */
[----:B----4-:R-:W-:Y:S02]  /*1fc40*/  @P0 IMAD.MOV.U32 R5, RZ, RZ, R22 ;  /* 0x000000ffff050224 */ /* 0x010fe400078e0016 */
[----:B------:R-:W-:-:S05]  /*1fc50*/  @P0 IMAD.MOV.U32 R4, RZ, RZ, R15 ;  /* 0x000000ffff040224 */ /* 0x000fca00078e000f */
[----:B------:R3:W4:Y:S04]  /*1fc60*/  @P0 LDG.E.U16 R10, desc[UR8][R4.64] ;  /* 0x00000008040a0981 */ /* 0x000728000c1e1500 */
[----:B------:R0:W-:Y:S01]  /*1fc70*/  STL [R1+0x30f0], R12 ;  /* 0x0030f00c01007387 */ /* 0x0001e20000100800 */
[----:B------:R-:W-:Y:S01]  /*1fc80*/  PRMT R9, RZ, 0x7610, R9 ;  /* 0x00007610ff097816 */ /* 0x000fe20000000009 */
[----:B---3--:R-:W-:Y:S02]  /*1fc90*/  @P0 IMAD.MOV.U32 R5, RZ, RZ, R21 ;  /* 0x000000ffff050224 */ /* 0x008fe400078e0015 */
[----:B------:R-:W-:-:S05]  /*1fca0*/  @P0 IMAD.MOV.U32 R4, RZ, RZ, R14 ;  /* 0x000000ffff040224 */ /* 0x000fca00078e000e */
[----:B------:R1:W3:Y:S04]  /*1fcb0*/  @P0 LDG.E.U16 R9, desc[UR8][R4.64] ;  /* 0x0000000804090981 */ /* 0x0002e8000c1e1500 */
[----:B--2---:R-:W-:Y:S04]  /*1fcc0*/  STL [R1+0x30f4], R11 ;  /* 0x0030f40b01007387 */ /* 0x004fe80000100800 */
[----:B------:R-:W2:Y:S04]  /*1fcd0*/  LDL R16, [R1+0x195c] ;  /* 0x00195c0001107983 */ /* 0x000ea80000100800 */
[----:B------:R-:W2:Y:S04]  /*1fce0*/  LDL R15, [R1+0x1968] ;  /* 0x00196800010f7983 */ /* 0x000ea80000100800 */
[----:B----4-:R4:W-:Y:S04]  /*1fcf0*/  STL [R1+0x30cc], R10 ;  /* 0x0030cc0a01007387 */ /* 0x0109e80000100800 */
[----:B------:R-:W2:Y:S04]  /*1fd00*/  LDL R14, [R1+0x1964] ;  /* 0x00196400010e7983 */ /* 0x000ea80000100800 */
[----:B0-----:R-:W2:Y:S01]  /*1fd10*/  LDL R12, [R1+0x196c] ;  /* 0x00196c00010c7983 */ /* 0x001ea20000100800 */
[----:B------:R-:W-:Y:S01]  /*1fd20*/  PRMT R8, RZ, 0x7610, R8 ;  /* 0x00007610ff087816 */ /* 0x000fe20000000008 */
[----:B-1----:R-:W-:-:S02]  /*1fd30*/  @P0 IMAD.MOV.U32 R4, RZ, RZ, R18 ;  /* 0x000000ffff040224 */ /* 0x002fc400078e0012 */
[----:B------:R-:W-:Y:S01]  /*1fd40*/  @P0 IMAD.MOV.U32 R5, RZ, RZ, R19 ;  /* 0x000000ffff050224 */ /* 0x000fe200078e0013 */
[----:B------:R-:W-:-:S04]  /*1fd50*/  PRMT R7, RZ, 0x7610, R7 ;  /* 0x00007610ff077816 */ /* 0x000fc80000000007 */
[----:B------:R2:W2:Y:S01]  /*1fd60*/  @P0 LDG.E.U16 R8, desc[UR8][R4.64] ;  /* 0x0000000804080981 */ /* 0x0004a2000c1e1500 */
[----:B------:R-:W-:Y:S02]  /*1fd70*/  ISETP.GT.AND P1, PT, R13, 0x7d, PT ;  /* 0x0000007d0d00780c */ /* 0x000fe40003f24270 */
[----:B------:R-:W-:Y:S01]  /*1fd80*/  PRMT R6, RZ, 0x7610, R6 ;  /* 0x00007610ff067816 */ /* 0x000fe20000000006 */
[----:B---3--:R0:W-:Y:S04]  /*1fd90*/  STL [R1+0x30d0], R9 ;  /* 0x0030d00901007387 */ /* 0x0081e80000100800 */
[----:B----4-:R-:W3:Y:S04]  /*1fda0*/  LDL R10, [R1+0x1958] ;  /* 0x00195800010a7983 */ /* 0x010ee80000100800 */
[----:B------:R-:W4:Y:S04]  /*1fdb0*/  LDL R19, [R1+0x1970] ;  /* 0x0019700001137983 */ /* 0x000f280000100800 */
[----:B------:R-:W4:Y:S04]  /*1fdc0*/  LDL R18, [R1+0x1980] ;  /* 0x0019800001127983 */ /* 0x000f280000100800 */
[----:B0-----:R-:W4:Y:S01]  /*1fdd0*/  LDL R9, [R1+0x1974] ;  /* 0x0019740001097983 */ /* 0x001f220000100800 */
[----:B--2---:R-:W-:-:S02]  /*1fde0*/  @P0 IMAD.MOV.U32 R5, RZ, RZ, R16 ;  /* 0x000000ffff050224 */ /* 0x004fc400078e0010 */
[----:B------:R-:W-:-:S05]  /*1fdf0*/  @P0 IMAD.MOV.U32 R4, RZ, RZ, R15 ;  /* 0x000000ffff040224 */ /* 0x000fca00078e000f */
[----:B------:R0:W2:Y:S02]  /*1fe00*/  @P0 LDG.E.U16 R7, desc[UR8][R4.64] ;  /* 0x0000000804070981 */ /* 0x0000a4000c1e1500 */
[----:B0-----:R-:W-:Y:S02]  /*1fe10*/  @P1 IMAD.MOV.U32 R5, RZ, RZ, R14 ;  /* 0x000000ffff051224 */ /* 0x001fe400078e000e */
[----:B------:R-:W-:-:S05]  /*1fe20*/  @P1 IMAD.MOV.U32 R4, RZ, RZ, R12 ;  /* 0x000000ffff041224 */ /* 0x000fca00078e000c */
[----:B------:R0:W2:Y:S04]  /*1fe30*/  @P1 LDG.E.U16 R6, desc[UR8][R4.64] ;  /* 0x0000000804061981 */ /* 0x0000a8000c1e1500 */
[----:B------:R-:W-:Y:S01]  /*1fe40*/  STL [R1+0x30d4], R8 ;  /* 0x0030d40801007387 */ /* 0x000fe20000100800 */
[----:B0-----:R-:W-:Y:S01]  /*1fe50*/  PRMT R5, RZ, 0x7610, R5 ;  /* 0x00007610ff057816 */ /* 0x001fe20000000005 */
[----:B---3--:R-:W-:Y:S01]  /*1fe60*/  @P1 IMAD.MOV.U32 R15, RZ, RZ, R10 ;  /* 0x000000ffff0f1224 */ /* 0x008fe200078e000a */
[----:B------:R-:W-:Y:S01]  /*1fe70*/  PRMT R4, RZ, 0x7610, R4 ;  /* 0x00007610ff047816 */ /* 0x000fe20000000004 */
[----:B----4-:R-:W-:-:S05]  /*1fe80*/  @P1 IMAD.MOV.U32 R14, RZ, RZ, R9 ;  /* 0x000000ffff0e1224 */ /* 0x010fca00078e0009 */
[----:B------:R0:W3:Y:S02]  /*1fe90*/  @P1 LDG.E.U16 R5, desc[UR8][R14.64] ;  /* 0x000000080e051981 */ /* 0x0000e4000c1e1500 */
[----:B0-----:R-:W-:Y:S02]  /*1fea0*/  @P1 IMAD.MOV.U32 R14, RZ, RZ, R18 ;  /* 0x000000ffff0e1224 */ /* 0x001fe400078e0012 */
[----:B------:R-:W-:-:S05]  /*1feb0*/  @P1 IMAD.MOV.U32 R15, RZ, RZ, R19 ;  /* 0x000000ffff0f1224 */ /* 0x000fca00078e0013 */
[----:B------:R-:W4:Y:S04]  /*1fec0*/  @P1 LDG.E.U16 R4, desc[UR8][R14.64] ;  /* 0x000000080e041981 */ /* 0x000f28000c1e1500 */
[----:B--2---:R0:W-:Y:S04]  /*1fed0*/  STL [R1+0x30d8], R7 ;  /* 0x0030d80701007387 */ /* 0x0041e80000100800 */
[----:B------:R-:W2:Y:S04]  /*1fee0*/  LDL R16, [R1+0x197c] ;  /* 0x00197c0001107983 */ /* 0x000ea80000100800 */
[----:B------:R-:W2:Y:S04]  /*1fef0*/  LDL R12, [R1+0x1988] ;  /* 0x00198800010c7983 */ /* 0x000ea80000100800 */
[----:B------:R1:W-:Y:S04]  /*1ff00*/  STL [R1+0x309c], R6 ;  /* 0x00309c0601007387 */ /* 0x0003e80000100800 */
[----:B------:R-:W2:Y:S04]  /*1ff10*/  LDL R10, [R1+0x1984] ;  /* 0x00198400010a7983 */ /* 0x000ea80000100800 */
[----:B------:R-:W2:Y:S01]  /*1ff20*/  LDL R9, [R1+0x198c] ;  /* 0x00198c0001097983 */ /* 0x000ea20000100800 */
[----:B------:R-:W-:-:S02]  /*1ff30*/  PRMT R3, RZ, 0x7610, R3 ;  /* 0x00007610ff037816 */ /* 0x000fc40000000003 */
[----:B------:R-:W-:Y:S01]  /*1ff40*/  ISETP.GT.AND P0, PT, R13, 0x7e, PT ;  /* 0x0000007e0d00780c */ /* 0x000fe20003f04270 */
[----:B---3--:R-:W-:Y:S04]  /*1ff50*/  STL [R1+0x30a0], R5 ;  /* 0x0030a00501007387 */ /* 0x008fe80000100800 */
[----:B0-----:R-:W3:Y:S04]  /*1ff60*/  LDL R7, [R1+0x1978] ;  /* 0x0019780001077983 */ /* 0x001ee80000100800 */
[----:B-1----:R-:W3:Y:S04]  /*1ff70*/  LDL R6, [R1+0x1994] ;  /* 0x0019940001067983 */ /* 0x002ee80000100800 */
[----:B----4-:R0:W-:Y:S04]  /*1ff80*/  STL [R1+0x30a4], R4 ;  /* 0x0030a40401007387 */ /* 0x0101e80000100800 */
[----:B------:R-:W4:Y:S04]  /*1ff90*/  LDL R22, [R1+0x1990] ;  /* 0x0019900001167983 */ /* 0x000f280000100800 */
[----:B------:R-:W4:Y:S01]  /*1ffa0*/  LDL R21, [R1+0x19a0] ;  /* 0x0019a00001157983 */ /* 0x000f220000100800 */
[----:B0-----:R-:W-:Y:S01]  /*1ffb0*/  PRMT R4, RZ, 0x7610, R4 ;  /* 0x00007610ff047816 */ /* 0x001fe20000000004 */
[----:B--2---:R-:W-:-:S02]  /*1ffc0*/  @P1 IMAD.MOV.U32 R15, RZ, RZ, R16 ;  /* 0x000000ffff0f1224 */ /* 0x004fc400078e0010 */
[----:B------:R-:W-:-:S05]  /*1ffd0*/  @P1 IMAD.MOV.U32 R14, RZ, RZ, R12 ;  /* 0x000000ffff0e1224 */ /* 0x000fca00078e000c */
[----:B------:R0:W2:Y:S02]  /*1ffe0*/  @P1 LDG.E.U16 R3, desc[UR8][R14.64] ;  /* 0x000000080e031981 */ /* 0x0000a4000c1e1500 */
[----:B0-----:R-:W-:Y:S02]  /*1fff0*/  @P0 IMAD.MOV.U32 R15, RZ, RZ, R10 ;  /* 0x000000ffff0f0224 */ /* 0x001fe400078e000a */
[----:B------:R-:W-:-:S05]  /*20000*/  @P0 IMAD.MOV.U32 R14, RZ, RZ, R9 ;  /* 0x000000ffff0e0224 */ /* 0x000fca00078e0009 */
[----:B------:R3:W4:Y:S02]  /*20010*/  @P0 LDG.E.U16 R4, desc[UR8][R14.64] ;  /* 0x000000080e040981 */ /* 0x000724000c1e1500 */
[----:B---3--:R-:W-:Y:S02]  /*20020*/  @P0 IMAD.MOV.U32 R15, RZ, RZ, R7 ;  /* 0x000000ffff0f0224 */ /* 0x008fe400078e0007 */
[----:B------:R-:W-:Y:S01]  /*20030*/  @P0 IMAD.MOV.U32 R14, RZ, RZ, R6 ;  /* 0x000000ffff0e0224 */ /* 0x000fe200078e0006 */
[----:B--2---:R0:W-:Y:S04]  /*20040*/  STL [R1+0x30a8], R3 ;  /* 0x0030a80301007387 */ /* 0x0041e80000100800 */
[----:B------:R-:W2:Y:S04]  /*20050*/  LDL R19, [R1+0x199c] ;  /* 0x00199c0001137983 */ /* 0x000ea80000100800 */
[----:B------:R-:W3:Y:S04]  /*20060*/  LDL R18, [R1+0x19a8] ;  /* 0x0019a80001127983 */ /* 0x000ee80000100800 */
[----:B------:R-:W3:Y:S04]  /*20070*/  LDL R16, [R1+0x19a4] ;  /* 0x0019a40001107983 */ /* 0x000ee80000100800 */
[----:B------:R-:W3:Y:S04]  /*20080*/  LDL R12, [R1+0x19ac] ;  /* 0x0019ac00010c7983 */ /* 0x000ee80000100800 */
[----:B------:R-:W3:Y:S04]  /*20090*/  LDL R10, [R1+0x1998] ;  /* 0x00199800010a7983 */ /* 0x000ee80000100800 */
[----:B------:R-:W3:Y:S04]  /*200a0*/  LDL R9, [R1+0x19b4] ;  /* 0x0019b40001097983 */ /* 0x000ee80000100800 */
[----:B------:R-:W3:Y:S04]  /*200b0*/  LDL R7, [R1+0x9e0] ;  /* 0x0009e00001077983 */ /* 0x000ee80000100800 */
[----:B------:R-:W3:Y:S04]  /*200c0*/  LDL R6, [R1+0x19b0] ;  /* 0x0019b00001067983 */ /* 0x000ee80000100800 */
[----:B----4-:R1:W-:Y:S04]  /*200d0*/  STL [R1+0xdc], R4 ;  /* 0x0000dc0401007387 */ /* 0x0103e80000100800 */
[----:B0-----:R-:W4:Y:S04]  /*200e0*/  LDL R3, [R1+0x9dc] ;  /* 0x0009dc0001037983 */ /* 0x001f280000100800 */
[----:B-1----:R-:W4:Y:S01]  /*200f0*/  LDL R4, [R1+0x9d8] ;  /* 0x0009d80001047983 */ /* 0x002f220000100800 */
[----:B------:R-:W-:-:S02]  /*20100*/  PRMT R23, RZ, 0x7610, R23 ;  /* 0x00007610ff177816 */ /* 0x000fc40000000017 */
[----:B------:R-:W-:Y:S02]  /*20110*/  PRMT R20, RZ, 0x7610, R20 ;  /* 0x00007610ff147816 */ /* 0x000fe40000000014 */
[----:B------:R-:W-:Y:S02]  /*20120*/  ISETP.GT.AND P1, PT, R13, 0x7f, PT ;  /* 0x0000007f0d00780c */ /* 0x000fe40003f24270 */
[----:B------:R0:W4:Y:S01]  /*20130*/  @P0 LDG.E.U16 R23, desc[UR8][R14.64] ;  /* 0x000000080e170981 */ /* 0x000122000c1e1500 */
[----:B------:R-:W-:Y:S01]  /*20140*/  PRMT R17, RZ, 0x7610, R17 ;  /* 0x00007610ff117816 */ /* 0x000fe20000000011 */
[----:B0-----:R-:W-:Y:S02]  /*20150*/  @P0 IMAD.MOV.U32 R14, RZ, RZ, R21 ;  /* 0x000000ffff0e0224 */ /* 0x001fe400078e0015 */
[----:B------:R-:W-:-:S05]  /*20160*/  @P0 IMAD.MOV.U32 R15, RZ, RZ, R22 ;  /* 0x000000ffff0f0224 */ /* 0x000fca00078e0016 */
[----:B------:R2:W4:Y:S01]  /*20170*/  @P0 LDG.E.U16 R20, desc[UR8][R14.64] ;  /* 0x000000080e140981 */ /* 0x000522000c1e1500 */
[----:B------:R-:W-:Y:S02]  /*20180*/  PRMT R11, RZ, 0x7610, R11 ;  /* 0x00007610ff0b7816 */ /* 0x000fe4000000000b */
[----:B------:R-:W-:Y:S02]  /*20190*/  PRMT R8, RZ, 0x7610, R8 ;  /* 0x00007610ff087816 */ /* 0x000fe40000000008 */
[----:B------:R-:W-:Y:S02]  /*201a0*/  PRMT R5, RZ, 0x7610, R5 ;  /* 0x00007610ff057816 */ /* 0x000fe40000000005 */
[----:B------:R-:W-:Y:S01]  /*201b0*/  PRMT R0, RZ, 0x7610, R0 ;  /* 0x00007610ff007816 */ /* 0x000fe20000000000 */
[----:B--2---:R-:W-:Y:S02]  /*201c0*/  @P0 IMAD.MOV.U32 R15, RZ, RZ, R19 ;  /* 0x000000ffff0f0224 */ /* 0x004fe400078e0013 */
[----:B---3--:R-:W-:-:S05]  /*201d0*/  @P0 IMAD.MOV.U32 R14, RZ, RZ, R18 ;  /* 0x000000ffff0e0224 */ /* 0x008fca00078e0012 */
[----:B------:R0:W2:Y:S02]  /*201e0*/  @P0 LDG.E.U16 R17, desc[UR8][R14.64] ;  /* 0x000000080e110981 */ /* 0x0000a4000c1e1500 */
[----:B0-----:R-:W-:Y:S02]  /*201f0*/  @P1 IMAD.MOV.U32 R14, RZ, RZ, R12 ;  /* 0x000000ffff0e1224 */ /* 0x001fe400078e000c */
[----:B------:R-:W-:-:S05]  /*20200*/  @P1 IMAD.MOV.U32 R15, RZ, RZ, R16 ;  /* 0x000000ffff0f1224 */ /* 0x000fca00078e0010 */
[----:B------:R0:W3:Y:S02]  /*20210*/  @P1 LDG.E.U16 R11, desc[UR8][R14.64] ;  /* 0x000000080e0b1981 */ /* 0x0000e4000c1e1500 */
[----:B0-----:R-:W-:Y:S02]  /*20220*/  @P1 IMAD.MOV.U32 R14, RZ, RZ, R9 ;  /* 0x000000ffff0e1224 */ /* 0x001fe400078e0009 */
[----:B------:R-:W-:-:S05]  /*20230*/  @P1 IMAD.MOV.U32 R15, RZ, RZ, R10 ;  /* 0x000000ffff0f1224 */ /* 0x000fca00078e000a */
[----:B------:R0:W3:Y:S02]  /*20240*/  @P1 LDG.E.U16 R8, desc[UR8][R14.64] ;  /* 0x000000080e081981 */ /* 0x0000e4000c1e1500 */
[----:B0-----:R-:W-:Y:S02]  /*20250*/  @P1 IMAD.MOV.U32 R14, RZ, RZ, R6 ;  /* 0x000000ffff0e1224 */ /* 0x001fe400078e0006 */
[----:B------:R-:W-:-:S05]  /*20260*/  @P1 IMAD.MOV.U32 R15, RZ, RZ, R7 ;  /* 0x000000ffff0f1224 */ /* 0x000fca00078e0007 */
[----:B------:R4:W3:Y:S02]  /*20270*/  @P1 LDG.E.U16 R5, desc[UR8][R14.64] ;  /* 0x000000080e051981 */ /* 0x0008e4000c1e1500 */
[----:B----4-:R-:W-:Y:S02]  /*20280*/  @P1 IMAD.MOV.U32 R14, RZ, RZ, R3 ;  /* 0x000000ffff0e1224 */ /* 0x010fe400078e0003 */
[----:B------:R-:W-:-:S05]  /*20290*/  @P1 IMAD.MOV.U32 R15, RZ, RZ, R4 ;  /* 0x000000ffff0f1224 */ /* 0x000fca00078e0004 */
[----:B------:R-:W4:Y:S04]  /*202a0*/  @P1 LDG.E.U16 R0, desc[UR8][R14.64] ;  /* 0x000000080e001981 */ /* 0x000f28000c1e1500 */
[----:B------:R-:W-:Y:S01]  /*202b0*/  STL [R1+0x3054], R14 ;  /* 0x0030540e01007387 */ /* 0x000fe20000100800 */
[----:B------:R-:W0:Y:S01]  /*202c0*/  S2R R2, SR_TID.X ;  /* 0x0000000000027919 */ /* 0x000e220000002100 */
[----:B------:R-:W-:Y:S06]  /*202d0*/  BAR.SYNC.DEFER_BLOCKING 0x0 ;  /* 0x0000000000007b1d */ /* 0x000fec0000010000 */
[----:B----4-:R1:W-:Y:S02]  /*202e0*/  STL [R1+0xc0], R0 ;  /* 0x0000c00001007387 */ /* 0x0103e40000100800 */
[----:B-1----:R-:W1:Y:S02]  /*202f0*/  S2R R0, SR_TID.X ;  /* 0x0000000000007919 */ /* 0x002e640000002100 */
[----:B------:R-:W-:Y:S04]  /*20300*/  STL [R1+0x3064], R14 ;  /* 0x0030640e01007387 */ /* 0x000fe80000100800 */
[----:B------:R-:W-:Y:S04]  /*20310*/  STL [R1+0x3034], R15 ;  /* 0x0030340f01007387 */ /* 0x000fe80000100800 */
[----:B------:R-:W-:Y:S04]  /*20320*/  STL [R1+0x303c], R15 ;  /* 0x00303c0f01007387 */ /* 0x000fe80000100800 */
[----:B------:R-:W-:Y:S04]  /*20330*/  STL [R1+0x3044], R15 ;  /* 0x0030440f01007387 */ /* 0x000fe80000100800 */
[----:B------:R-:W-:Y:S04]  /*20340*/  STL [R1+0x304c], R15 ;  /* 0x00304c0f01007387 */ /* 0x000fe80000100800 */
[----:B------:R4:W-:Y:S04]  /*20350*/  STL [R1+0x305c], R15 ;  /* 0x00305c0f01007387 */ /* 0x0009e80000100800 */
[----:B------:R-:W-:Y:S04]  /*20360*/  STL [R1+0xd8], R23 ;  /* 0x0000d81701007387 */ /* 0x000fe80000100800 */
[----:B-1----:R1:W-:Y:S01]  /*20370*/  STL [R1+0x30f8], R0 ;  /* 0x0030f80001007387 */ /* 0x0023e20000100800 */
[----:B------:R-:W-:-:S02]  /*20380*/  LOP3.LUT R29, R0, 0x3f, RZ, 0xc0, !PT ;  /* 0x0000003f001d7812 */ /* 0x000fc400078ec0ff */
[----:B----4-:R-:W-:Y:S01]  /*20390*/  LOP3.LUT R15, R0, 0x3f, RZ, 0xc0, !PT ;  /* 0x0000003f000f7812 */ /* 0x010fe200078ec0ff */
[----:B------:R-:W-:Y:S04]  /*203a0*/  STL [R1+0xd4], R20 ;  /* 0x0000d41401007387 */ /* 0x000fe80000100800 */
[----:B-1----:R-:W4:Y:S01]  /*203b0*/  LDL.LU R0, [R1+0x98c] ;  /* 0x00098c0001007983 */ /* 0x002f220000300800 */
[----:B------:R-:W-:-:S04]  /*203c0*/  LOP3.LUT R3, R29, 0x40, RZ, 0xfc, !PT ;  /* 0x000000401d037812 */ /* 0x000fc800078efcff */
[----:B------:R-:W-:Y:S01]  /*203d0*/  ISETP.GE.AND P1, PT, R3, R13, PT ;  /* 0x0000000d0300720c */ /* 0x000fe20003f26270 */
[----:B----4-:R1:W-:Y:S04]  /*203e0*/  STL [R1+0x3168], R0 ;  /* 0x0031680001007387 */ /* 0x0103e80000100800 */
[----:B-1----:R-:W4:Y:S04]  /*203f0*/  LDL.LU R0, [R1+0x998] ;  /* 0x0009980001007983 */ /* 0x002f280000300800 */
[----:B------:R-:W4:Y:S04]  /*20400*/  LDL.LU R14, [R1+0x918] ;  /* 0x00091800010e7983 */ /* 0x000f280000300800 */
[----:B--2---:R-:W-:Y:S04]  /*20410*/  STL [R1+0xd0], R17 ;  /* 0x0000d01101007387 */ /* 0x004fe80000100800 */
[----:B------:R-:W2:Y:S04]  /*20420*/  LDL.LU R3, [R1+0x914] ;  /* 0x0009140001037983 */ /* 0x000ea80000300800 */
[----:B------:R-:W2:Y:S04]  /*20430*/  LDL.LU R4, [R1+0x910] ;  /* 0x0009100001047983 */ /* 0x000ea80000300800 */
[----:B---3--:R1:W-:Y:S04]  /*20440*/  STL [R1+0xc4], R5 ;  /* 0x0000c40501007387 */ /* 0x0083e80000100800 */
[----:B------:R-:W-:Y:S04]  /*20450*/  STL [R1+0xcc], R11 ;  /* 0x0000cc0b01007387 */ /* 0x000fe80000100800 */
[----:B-1----:R-:W3:Y:S04]  /*20460*/  LDL.LU R5, [R1+0x90c] ;  /* 0x00090c0001057983 */ /* 0x002ee80000300800 */
[----:B------:R-:W3:Y:S04]  /*20470*/  LDL.LU R6, [R1+0x88c] ;  /* 0x00088c0001067983 */ /* 0x000ee80000300800 */
[----:B------:R-:W3:Y:S04]  /*20480*/  LDL.LU R7, [R1+0x888] ;  /* 0x0008880001077983 */ /* 0x000ee80000300800 */
[----:B------:R1:W-:Y:S04]  /*20490*/  STL [R1+0xc8], R8 ;  /* 0x0000c80801007387 */ /* 0x0003e80000100800 */
[----:B-1----:R-:W3:Y:S04]  /*204a0*/  LDL.LU R8, [R1+0x884] ;  /* 0x0008840001087983 */ /* 0x002ee80000300800 */
[----:B------:R-:W3:Y:S04]  /*204b0*/  LDL.LU R9, [R1+0x880] ;  /* 0x0008800001097983 */ /* 0x000ee80000300800 */
        /* <DEDUP_REMOVED lines=13> */
[----:B------:R-:W2:Y:S01]  /*20590*/  LDL.LU R26, [R1+0x664] ;  /* 0x00066400011a7983 */ /* 0x000ea20000300800 */
[----:B0-----:R-:W-:-:S03]  /*205a0*/  LOP3.LUT R2, R2, 0x3f, RZ, 0xc0, !PT ;  /* 0x0000003f02027812 */ /* 0x001fc600078ec0ff */
[----:B------:R-:W3:Y:S04]  /*205b0*/  LDL.LU R27, [R1+0x660] ;  /* 0x00066000011b7983 */ /* 0x000ee80000300800 */
[----:B------:R-:W3:Y:S04]  /*205c0*/  LDL.LU R28, [R1+0x65c] ;  /* 0x00065c00011c7983 */ /* 0x000ee80000300800 */
[----:B------:R-:W3:Y:S01]  /*205d0*/  LDL.LU R29, [R1+0x5e8] ;  /* 0x0005e800011d7983 */ /* 0x000ee20000300800 */
[----:B------:R-:W-:-:S03]  /*205e0*/  ISETP.GE.AND P0, PT, R15, R13, PT ;  /* 0x0000000d0f00720c */ /* 0x000fc60003f06270 */
[----:B------:R0:W-:Y:S01]  /*205f0*/  STL [R1+0x30dc], R15 ;  /* 0x0030dc0f01007387 */ /* 0x0001e20000100800 */
[----:B------:R-:W-:-:S03]  /*20600*/  IMAD.SHL.U32 R2, R2, 0x2, RZ ;  /* 0x0000000202027824 */ /* 0x000fc600078e00ff */
[----:B0-----:R-:W3:Y:S04]  /*20610*/  LDL.LU R15, [R1+0x990] ;  /* 0x00099000010f7983 */ /* 0x001ee80000300800 */
[----:B------:R-:W-:Y:S04]  /*20620*/  STL [R1+0x3024], R13 ;  /* 0x0030240d01007387 */ /* 0x000fe80000100800 */
[----:B------:R-:W-:Y:S04]  /*20630*/  STL [R1+0x3028], R13 ;  /* 0x0030280d01007387 */ /* 0x000fe80000100800 */
[----:B------:R-:W-:Y:S04]  /*20640*/  STL [R1+0x302c], R13 ;  /* 0x00302c0d01007387 */ /* 0x000fe80000100800 */
[----:B------:R0:W-:Y:S04]  /*20650*/  STL [R1+0x3068], R13 ;  /* 0x0030680d01007387 */ /* 0x0001e80000100800 */
[----:B0-----:R-:W3:Y:S04]  /*20660*/  LDL.LU R13, [R1+0x994] ;  /* 0x00099400010d7983 */ /* 0x001ee80000300800 */
[----:B----4-:R0:W-:Y:S04]  /*20670*/  STS.U16 [R2+UR4], R0 ;  /* 0x0000000002007988 */ /* 0x0101e80008000404 */
[----:B0-----:R-:W4:Y:S04]  /*20680*/  LDL.LU R0, [R1+0x3168] ;  /* 0x0031680001007983 */ /* 0x001f280000300800 */
[----:B--2---:R0:W-:Y:S04]  /*20690*/  STS.U16 [R2+UR4+0x6080], R26 ;  /* 0x0060801a02007988 */ /* 0x0041e80008000404 */
[----:B0-----:R-:W2:Y:S04]  /*206a0*/  LDL.LU R26, [R1+0x568] ;  /* 0x00056800011a7983 */ /* 0x001ea80000300800 */
[----:B--2---:R0:W-:Y:S04]  /*206b0*/  STL [R1+0x315c], R26 ;  /* 0x00315c1a01007387 */ /* 0x0041e80000100800 */
[----:B0-----:R-:W2:Y:S04]  /*206c0*/  LDL.LU R26, [R1+0x5dc] ;  /* 0x0005dc00011a7983 */ /* 0x001ea80000300800 */
[----:B--2---:R0:W-:Y:S04]  /*206d0*/  STL [R1+0x3160], R26 ;  /* 0x0031601a01007387 */ /* 0x0041e80000100800 */
[----:B0-----:R-:W2:Y:S04]  /*206e0*/  LDL.LU R26, [R1+0x5e0] ;  /* 0x0005e000011a7983 */ /* 0x001ea80000300800 */
[----:B---3--:R-:W-:Y:S04]  /*206f0*/  STS.U16 [R2+UR4+0x6100], R27 ;  /* 0x0061001b02007988 */ /* 0x008fe80008000404 */
[----:B------:R-:W-:Y:S04]  /*20700*/  STS.U16 [R2+UR4+0x6180], R28 ;  /* 0x0061801c02007988 */ /* 0x000fe80008000404 */
[----:B------:R-:W-:Y:S04]  /*20710*/  STS.U16 [R2+UR4+0x7000], R29 ;  /* 0x0070001d02007988 */ /* 0x000fe80008000404 */
[----:B------:R-:W-:Y:S04]  /*20720*/  STS.U16 [R2+UR4+0x80], R13 ;  /* 0x0000800d02007988 */ /* 0x000fe80008000404 */
[----:B------:R-:W-:Y:S04]  /*20730*/  STS.U16 [R2+UR4+0x100], R15 ;  /* 0x0001000f02007988 */ /* 0x000fe80008000404 */
[----:B----4-:R-:W-:Y:S04]  /*20740*/  STS.U16 [R2+UR4+0x180], R0 ;  /* 0x0001800002007988 */ /* 0x010fe80008000404 */
[----:B------:R-:W-:Y:S04]  /*20750*/  STS.U16 [R2+UR4+0x1000], R14 ;  /* 0x0010000e02007988 */ /* 0x000fe80008000404 */
[----:B------:R-:W-:Y:S04]  /*20760*/  STS.U16 [R2+UR4+0x1080], R3 ;  /* 0x0010800302007988 */ /* 0x000fe80008000404 */
[----:B------:R-:W-:Y:S04]  /*20770*/  STS.U16 [R2+UR4+0x1100], R4 ;  /* 0x0011000402007988 */ /* 0x000fe80008000404 */
[----:B------:R-:W-:Y:S04]  /*20780*/  STS.U16 [R2+UR4+0x1180], R5 ;  /* 0x0011800502007988 */ /* 0x000fe80008000404 */
[----:B------:R-:W-:Y:S04]  /*20790*/  STS.U16 [R2+UR4+0x2000], R6 ;  /* 0x0020000602007988 */ /* 0x000fe80008000404 */
[----:B------:R-:W-:Y:S04]  /*207a0*/  STS.U16 [R2+UR4+0x2080], R7 ;  /* 0x0020800702007988 */ /* 0x000fe80008000404 */
[----:B------:R-:W-:Y:S04]  /*207b0*/  STS.U16 [R2+UR4+0x2100], R8 ;  /* 0x0021000802007988 */ /* 0x000fe80008000404 */
[----:B--2---:R0:W-:Y:S04]  /*207c0*/  STL [R1+0x3164], R26 ;  /* 0x0031641a01007387 */ /* 0x0041e80000100800 */
[----:B0-----:R-:W2:Y:S04]  /*207d0*/  LDL.LU R26, [R1+0x5e4] ;  /* 0x0005e400011a7983 */ /* 0x001ea80000300800 */
[----:B------:R-:W3:Y:S04]  /*207e0*/  LDL.LU R27, [R1+0x564] ;  /* 0x00056400011b7983 */ /* 0x000ee80000300800 */
[----:B------:R-:W4:Y:S04]  /*207f0*/  LDL.LU R28, [R1+0x560] ;  /* 0x00056000011c7983 */ /* 0x000f280000300800 */
        /* <DEDUP_REMOVED lines=10> */
[----:B------:R0:W-:Y:S04]  /*208a0*/  STS.U16 [R2+UR4+0x2180], R9 ;  /* 0x0021800902007988 */ /* 0x0001e80008000404 */
[----:B------:R-:W4:Y:S04]  /*208b0*/  LDL.LU R8, [R1+0x1b8] ;  /* 0x0001b80001087983 */ /* 0x000f280000300800 */
[----:B------:R1:W-:Y:S04]  /*208c0*/  STS.U16 [R2+UR4+0x3000], R10 ;  /* 0x0030000a02007988 */ /* 0x0003e80008000404 */
[----:B------:R1:W-:Y:S04]  /*208d0*/  STS.U16 [R2+UR4+0x3080], R11 ;  /* 0x0030800b02007988 */ /* 0x0003e80008000404 */
[----:B------:R1:W-:Y:S04]  /*208e0*/  STS.U16 [R2+UR4+0x3100], R12 ;  /* 0x0031000c02007988 */ /* 0x0003e80008000404 */
[----:B------:R1:W-:Y:S04]  /*208f0*/  STS.U16 [R2+UR4+0x3180], R16 ;  /* 0x0031801002007988 */ /* 0x0003e80008000404 */
[----:B------:R1:W-:Y:S04]  /*20900*/  STS.U16 [R2+UR4+0x4000], R17 ;  /* 0x0040001102007988 */ /* 0x0003e80008000404 */
[----:B0-----:R-:W4:Y:S04]  /*20910*/  LDL.LU R9, [R1+0x1b4] ;  /* 0x0001b40001097983 */ /* 0x001f280000300800 */
[----:B-1----:R-:W4:Y:S04]  /*20920*/  LDL.LU R10, [R1+0x1b0] ;  /* 0x0001b000010a7983 */ /* 0x002f280000300800 */
        /* <DEDUP_REMOVED lines=18> */
[----:B0-----:R-:W4:Y:S04]  /*20a50*/  LDL.LU R24, [R1+0x54] ;  /* 0x0000540001187983 */ /* 0x001f280000300800 */
[----:B-1----:R-:W4:Y:S04]  /*20a60*/  LDL.LU R25, [R1+0x50] ;  /* 0x0000500001197983 */ /* 0x002f280000300800 */
[----:B--2---:R0:W-:Y:S04]  /*20a70*/  STS.U16 [R2+UR4+0x7080], R26 ;  /* 0x0070801a02007988 */ /* 0x0041e80008000404 */
[----:B0-----:R-:W2:Y:S04]  /*20a80*/  LDL.LU R26, [R1+0x3164] ;  /* 0x00316400011a7983 */ /* 0x001ea80000300800 */
[----:B--2---:R0:W-:Y:S04]  /*20a90*/  STS.U16 [R2+UR4+0x7100], R26 ;  /* 0x0071001a02007988 */ /* 0x0041e80008000404 */
[----:B0-----:R-:W2:Y:S04]  /*20aa0*/  LDL.LU R26, [R1+0x3160] ;  /* 0x00316000011a7983 */ /* 0x001ea80000300800 */
[----:B--2---:R0:W-:Y:S04]  /*20ab0*/  STS.U16 [R2+UR4+0x7180], R26 ;  /* 0x0071801a02007988 */ /* 0x0041e80008000404 */
[----:B0-----:R-:W2:Y:S04]  /*20ac0*/  LDL.LU R26, [R1+0x315c] ;  /* 0x00315c00011a7983 */ /* 0x001ea80000300800 */
[----:B---3--:R-:W-:Y:S04]  /*20ad0*/  STS.U16 [R2+UR4+0x8080], R27 ;  /* 0x0080801b02007988 */ /* 0x008fe80008000404 */
[----:B----4-:R-:W-:Y:S04]  /*20ae0*/  STS.U16 [R2+UR4+0x8100], R28 ;  /* 0x0081001c02007988 */ /* 0x010fe80008000404 */
[----:B------:R-:W-:Y:S04]  /*20af0*/  STS.U16 [R2+UR4+0x8180], R29 ;  /* 0x0081801d02007988 */ /* 0x000fe80008000404 */
[----:B------:R-:W-:Y:S04]  /*20b00*/  STS.U16 [R2+UR4+0x9000], R13 ;  /* 0x0090000d02007988 */ /* 0x000fe80008000404 */
[----:B--2---:R0:W-:Y:S04]  /*20b10*/  STS.U16 [R2+UR4+0x8000], R26 ;  /* 0x0080001a02007988 */ /* 0x0041e80008000404 */
[----:B0-----:R-:W2:Y:S04]  /*20b20*/  LDL.LU R26, [R1+0x3158] ;  /* 0x00315800011a7983 */ /* 0x001ea80000300800 */
[----:B------:R-:W3:Y:S04]  /*20b30*/  LDL.LU R27, [R1+0x3154] ;  /* 0x00315400011b7983 */ /* 0x000ee80000300800 */
[----:B------:R-:W4:Y:S04]  /*20b40*/  LDL.LU R28, [R1+0x3150] ;  /* 0x00315000011c7983 */ /* 0x000f280000300800 */
[----:B------:R-:W2:Y:S04]  /*20b50*/  LDL.LU R29, [R1+0x314c] ;  /* 0x00314c00011d7983 */ /* 0x000ea80000300800 */
[----:B------:R-:W3:Y:S04]  /*20b60*/  LDL.LU R13, [R1+0x900] ;  /* 0x00090000010d7983 */ /* 0x000ee80000300800 */
[----:B------:R-:W-:Y:S04]  /*20b70*/  STS.U16 [R2+UR4+0x9080], R15 ;  /* 0x0090800f02007988 */ /* 0x000fe80008000404 */
        /* <DEDUP_REMOVED lines=18> */
[----:B---3--:R0:W-:Y:S04]  /*20ca0*/  STL [R1+0x3148], R13 ;  /* 0x0031480d01007387 */ /* 0x0081e80000100800 */
[----:B0-----:R-:W3:Y:S04]  /*20cb0*/  LDL.LU R13, [R1+0x988] ;  /* 0x00098800010d7983 */ /* 0x001ee80000300800 */
        /* <DEDUP_REMOVED lines=18> */
[----:B------:R0:W-:Y:S04]  /*20de0*/  STS.U16 [R2+UR4+0xe080], R23 ;  /* 0x00e0801702007988 */ /* 0x0001e80008000404 */
[----:B------:R-:W3:Y:S04]  /*20df0*/  LDL.LU R22, [R1+0x654] ;  /* 0x0006540001167983 */ /* 0x000ee80000300800 */
[----:B------:R1:W-:Y:S04]  /*20e00*/  STS.U16 [R2+UR4+0xe100], R24 ;  /* 0x00e1001802007988 */ /* 0x0003e80008000404 */
[----:B------:R4:W-:Y:S04]  /*20e10*/  STS.U16 [R2+UR4+0xe180], R25 ;  /* 0x00e1801902007988 */ /* 0x0009e80008000404 */
[----:B--2---:R-:W-:Y:S04]  /*20e20*/  STS.U16 [R2+UR4+0xf000], R29 ;  /* 0x00f0001d02007988 */ /* 0x004fe80008000404 */
[----:B0-----:R-:W2:Y:S04]  /*20e30*/  LDL.LU R23, [R1+0x650] ;  /* 0x0006500001177983 */ /* 0x001ea80000300800 */
[----:B-1----:R-:W2:Y:S04]  /*20e40*/  LDL.LU R24, [R1+0x64c] ;  /* 0x00064c0001187983 */ /* 0x002ea80000300800 */
[----:B----4-:R-:W4:Y:S04]  /*20e50*/  LDL.LU R25, [R1+0x5d8] ;  /* 0x0005d80001197983 */ /* 0x010f280000300800 */
[----:B------:R-:W-:Y:S04]  /*20e60*/  STL [R1+0x301c], R29 ;  /* 0x00301c1d01007387 */ /* 0x000fe80000100800 */
[----:B------:R-:W-:Y:S04]  /*20e70*/  STL [R1+0x3020], R29 ;  /* 0x0030201d01007387 */ /* 0x000fe80000100800 */
[----:B------:R0:W-:Y:S04]  /*20e80*/  STL [R1+0x306c], R29 ;  /* 0x00306c1d01007387 */ /* 0x0001e80000100800 */
[----:B------:R-:W-:Y:S04]  /*20e90*/  STS.U16 [R2+UR4+0xf080], R28 ;  /* 0x00f0801c02007988 */ /* 0x000fe80008000404 */
[----:B------:R-:W-:Y:S04]  /*20ea0*/  STS.U16 [R2+UR4+0xf100], R27 ;  /* 0x00f1001b02007988 */ /* 0x000fe80008000404 */
[----:B------:R-:W-:Y:S04]  /*20eb0*/  STS.U16 [R2+UR4+0xf180], R26 ;  /* 0x00f1801a02007988 */ /* 0x000fe80008000404 */
[----:B------:R1:W-:Y:S04]  /*20ec0*/  STS.U16 [R2+UR4+0x9100], R0 ;  /* 0x0091000002007988 */ /* 0x0003e80008000404 */
[----:B0-----:R-:W2:Y:S04]  /*20ed0*/  LDL.LU R29, [R1+0x904] ;  /* 0x00090400011d7983 */ /* 0x001ea80000300800 */
[----:B------:R0:W-:Y:S01]  /*20ee0*/  STL [R1+0x3070], R28 ;  /* 0x0030701c01007387 */ /* 0x0001e20000100800 */
[----:B-1----:R-:W-:-:S03]  /*20ef0*/  LOP3.LUT R0, R2, 0x10, RZ, 0x3c, !PT ;  /* 0x0000001002007812 */ /* 0x002fc600078e3cff */
[----:B0-----:R-:W4:Y:S04]  /*20f00*/  LDL.LU R28, [R1+0x908] ;  /* 0x00090800011c7983 */ /* 0x001f280000300800 */
[----:B------:R0:W-:Y:S04]  /*20f10*/  STL [R1+0x3074], R27 ;  /* 0x0030741b01007387 */ /* 0x0001e80000100800 */
[----:B0-----:R-:W2:Y:S04]  /*20f20*/  LDL.LU R27, [R1+0x97c] ;  /* 0x00097c00011b7983 */ /* 0x001ea80000300800 */
[----:B------:R0:W-:Y:S04]  /*20f30*/  STL [R1+0x307c], R26 ;  /* 0x00307c1a01007387 */ /* 0x0001e80000100800 */
[----:B0-----:R-:W4:Y:S04]  /*20f40*/  LDL.LU R26, [R1+0x980] ;  /* 0x00098000011a7983 */ /* 0x001f280000300800 */
[----:B------:R0:W-:Y:S04]  /*20f50*/  STL [R1+0x3078], R2 ;  /* 0x0030780201007387 */ /* 0x0001e80000100800 */
[----:B0-----:R-:W2:Y:S04]  /*20f60*/  LDL.LU R2, [R1+0x984] ;  /* 0x0009840001027983 */ /* 0x001ea80000300800 */
[----:B---3--:R0:W-:Y:S04]  /*20f70*/  STS.U16 [R0+UR4+0x200], R13 ;  /* 0x0002000d00007988 */ /* 0x0081e80008000404 */
[----:B0-----:R-:W3:Y:S04]  /*20f80*/  LDL.LU R13, [R1+0x3148] ;  /* 0x00314800010d7983 */ /* 0x001ee80000300800 */
[----:B--2---:R-:W-:Y:S04]  /*20f90*/  STS.U16 [R0+UR4+0x280], R2 ;  /* 0x0002800200007988 */ /* 0x004fe80008000404 */
[----:B----4-:R-:W-:Y:S04]  /*20fa0*/  STS.U16 [R0+UR4+0x300], R26 ;  /* 0x0003001a00007988 */ /* 0x010fe80008000404 */
[----:B------:R-:W-:Y:S04]  /*20fb0*/  STS.U16 [R0+UR4+0x380], R27 ;  /* 0x0003801b00007988 */ /* 0x000fe80008000404 */
[----:B------:R-:W-:Y:S04]  /*20fc0*/  STS.U16 [R0+UR4+0x1200], R28 ;  /* 0x0012001c00007988 */ /* 0x000fe80008000404 */
[----:B------:R-:W-:Y:S04]  /*20fd0*/  STS.U16 [R0+UR4+0x1280], R29 ;  /* 0x0012801d00007988 */ /* 0x000fe80008000404 */
[----:B---3--:R-:W-:Y:S04]  /*20fe0*/  STS.U16 [R0+UR4+0x1300], R13 ;  /* 0x0013000d00007988 */ /* 0x008fe80008000404 */
        /* <DEDUP_REMOVED lines=16> */
[----:B------:R0:W-:Y:S04]  /*210f0*/  STS.U16 [R0+UR4+0x5380], R20 ;  /* 0x0053801400007988 */ /* 0x0001e80008000404 */
[----:B------:R-:W-:Y:S04]  /*21100*/  STS.U16 [R0+UR4+0x6200], R21 ;  /* 0x0062001500007988 */ /* 0x000fe80008000404 */
[----:B------:R1:W-:Y:S04]  /*21110*/  STS.U16 [R0+UR4+0x6280], R22 ;  /* 0x0062801600007988 */ /* 0x0003e80008000404 */
[----:B0-----:R-:W2:Y:S04]  /*21120*/  LDL.LU R20, [R1+0x5d4] ;  /* 0x0005d40001147983 */ /* 0x001ea80000300800 */
[----:B-1----:R-:W3:Y:S04]  /*21130*/  LDL.LU R22, [R1+0x554] ;  /* 0x0005540001167983 */ /* 0x002ee80000300800 */
[----:B---3--:R0:W-:Y:S04]  /*21140*/  STL [R1+0x3140], R22 ;  /* 0x0031401601007387 */ /* 0x0081e80000100800 */
[----:B0-----:R-:W3:Y:S04]  /*21150*/  LDL.LU R22, [R1+0x5cc] ;  /* 0x0005cc0001167983 */ /* 0x001ee80000300800 */
[----:B------:R-:W-:Y:S04]  /*21160*/  STS.U16 [R0+UR4+0x6300], R23 ;  /* 0x0063001700007988 */ /* 0x000fe80008000404 */
[----:B------:R-:W-:Y:S04]  /*21170*/  STS.U16 [R0+UR4+0x6380], R24 ;  /* 0x0063801800007988 */ /* 0x000fe80008000404 */
[----:B------:R-:W-:Y:S04]  /*21180*/  STS.U16 [R0+UR4+0x7200], R25 ;  /* 0x0072001900007988 */ /* 0x000fe80008000404 */
[----:B---3--:R0:W-:Y:S04]  /*21190*/  STL [R1+0x3144], R22 ;  /* 0x0031441601007387 */ /* 0x0081e80000100800 */
[----:B0-----:R-:W3:Y:S04]  /*211a0*/  LDL.LU R22, [R1+0x5d0] ;  /* 0x0005d00001167983 */ /* 0x001ee80000300800 */
        /* <DEDUP_REMOVED lines=26> */
[----:B--2---:R0:W-:Y:S04]  /*21350*/  STS.U16 [R0+UR4+0x7280], R20 ;  /* 0x0072801400007988 */ /* 0x0041e80008000404 */
[----:B0-----:R-:W2:Y:S04]  /*21360*/  LDL.LU R20, [R1+0x40] ;  /* 0x0000400001147983 */ /* 0x001ea80000300800 */
[----:B---3--:R0:W-:Y:S04]  /*21370*/  STS.U16 [R0+UR4+0x7300], R22 ;  /* 0x0073001600007988 */ /* 0x0081e80008000404 */
[----:B0-----:R-:W3:Y:S04]  /*21380*/  LDL.LU R22, [R1+0x3144] ;  /* 0x0031440001167983 */ /* 0x001ee80000300800 */
[----:B---3--:R0:W-:Y:S04]  /*21390*/  STS.U16 [R0+UR4+0x7380], R22 ;  /* 0x0073801600007988 */ /* 0x0081e80008000404 */
[----:B0-----:R-:W3:Y:S04]  /*213a0*/  LDL.LU R22, [R1+0x3140] ;  /* 0x0031400001167983 */ /* 0x001ee80000300800 */
[----:B---3--:R0:W-:Y:S04]  /*213b0*/  STS.U16 [R0+UR4+0x8200], R22 ;  /* 0x0082001600007988 */ /* 0x0081e80008000404 */
[----:B----4-:R1:W-:Y:S04]  /*213c0*/  STS.U16 [R0+UR4+0x8280], R23 ;  /* 0x0082801700007988 */ /* 0x0103e80008000404 */
[----:B------:R3:W-:Y:S04]  /*213d0*/  STS.U16 [R0+UR4+0x8300], R24 ;  /* 0x0083001800007988 */ /* 0x0007e80008000404 */
[----:B------:R4:W-:Y:S04]  /*213e0*/  STS.U16 [R0+UR4+0x8380], R25 ;  /* 0x0083801900007988 */ /* 0x0009e80008000404 */
[----:B0-----:R-:W2:Y:S04]  /*213f0*/  LDL.LU R22, [R1+0x313c] ;  /* 0x00313c0001167983 */ /* 0x001ea80000300800 */
[----:B-1----:R-:W2:Y:S04]  /*21400*/  LDL.LU R23, [R1+0x3138] ;  /* 0x0031380001177983 */ /* 0x002ea80000300800 */
[----:B---3--:R-:W3:Y:S04]  /*21410*/  LDL.LU R24, [R1+0x3134] ;  /* 0x0031340001187983 */ /* 0x008ee80000300800 */
[----:B----4-:R-:W4:Y:S04]  /*21420*/  LDL.LU R25, [R1+0x3130] ;  /* 0x0031300001197983 */ /* 0x010f280000300800 */
        /* <DEDUP_REMOVED lines=23> */
[----:B--2---:R-:W-:Y:S04]  /*215a0*/  STS.U16 [R0+UR4+0xe380], R20 ;  /* 0x00e3801400007988 */ /* 0x004fe80008000404 */
[----:B----4-:R-:W-:Y:S04]  /*215b0*/  STS.U16 [R0+UR4+0xf200], R25 ;  /* 0x00f2001900007988 */ /* 0x010fe80008000404 */
[----:B------:R-:W-:Y:S04]  /*215c0*/  STL [R1+0x3080], R25 ;  /* 0x0030801901007387 */ /* 0x000fe80000100800 */
[----:B---3--:R-:W-:Y:S04]  /*215d0*/  STS.U16 [R0+UR4+0xf280], R24 ;  /* 0x00f2801800007988 */ /* 0x008fe80008000404 */
[----:B------:R0:W-:Y:S04]  /*215e0*/  STL [R1+0x3084], R24 ;  /* 0x0030841801007387 */ /* 0x0001e80000100800 */
[----:B0-----:R-:W2:Y:S01]  /*215f0*/  LDL.LU R24, [R1+0x96c] ;  /* 0x00096c0001187983 */ /* 0x001ea20000300800 */
[----:B------:R-:W0:Y:S03]  /*21600*/  S2R R21, SR_TID.X ;  /* 0x0000000000157919 */ /* 0x000e260000002100 */
[----:B------:R-:W-:Y:S04]  /*21610*/  STS.U16 [R0+UR4+0xf300], R23 ;  /* 0x00f3001700007988 */ /* 0x000fe80008000404 */
[----:B--2---:R1:W-:Y:S04]  /*21620*/  STL [R1+0x3128], R24 ;  /* 0x0031281801007387 */ /* 0x0043e80000100800 */
[----:B-1----:R-:W2:Y:S01]  /*21630*/  LDL.LU R24, [R1+0x978] ;  /* 0x0009780001187983 */ /* 0x002ea20000300800 */
[----:B0-----:R-:W-:-:S05]  /*21640*/  LOP3.LUT R21, R21, 0x3f, RZ, 0xc0, !PT ;  /* 0x0000003f15157812 */ /* 0x001fca00078ec0ff */
[----:B------:R-:W-:Y:S02]  /*21650*/  IMAD.SHL.U32 R0, R21, 0x2, RZ ;  /* 0x0000000215007824 */ /* 0x000fe400078e00ff */
[----:B------:R-:W0:Y:S01]  /*21660*/  S2R R21, SR_TID.X ;  /* 0x0000000000157919 */ /* 0x000e220000002100 */
[----:B--2---:R0:W-:Y:S04]  /*21670*/  STL [R1+0x312c], R24 ;  /* 0x00312c1801007387 */ /* 0x0041e80000100800 */
[----:B------:R-:W2:Y:S04]  /*21680*/  LDL.LU R25, [R1+0x8f8] ;  /* 0x0008f80001197983 */ /* 0x000ea80000300800 */
        /* <DEDUP_REMOVED lines=10> */
[----:B------:R-:W4:Y:S01]  /*21730*/  LDL.LU R5, [R1+0x7d0] ;  /* 0x0007d00001057983 */ /* 0x000f220000300800 */
[----:B0-----:R-:W-:-:S03]  /*21740*/  LOP3.LUT R24, R21, 0x3f, RZ, 0xc0, !PT ;  /* 0x0000003f15187812 */ /* 0x001fc600078ec0ff */
[----:B------:R-:W4:Y:S04]  /*21750*/  LDL.LU R6, [R1+0x74c] ;  /* 0x00074c0001067983 */ /* 0x000f280000300800 */
[----:B------:R-:W4:Y:S04]  /*21760*/  LDL.LU R7, [R1+0x748] ;  /* 0x0007480001077983 */ /* 0x000f280000300800 */
[----:B------:R-:W4:Y:S04]  /*21770*/  LDL.LU R8, [R1+0x744] ;  /* 0x0007440001087983 */ /* 0x000f280000300800 */
[----:B------:R-:W4:Y:S04]  /*21780*/  LDL.LU R9, [R1+0x740] ;  /* 0x0007400001097983 */ /* 0x000f280000300800 */
[----:B------:R-:W4:Y:S01]  /*21790*/  LDL.LU R10, [R1+0x6c8] ;  /* 0x0006c800010a7983 */ /* 0x000f220000300800 */
[----:B------:R-:W-:-:S03]  /*217a0*/  IMAD.SHL.U32 R24, R24, 0x2, RZ ;  /* 0x0000000218187824 */ /* 0x000fc600078e00ff */
[----:B------:R-:W4:Y:S04]  /*217b0*/  LDL.LU R11, [R1+0x6c4] ;  /* 0x0006c400010b7983 */ /* 0x000f280000300800 */
[----:B------:R-:W4:Y:S04]  /*217c0*/  LDL.LU R12, [R1+0x6c0] ;  /* 0x0006c000010c7983 */ /* 0x000f280000300800 */
[----:B------:R-:W4:Y:S04]  /*217d0*/  LDL.LU R16, [R1+0x6bc] ;  /* 0x0006bc0001107983 */ /* 0x000f280000300800 */
[----:B------:R-:W4:Y:S04]  /*217e0*/  LDL.LU R17, [R1+0x648] ;  /* 0x0006480001117983 */ /* 0x000f280000300800 */
[----:B------:R-:W4:Y:S01]  /*217f0*/  LDL.LU R18, [R1+0x644] ;  /* 0x0006440001127983 */ /* 0x000f220000300800 */
[----:B------:R-:W-:-:S03]  /*21800*/  LOP3.LUT R24, R24, 0x10, RZ, 0x3c, !PT ;  /* 0x0000001018187812 */ /* 0x000fc600078e3cff */
[----:B------:R-:W4:Y:S04]  /*21810*/  LDL.LU R19, [R1+0x640] ;  /* 0x0006400001137983 */ /* 0x000f280000300800 */
[----:B------:R-:W4:Y:S04]  /*21820*/  LDL.LU R20, [R1+0x63c] ;  /* 0x00063c0001147983 */ /* 0x000f280000300800 */
[----:B------:R-:W4:Y:S04]  /*21830*/  LDL.LU R21, [R1+0x5c8] ;  /* 0x0005c80001157983 */ /* 0x000f280000300800 */
[----:B------:R0:W-:Y:S04]  /*21840*/  STL [R1+0x3088], R23 ;  /* 0x0030881701007387 */ /* 0x0001e80000100800 */
[----:B------:R1:W-:Y:S04]  /*21850*/  STS.U16 [R24+UR4+0xf380], R22 ;  /* 0x00f3801618007988 */ /* 0x0003e80008000404 */
[----:B0-----:R-:W2:Y:S04]  /*21860*/  LDL.LU R23, [R1+0x970] ;  /* 0x0009700001177983 */ /* 0x001ea80000300800 */
[----:B-1----:R-:W3:Y:S01]  /*21870*/  LDL.LU R24, [R1+0x312c] ;  /* 0x00312c0001187983 */ /* 0x002ee20000300800 */
[----:B------:R-:W-:-:S03]  /*21880*/  LOP3.LUT R0, R0, 0x20, RZ, 0x3c, !PT ;  /* 0x0000002000007812 */ /* 0x000fc600078e3cff */
[----:B------:R0:W-:Y:S04]  /*21890*/  STL [R1+0x308c], R22 ;  /* 0x00308c1601007387 */ /* 0x0001e80000100800 */
[----:B0-----:R-:W4:Y:S04]  /*218a0*/  LDL.LU R22, [R1+0x974] ;  /* 0x0009740001167983 */ /* 0x001f280000300800 */
[----:B---3--:R0:W-:Y:S04]  /*218b0*/  STS.U16 [R0+UR4+0x400], R24 ;  /* 0x0004001800007988 */ /* 0x0081e80008000404 */
[----:B0-----:R-:W3:Y:S04]  /*218c0*/  LDL.LU R24, [R1+0x3128] ;  /* 0x0031280001187983 */ /* 0x001ee80000300800 */
[----:B----4-:R-:W-:Y:S04]  /*218d0*/  STS.U16 [R0+UR4+0x480], R22 ;  /* 0x0004801600007988 */ /* 0x010fe80008000404 */
[----:B--2---:R-:W-:Y:S04]  /*218e0*/  STS.U16 [R0+UR4+0x500], R23 ;  /* 0x0005001700007988 */ /* 0x004fe80008000404 */
        /* <DEDUP_REMOVED lines=102> */
[----:B--2---:R1:W-:Y:S04]  /*21f50*/  STL [R1+0x3108], R20 ;  /* 0x0031081401007387 */ /* 0x0043e80000100800 */
[----:B-1----:R-:W2:Y:S01]  /*21f60*/  LDL.LU R20, [R1+0x968] ;  /* 0x0009680001147983 */ /* 0x002ea20000300800 */
[----:B0-----:R-:W-:-:S05]  /*21f70*/  LOP3.LUT R17, R17, 0x3f, RZ, 0xc0, !PT ;  /* 0x0000003f11117812 */ /* 0x001fca00078ec0ff */
[----:B------:R-:W-:Y:S02]  /*21f80*/  IMAD.SHL.U32 R2, R17, 0x2, RZ ;  /* 0x0000000211027824 */ /* 0x000fe400078e00ff */
[----:B------:R-:W0:Y:S01]  /*21f90*/  S2R R17, SR_TID.X ;  /* 0x0000000000117919 */ /* 0x000e220000002100 */
[----:B------:R1:W-:Y:S04]  /*21fa0*/  STS.U16 [R0+UR4+0xf500], R19 ;  /* 0x00f5001300007988 */ /* 0x0003e80008000404 */
        /* <DEDUP_REMOVED lines=12> */
[----:B-1----:R-:W4:Y:S01]  /*22070*/  LDL.LU R0, [R1+0x7c0] ;  /* 0x0007c00001007983 */ /* 0x002f220000300800 */
        /* <DEDUP_REMOVED lines=40> */
[----:B0-----:R-:W2:Y:S04]  /*22300*/  LDL.LU R0, [R1+0x534] ;  /* 0x0005340001007983 */ /* 0x001ea80000300800 */
[----:B--2---:R0:W-:Y:S04]  /*22310*/  STL [R1+0x30fc], R0 ;  /* 0x0030fc0001007387 */ /* 0x0041e80000100800 */
[----:B0-----:R-:W2:Y:S04]  /*22320*/  LDL.LU R0, [R1+0x5ac] ;  /* 0x0005ac0001007983 */ /* 0x001ea80000300800 */
[----:B--2---:R0:W-:Y:S04]  /*22330*/  STL [R1+0x3100], R0 ;  /* 0x0031000001007387 */ /* 0x0041e80000100800 */
[----:B0-----:R-:W2:Y:S04]  /*22340*/  LDL.LU R0, [R1+0x5b0] ;  /* 0x0005b00001007983 */ /* 0x001ea80000300800 */
        /* <DEDUP_REMOVED lines=44> */
[----:B--2---:R0:W-:Y:S04]  /*22610*/  STS.U16 [R2+UR4+0x7700], R0 ;  /* 0x0077000002007988 */ /* 0x0041e80008000404 */
[----:B0-----:R-:W2:Y:S04]  /*22620*/  LDL.LU R0, [R1+0x3100] ;  /* 0x0031000001007983 */ /* 0x001ea80000300800 */
[----:B--2---:R0:W-:Y:S04]  /*22630*/  STS.U16 [R2+UR4+0x7780], R0 ;  /* 0x0077800002007988 */ /* 0x0041e80008000404 */
[----:B0-----:R-:W2:Y:S04]  /*22640*/  LDL.LU R0, [R1+0x30fc] ;  /* 0x0030fc0001007983 */ /* 0x001ea80000300800 */
[----:B--2---:R0:W-:Y:S04]  /*22650*/  STS.U16 [R2+UR4+0x8600], R0 ;  /* 0x0086000002007988 */ /* 0x0041e80008000404 */
[----:B---3--:R1:W-:Y:S04]  /*22660*/  STS.U16 [R2+UR4+0x8680], R11 ;  /* 0x0086800b02007988 */ /* 0x0083e80008000404 */
[----:B----4-:R2:W-:Y:S04]  /*22670*/  STS.U16 [R2+UR4+0x8700], R12 ;  /* 0x0087000c02007988 */ /* 0x0105e80008000404 */
[----:B------:R3:W-:Y:S04]  /*22680*/  STS.U16 [R2+UR4+0x8780], R16 ;  /* 0x0087801002007988 */ /* 0x0007e80008000404 */
[----:B------:R4:W-:Y:S04]  /*22690*/  STS.U16 [R2+UR4+0x9600], R17 ;  /* 0x0096001102007988 */ /* 0x0009e80008000404 */
[----:B0-----:R-:W4:Y:S04]  /*226a0*/  LDL.LU R0, [R1+0x30f8] ;  /* 0x0030f80001007983 */ /* 0x001f280000300800 */
[----:B-1----:R-:W4:Y:S04]  /*226b0*/  LDL.LU R11, [R1+0x30f4] ;  /* 0x0030f400010b7983 */ /* 0x002f280000300800 */
[----:B--2---:R-:W2:Y:S04]  /*226c0*/  LDL.LU R12, [R1+0x30f0] ;  /* 0x0030f000010c7983 */ /* 0x004ea80000300800 */
[----:B---3--:R-:W3:Y:S04]  /*226d0*/  LDL.LU R16, [R1+0x30ec] ;  /* 0x0030ec0001107983 */ /* 0x008ee80000300800 */
[----:B----4-:R-:W4:Y:S04]  /*226e0*/  LDL.LU R17, [R1+0x30e8] ;  /* 0x0030e80001117983 */ /* 0x010f280000300800 */
[----:B------:R0:W-:Y:S04]  /*226f0*/  STS.U16 [R2+UR4+0x9680], R18 ;  /* 0x0096801202007988 */ /* 0x0001e80008000404 */
[----:B------:R1:W-:Y:S04]  /*22700*/  STS.U16 [R2+UR4+0x9700], R19 ;  /* 0x0097001302007988 */ /* 0x0003e80008000404 */
[----:B------:R1:W-:Y:S04]  /*22710*/  STS.U16 [R2+UR4+0x9780], R20 ;  /* 0x0097801402007988 */ /* 0x0003e80008000404 */
[----:B------:R1:W-:Y:S04]  /*22720*/  STS.U16 [R2+UR4+0xa600], R21 ;  /* 0x00a6001502007988 */ /* 0x0003e80008000404 */
[----:B------:R1:W-:Y:S04]  /*22730*/  STS.U16 [R2+UR4+0xa680], R22 ;  /* 0x00a6801602007988 */ /* 0x0003e80008000404 */
[----:B------:R1:W-:Y:S04]  /*22740*/  STS.U16 [R2+UR4+0xa700], R23 ;  /* 0x00a7001702007988 */ /* 0x0003e80008000404 */
[----:B------:R1:W-:Y:S04]  /*22750*/  STS.U16 [R2+UR4+0xa780], R24 ;  /* 0x00a7801802007988 */ /* 0x0003e80008000404 */
[----:B------:R1:W-:Y:S04]  /*22760*/  STS.U16 [R2+UR4+0xb600], R25 ;  /* 0x00b6001902007988 */ /* 0x0003e80008000404 */
[----:B------:R-:W-:Y:S04]  /*22770*/  STS.U16 [R2+UR4+0xb680], R26 ;  /* 0x00b6801a02007988 */ /* 0x000fe80008000404 */
[----:B------:R-:W-:Y:S04]  /*22780*/  STS.U16 [R2+UR4+0xb700], R27 ;  /* 0x00b7001b02007988 */ /* 0x000fe80008000404 */
[----:B------:R-:W-:Y:S04]  /*22790*/  STS.U16 [R2+UR4+0xb780], R28 ;  /* 0x00b7801c02007988 */ /* 0x000fe80008000404 */
[----:B------:R-:W-:Y:S04]  /*227a0*/  STS.U16 [R2+UR4+0xc600], R29 ;  /* 0x00c6001d02007988 */ /* 0x000fe80008000404 */
[----:B------:R-:W-:Y:S04]  /*227b0*/  STS.U16 [R2+UR4+0xc680], R13 ;  /* 0x00c6800d02007988 */ /* 0x000fe80008000404 */
[----:B------:R-:W-:Y:S04]  /*227c0*/  STS.U16 [R2+UR4+0xc700], R15 ;  /* 0x00c7000f02007988 */ /* 0x000fe80008000404 */
[----:B------:R-:W-:Y:S04]  /*227d0*/  STS.U16 [R2+UR4+0xc780], R14 ;  /* 0x00c7800e02007988 */ /* 0x000fe80008000404 */
[----:B0-----:R-:W2:Y:S04]  /*227e0*/  LDL.LU R18, [R1+0x950] ;  /* 0x0009500001127983 */ /* 0x001ea80000300800 */
[----:B------:R-:W-:Y:S04]  /*227f0*/  STS.U16 [R2+UR4+0xd600], R3 ;  /* 0x00d6000302007988 */ /* 0x000fe80008000404 */
[----:B-1----:R-:W2:Y:S04]  /*22800*/  LDL.LU R19, [R1+0x94c] ;  /* 0x00094c0001137983 */ /* 0x002ea80000300800 */
[----:B------:R-:W-:Y:S04]  /*22810*/  STS.U16 [R2+UR4+0xd680], R4 ;  /* 0x00d6800402007988 */ /* 0x000fe80008000404 */
[----:B------:R-:W2:Y:S04]  /*22820*/  LDL.LU R20, [R1+0x8d8] ;  /* 0x0008d80001147983 */ /* 0x000ea80000300800 */
[----:B------:R0:W-:Y:S04]  /*22830*/  STS.U16 [R2+UR4+0xd700], R5 ;  /* 0x00d7000502007988 */ /* 0x0001e80008000404 */
[----:B------:R-:W2:Y:S04]  /*22840*/  LDL.LU R21, [R1+0x8d4] ;  /* 0x0008d40001157983 */ /* 0x000ea80000300800 */
[----:B------:R-:W-:Y:S04]  /*22850*/  STS.U16 [R2+UR4+0xd780], R6 ;  /* 0x00d7800602007988 */ /* 0x000fe80008000404 */
        /* <DEDUP_REMOVED lines=8> */
[----:B0-----:R-:W2:Y:S04]  /*228e0*/  LDL.LU R5, [R1+0x844] ;  /* 0x0008440001057983 */ /* 0x001ea80000300800 */
[----:B----4-:R-:W-:Y:S04]  /*228f0*/  STS.U16 [R2+UR4+0xf600], R17 ;  /* 0x00f6001102007988 */ /* 0x010fe80008000404 */
[----:B------:R0:W-:Y:S04]  /*22900*/  STL [R1+0x30b0], R17 ;  /* 0x0030b01101007387 */ /* 0x0001e80000100800 */
[----:B---3--:R-:W-:Y:S04]  /*22910*/  STS.U16 [R2+UR4+0xf680], R16 ;  /* 0x00f6801002007988 */ /* 0x008fe80008000404 */
[----:B0-----:R-:W3:Y:S04]  /*22920*/  LDL.LU R17, [R1+0x954] ;  /* 0x0009540001117983 */ /* 0x001ee80000300800 */
[----:B------:R0:W-:Y:S04]  /*22930*/  STL [R1+0x30b8], R16 ;  /* 0x0030b81001007387 */ /* 0x0001e80000100800 */
[----:B--2---:R-:W-:Y:S04]  /*22940*/  STS.U16 [R2+UR4+0xf700], R12 ;  /* 0x00f7000c02007988 */ /* 0x004fe80008000404 */
[----:B0-----:R-:W2:Y:S04]  /*22950*/  LDL.LU R16, [R1+0x958] ;  /* 0x0009580001107983 */ /* 0x001ea80000300800 */
[----:B------:R-:W-:Y:S04]  /*22960*/  STL [R1+0x30bc], R12 ;  /* 0x0030bc0c01007387 */ /* 0x000fe80000100800 */
[----:B------:R0:W-:Y:S04]  /*22970*/  STS.U16 [R2+UR4+0xf780], R11 ;  /* 0x00f7800b02007988 */ /* 0x0001e80008000404 */
[----:B0-----:R-:W4:Y:S04]  /*22980*/  LDL.LU R2, [R1+0x840] ;  /* 0x0008400001027983 */ /* 0x001f280000300800 */
        /* <DEDUP_REMOVED lines=16> */
[----:B------:R0:W-:Y:S02]  /*22a90*/  STL [R1+0x30c0], R11 ;  /* 0x0030c00b01007387 */ /* 0x0001e40000100800 */
[----:B0-----:R-:W-:-:S05]  /*22aa0*/  IMAD.SHL.U32 R11, R12, 0x2, RZ ;  /* 0x000000020c0b7824 */ /* 0x001fca00078e00ff */
[----:B------:R-:W-:-:S05]  /*22ab0*/  LOP3.LUT R11, R11, 0x40, RZ, 0x3c, !PT ;  /* 0x000000400b0b7812 */ /* 0x000fca00078e3cff */
        /* <DEDUP_REMOVED lines=11> */
[----:B----4-:R-:W-:Y:S04]  /*22b70*/  STS.U16 [R11+UR4+0x2980], R2 ;  /* 0x002980020b007988 */ /* 0x010fe80008000404 */
[----:B------:R-:W-:Y:S04]  /*22b80*/  STS.U16 [R11+UR4+0x3800], R26 ;  /* 0x0038001a0b007988 */ /* 0x000fe80008000404 */
[----:B------:R-:W-:Y:S04]  /*22b90*/  STS.U16 [R11+UR4+0x3880], R27 ;  /* 0x0038801b0b007988 */ /* 0x000fe80008000404 */
[----:B------:R-:W-:Y:S04]  /*22ba0*/  STS.U16 [R11+UR4+0x3900], R28 ;  /* 0x0039001c0b007988 */ /* 0x000fe80008000404 */
[----:B------:R-:W-:Y:S04]  /*22bb0*/  STS.U16 [R11+UR4+0x3980], R29 ;  /* 0x0039801d0b007988 */ /* 0x000fe80008000404 */
        /* <DEDUP_REMOVED lines=43> */
[----:B------:R-:W2:Y:S04]  /*22e70*/  LDL.LU R4, [R1+0x1c] ;  /* 0x00001c0001047983 */ /* 0x000ea80000300800 */
        /* <DEDUP_REMOVED lines=9> */
[----:B------:R2:W-:Y:S04]  /*22f10*/  STS.U16 [R11+UR4+0x8900], R10 ;  /* 0x0089000a0b007988 */ /* 0x0005e80008000404 */
[----:B------:R2:W-:Y:S04]  /*22f20*/  STS.U16 [R11+UR4+0x8980], R0 ;  /* 0x008980000b007988 */ /* 0x0005e80008000404 */
[----:B------:R-:W-:Y:S04]  /*22f30*/  STS.U16 [R11+UR4+0x9800], R12 ;  /* 0x0098000c0b007988 */ /* 0x000fe80008000404 */
[----:B------:R-:W-:Y:S04]  /*22f40*/  STS.U16 [R11+UR4+0x9880], R16 ;  /* 0x009880100b007988 */ /* 0x000fe80008000404 */
[----:B0-----:R-:W2:Y:S04]  /*22f50*/  LDL.LU R15, [R1+0x30dc] ;  /* 0x0030dc00010f7983 */ /* 0x001ea80000300800 */
[----:B-1----:R-:W2:Y:S04]  /*22f60*/  LDL.LU R7, [R1+0x30d8] ;  /* 0x0030d80001077983 */ /* 0x002ea80000300800 */
[----:B---3--:R-:W3:Y:S04]  /*22f70*/  LDL.LU R8, [R1+0x30d4] ;  /* 0x0030d40001087983 */ /* 0x008ee80000300800 */
[----:B----4-:R-:W4:Y:S04]  /*22f80*/  LDL.LU R9, [R1+0x30d0] ;  /* 0x0030d00001097983 */ /* 0x010f280000300800 */
[----:B--2---:R-:W2:Y:S04]  /*22f90*/  LDL.LU R10, [R1+0x30cc] ;  /* 0x0030cc00010a7983 */ /* 0x004ea80000300800 */
[----:B------:R-:W-:Y:S04]  /*22fa0*/  STS.U16 [R11+UR4+0x9900], R17 ;  /* 0x009900110b007988 */ /* 0x000fe80008000404 */
[----:B------:R-:W3:Y:S04]  /*22fb0*/  LDL.LU R0, [R1+0x30c8] ;  /* 0x0030c80001007983 */ /* 0x000ee80000300800 */
[----:B------:R0:W-:Y:S04]  /*22fc0*/  STS.U16 [R11+UR4+0x9980], R6 ;  /* 0x009980060b007988 */ /* 0x0001e80008000404 */
[----:B0-----:R-:W4:Y:S04]  /*22fd0*/  LDL.LU R6, [R1+0x14] ;  /* 0x0000140001067983 */ /* 0x001f280000300800 */
[----:B------:R0:W-:Y:S04]  /*22fe0*/  STS.U16 [R11+UR4+0xa800], R18 ;  /* 0x00a800120b007988 */ /* 0x0001e80008000404 */
[----:B------:R-:W-:Y:S04]  /*22ff0*/  STS.U16 [R11+UR4+0xa880], R19 ;  /* 0x00a880130b007988 */ /* 0x000fe80008000404 */
[----:B------:R1:W-:Y:S04]  /*23000*/  STS.U16 [R11+UR4+0xa900], R20 ;  /* 0x00a900140b007988 */ /* 0x0003e80008000404 */
[----:B------:R1:W-:Y:S04]  /*23010*/  STS.U16 [R11+UR4+0xa980], R21 ;  /* 0x00a980150b007988 */ /* 0x0003e80008000404 */
[----:B------:R-:W2:Y:S04]  /*23020*/  LDL.LU R12, [R1+0x948] ;  /* 0x00094800010c7983 */ /* 0x000ea80000300800 */
[----:B------:R-:W-:Y:S04]  /*23030*/  STS.U16 [R11+UR4+0xb800], R22 ;  /* 0x00b800160b007988 */ /* 0x000fe80008000404 */
[----:B------:R-:W2:Y:S04]  /*23040*/  LDL.LU R16, [R1+0x944] ;  /* 0x0009440001107983 */ /* 0x000ea80000300800 */
[----:B------:R-:W-:Y:S04]  /*23050*/  STS.U16 [R11+UR4+0xb880], R23 ;  /* 0x00b880170b007988 */ /* 0x000fe80008000404 */
[----:B------:R-:W2:Y:S04]  /*23060*/  LDL.LU R17, [R1+0x940] ;  /* 0x0009400001117983 */ /* 0x000ea80000300800 */
[----:B------:R-:W-:Y:S04]  /*23070*/  STS.U16 [R11+UR4+0xb900], R24 ;  /* 0x00b900180b007988 */ /* 0x000fe80008000404 */
[----:B0-----:R-:W2:Y:S04]  /*23080*/  LDL.LU R18, [R1+0x93c] ;  /* 0x00093c0001127983 */ /* 0x001ea80000300800 */
[----:B------:R-:W-:Y:S04]  /*23090*/  STS.U16 [R11+UR4+0xb980], R25 ;  /* 0x00b980190b007988 */ /* 0x000fe80008000404 */
[----:B-1----:R-:W2:Y:S04]  /*230a0*/  LDL.LU R20, [R1+0x8c8] ;  /* 0x0008c80001147983 */ /* 0x002ea80000300800 */
[----:B------:R0:W-:Y:S04]  /*230b0*/  STS.U16 [R11+UR4+0xc800], R2 ;  /* 0x00c800020b007988 */ /* 0x0001e80008000404 */
[----:B------:R-:W2:Y:S04]  /*230c0*/  LDL.LU R21, [R1+0x8c4] ;  /* 0x0008c40001157983 */ /* 0x000ea80000300800 */
[----:B------:R1:W-:Y:S04]  /*230d0*/  STS.U16 [R11+UR4+0xc880], R26 ;  /* 0x00c8801a0b007988 */ /* 0x0003e80008000404 */
[----:B------:R1:W-:Y:S04]  /*230e0*/  STS.U16 [R11+UR4+0xc900], R27 ;  /* 0x00c9001b0b007988 */ /* 0x0003e80008000404 */
[----:B------:R1:W-:Y:S04]  /*230f0*/  STS.U16 [R11+UR4+0xc980], R28 ;  /* 0x00c9801c0b007988 */ /* 0x0003e80008000404 */
[----:B------:R1:W-:Y:S04]  /*23100*/  STS.U16 [R11+UR4+0xd800], R29 ;  /* 0x00d8001d0b007988 */ /* 0x0003e80008000404 */
[----:B------:R1:W-:Y:S04]  /*23110*/  STS.U16 [R11+UR4+0xd880], R13 ;  /* 0x00d8800d0b007988 */ /* 0x0003e80008000404 */
[----:B0-----:R-:W2:Y:S04]  /*23120*/  LDL.LU R2, [R1+0x8c0] ;  /* 0x0008c00001027983 */ /* 0x001ea80000300800 */
[----:B-1----:R-:W2:Y:S04]  /*23130*/  LDL.LU R26, [R1+0x8bc] ;  /* 0x0008bc00011a7983 */ /* 0x002ea80000300800 */
[----:B------:R-:W2:Y:S04]  /*23140*/  LDL.LU R27, [R1+0x83c] ;  /* 0x00083c00011b7983 */ /* 0x000ea80000300800 */
[----:B------:R-:W2:Y:S04]  /*23150*/  LDL.LU R28, [R1+0x838] ;  /* 0x00083800011c7983 */ /* 0x000ea80000300800 */
[----:B------:R-:W2:Y:S04]  /*23160*/  LDL.LU R29, [R1+0x834] ;  /* 0x00083400011d7983 */ /* 0x000ea80000300800 */
[----:B------:R-:W2:Y:S04]  /*23170*/  LDL.LU R13, [R1+0x830] ;  /* 0x00083000010d7983 */ /* 0x000ea80000300800 */
[----:B------:R-:W2:Y:S04]  /*23180*/  LDL.LU R22, [R1+0x7ac] ;  /* 0x0007ac0001167983 */ /* 0x000ea80000300800 */
[----:B------:R-:W2:Y:S04]  /*23190*/  LDL.LU R23, [R1+0x7a8] ;  /* 0x0007a80001177983 */ /* 0x000ea80000300800 */
[----:B------:R-:W2:Y:S04]  /*231a0*/  LDL.LU R24, [R1+0x7a4] ;  /* 0x0007a40001187983 */ /* 0x000ea80000300800 */
[----:B------:R0:W-:Y:S04]  /*231b0*/  STS.U16 [R11+UR4+0xd900], R14 ;  /* 0x00d9000e0b007988 */ /* 0x0001e80008000404 */
[----:B------:R-:W2:Y:S04]  /*231c0*/  LDL.LU R25, [R1+0x7a0] ;  /* 0x0007a00001197983 */ /* 0x000ea80000300800 */
[----:B------:R1:W-:Y:S04]  /*231d0*/  STS.U16 [R11+UR4+0xd980], R3 ;  /* 0x00d980030b007988 */ /* 0x0003e80008000404 */
[----:B------:R1:W-:Y:S04]  /*231e0*/  STS.U16 [R11+UR4+0xe800], R4 ;  /* 0x00e800040b007988 */ /* 0x0003e80008000404 */
[----:B------:R1:W-:Y:S04]  /*231f0*/  STS.U16 [R11+UR4+0xe880], R5 ;  /* 0x00e880050b007988 */ /* 0x0003e80008000404 */
[----:B0-----:R-:W2:Y:S04]  /*23200*/  LDL.LU R14, [R1+0x71c] ;  /* 0x00071c00010e7983 */ /* 0x001ea80000300800 */
[----:B-1----:R-:W2:Y:S04]  /*23210*/  LDL.LU R3, [R1+0x718] ;  /* 0x0007180001037983 */ /* 0x002ea80000300800 */
[----:B------:R-:W2:Y:S04]  /*23220*/  LDL.LU R4, [R1+0x714] ;  /* 0x0007140001047983 */ /* 0x000ea80000300800 */
[----:B------:R-:W2:Y:S04]  /*23230*/  LDL.LU R5, [R1+0x710] ;  /* 0x0007100001057983 */ /* 0x000ea80000300800 */
[----:B----4-:R0:W-:Y:S04]  /*23240*/  STS.U16 [R11+UR4+0xe900], R6 ;  /* 0x00e900060b007988 */ /* 0x0101e80008000404 */
[----:B---3--:R1:W-:Y:S04]  /*23250*/  STS.U16 [R11+UR4+0xe980], R0 ;  /* 0x00e980000b007988 */ /* 0x0083e80008000404 */
[----:B0-----:R-:W3:Y:S04]  /*23260*/  LDL.LU R6, [R1+0x698] ;  /* 0x0006980001067983 */ /* 0x001ee80000300800 */
[----:B-1----:R-:W4:Y:S01]  /*23270*/  LDL.LU R0, [R1+0x694] ;  /* 0x0006940001007983 */ /* 0x002f220000300800 */
[----:B------:R-:W-:-:S03]  /*23280*/  IMAD.SHL.U32 R19, R15, 0x2, RZ ;  /* 0x000000020f137824 */ /* 0x000fc600078e00ff */
[----:B--2---:R-:W-:Y:S04]  /*23290*/  STS.U16 [R11+UR4+0xf800], R10 ;  /* 0x00f8000a0b007988 */ /* 0x004fe80008000404 */
[----:B------:R-:W-:Y:S01]  /*232a0*/  STS.U16 [R11+UR4+0xf880], R9 ;  /* 0x00f880090b007988 */ /* 0x000fe20008000404 */
[----:B------:R-:W-:-:S03]  /*232b0*/  LOP3.LUT R19, R19, 0x50, RZ, 0x3c, !PT ;  /* 0x0000005013137812 */ /* 0x000fc600078e3cff */
        /* <DEDUP_REMOVED lines=9> */
[----:B------:R1:W-:Y:S04]  /*23350*/  STS.U16 [R19+UR4+0x1b80], R26 ;  /* 0x001b801a13007988 */ /* 0x0003e80008000404 */
[----:B------:R2:W-:Y:S04]  /*23360*/  STS.U16 [R19+UR4+0x2a00], R27 ;  /* 0x002a001b13007988 */ /* 0x0005e80008000404 */
[----:B------:R2:W-:Y:S04]  /*23370*/  STS.U16 [R19+UR4+0x2a80], R28 ;  /* 0x002a801c13007988 */ /* 0x0005e80008000404 */
[----:B------:R-:W-:Y:S04]  /*23380*/  STL [R1+0x30c4], R10 ;  /* 0x0030c40a01007387 */ /* 0x000fe80000100800 */
[----:B------:R2:W-:Y:S04]  /*23390*/  STS.U16 [R19+UR4+0x2b00], R29 ;  /* 0x002b001d13007988 */ /* 0x0005e80008000404 */
[----:B------:R2:W-:Y:S04]  /*233a0*/  STS.U16 [R19+UR4+0x2b80], R13 ;  /* 0x002b800d13007988 */ /* 0x0005e80008000404 */
[----:B------:R-:W-:Y:S04]  /*233b0*/  STS.U16 [R19+UR4+0x3a00], R22 ;  /* 0x003a001613007988 */ /* 0x000fe80008000404 */
[----:B------:R-:W-:Y:S04]  /*233c0*/  STS.U16 [R19+UR4+0x3a80], R23 ;  /* 0x003a801713007988 */ /* 0x000fe80008000404 */
[----:B0-----:R-:W4:Y:S04]  /*233d0*/  LDL.LU R2, [R1+0x690] ;  /* 0x0006900001027983 */ /* 0x001f280000300800 */
[----:B-1----:R-:W4:Y:S04]  /*233e0*/  LDL.LU R26, [R1+0x68c] ;  /* 0x00068c00011a7983 */ /* 0x002f280000300800 */
[----:B--2---:R-:W2:Y:S04]  /*233f0*/  LDL.LU R27, [R1+0x618] ;  /* 0x00061800011b7983 */ /* 0x004ea80000300800 */
[----:B------:R-:W-:Y:S04]  /*23400*/  STS.U16 [R19+UR4+0x3b00], R24 ;  /* 0x003b001813007988 */ /* 0x000fe80008000404 */
[----:B------:R-:W2:Y:S04]  /*23410*/  LDL.LU R28, [R1+0x614] ;  /* 0x00061400011c7983 */ /* 0x000ea80000300800 */
[----:B------:R-:W2:Y:S04]  /*23420*/  LDL.LU R29, [R1+0x610] ;  /* 0x00061000011d7983 */ /* 0x000ea80000300800 */
[----:B------:R-:W-:Y:S04]  /*23430*/  STS.U16 [R19+UR4+0x3b80], R25 ;  /* 0x003b801913007988 */ /* 0x000fe80008000404 */
[----:B------:R-:W2:Y:S04]  /*23440*/  LDL.LU R13, [R1+0x60c] ;  /* 0x00060c00010d7983 */ /* 0x000ea80000300800 */
[----:B------:R0:W-:Y:S04]  /*23450*/  STS.U16 [R19+UR4+0x4a00], R14 ;  /* 0x004a000e13007988 */ /* 0x0001e80008000404 */
[----:B------:R-:W-:Y:S04]  /*23460*/  STS.U16 [R19+UR4+0x4a80], R3 ;  /* 0x004a800313007988 */ /* 0x000fe80008000404 */
[----:B------:R-:W-:Y:S04]  /*23470*/  STS.U16 [R19+UR4+0x4b00], R4 ;  /* 0x004b000413007988 */ /* 0x000fe80008000404 */
[----:B------:R-:W-:Y:S04]  /*23480*/  STS.U16 [R19+UR4+0x4b80], R5 ;  /* 0x004b800513007988 */ /* 0x000fe80008000404 */
[----:B0-----:R-:W2:Y:S04]  /*23490*/  LDL.LU R14, [R1+0x598] ;  /* 0x00059800010e7983 */ /* 0x001ea80000300800 */
[----:B------:R-:W2:Y:S04]  /*234a0*/  LDL.LU R10, [R1+0x594] ;  /* 0x00059400010a7983 */ /* 0x000ea80000300800 */
[----:B------:R-:W2:Y:S04]  /*234b0*/  LDL.LU R11, [R1+0x590] ;  /* 0x00059000010b7983 */ /* 0x000ea80000300800 */
[----:B------:R-:W2:Y:S04]  /*234c0*/  LDL.LU R12, [R1+0x58c] ;  /* 0x00058c00010c7983 */ /* 0x000ea80000300800 */
[----:B------:R-:W2:Y:S04]  /*234d0*/  LDL.LU R16, [R1+0x514] ;  /* 0x0005140001107983 */ /* 0x000ea80000300800 */
[----:B---3--:R-:W-:Y:S04]  /*234e0*/  STS.U16 [R19+UR4+0x5a00], R6 ;  /* 0x005a000613007988 */ /* 0x008fe80008000404 */
[----:B----4-:R0:W-:Y:S04]  /*234f0*/  STS.U16 [R19+UR4+0x5a80], R0 ;  /* 0x005a800013007988 */ /* 0x0101e80008000404 */
        /* <DEDUP_REMOVED lines=14> */
[----:B------:R1:W-:Y:S04]  /*235e0*/  STS.U16 [R19+UR4+0x5b80], R26 ;  /* 0x005b801a13007988 */ /* 0x0003e80008000404 */
[----:B--2---:R2:W-:Y:S04]  /*235f0*/  STS.U16 [R19+UR4+0x6a00], R27 ;  /* 0x006a001b13007988 */ /* 0x0045e80008000404 */
[----:B------:R2:W-:Y:S04]  /*23600*/  STS.U16 [R19+UR4+0x6a80], R28 ;  /* 0x006a801c13007988 */ /* 0x0005e80008000404 */
[----:B------:R2:W-:Y:S04]  /*23610*/  STS.U16 [R19+UR4+0x6b00], R29 ;  /* 0x006b001d13007988 */ /* 0x0005e80008000404 */
[----:B------:R2:W-:Y:S04]  /*23620*/  STS.U16 [R19+UR4+0x6b80], R13 ;  /* 0x006b800d13007988 */ /* 0x0005e80008000404 */
[----:B0-----:R-:W4:Y:S04]  /*23630*/  LDL.LU R2, [R1+0x164] ;  /* 0x0001640001027983 */ /* 0x001f280000300800 */
[----:B-1----:R-:W4:Y:S04]  /*23640*/  LDL.LU R26, [R1+0x160] ;  /* 0x00016000011a7983 */ /* 0x002f280000300800 */
[----:B--2---:R-:W2:Y:S04]  /*23650*/  LDL.LU R27, [R1+0xec] ;  /* 0x0000ec00011b7983 */ /* 0x004ea80000300800 */
[----:B------:R-:W2:Y:S04]  /*23660*/  LDL.LU R28, [R1+0xe8] ;  /* 0x0000e800011c7983 */ /* 0x000ea80000300800 */
[----:B------:R-:W2:Y:S04]  /*23670*/  LDL.LU R29, [R1+0xe4] ;  /* 0x0000e400011d7983 */ /* 0x000ea80000300800 */
        /* <DEDUP_REMOVED lines=11> */
[----:B---3--:R0:W-:Y:S04]  /*23730*/  STS.U16 [R19+UR4+0x8a80], R0 ;  /* 0x008a800013007988 */ /* 0x0081e80008000404 */
[----:B----4-:R1:W-:Y:S04]  /*23740*/  STS.U16 [R19+UR4+0x8b00], R17 ;  /* 0x008b001113007988 */ /* 0x0103e80008000404 */
[----:B------:R3:W-:Y:S04]  /*23750*/  STS.U16 [R19+UR4+0x8b80], R18 ;  /* 0x008b801213007988 */ /* 0x0007e80008000404 */
[----:B------:R-:W-:Y:S04]  /*23760*/  STS.U16 [R19+UR4+0x9a00], R20 ;  /* 0x009a001413007988 */ /* 0x000fe80008000404 */
[----:B------:R-:W-:Y:S04]  /*23770*/  STS.U16 [R19+UR4+0x9a80], R21 ;  /* 0x009a801513007988 */ /* 0x000fe80008000404 */
[----:B------:R-:W-:Y:S04]  /*23780*/  STS.U16 [R19+UR4+0x9b00], R22 ;  /* 0x009b001613007988 */ /* 0x000fe80008000404 */
[----:B------:R4:W-:Y:S04]  /*23790*/  STS.U16 [R19+UR4+0x9b80], R3 ;  /* 0x009b800313007988 */ /* 0x0009e80008000404 */
[----:B------:R4:W-:Y:S04]  /*237a0*/  STS.U16 [R19+UR4+0xaa00], R4 ;  /* 0x00aa000413007988 */ /* 0x0009e80008000404 */
[----:B0-----:R-:W2:Y:S04]  /*237b0*/  LDL.LU R0, [R1+0x30b4] ;  /* 0x0030b40001007983 */ /* 0x001ea80000300800 */
[----:B-1----:R-:W2:Y:S04]  /*237c0*/  LDL.LU R17, [R1+0x64] ;  /* 0x0000640001117983 */ /* 0x002ea80000300800 */
[----:B---3--:R-:W3:Y:S04]  /*237d0*/  LDL.LU R18, [R1+0x60] ;  /* 0x0000600001127983 */ /* 0x008ee80000300800 */
[----:B------:R0:W-:Y:S04]  /*237e0*/  STS.U16 [R19+UR4+0xaa80], R5 ;  /* 0x00aa800513007988 */ /* 0x0001e80008000404 */
[----:B----4-:R-:W4:Y:S04]  /*237f0*/  LDL.LU R3, [R1+0xc] ;  /* 0x00000c0001037983 */ /* 0x010f280000300800 */
[----:B------:R-:W4:Y:S04]  /*23800*/  LDL.LU R4, [R1+0x8] ;  /* 0x0000080001047983 */ /* 0x000f280000300800 */
[----:B------:R1:W-:Y:S04]  /*23810*/  STS.U16 [R19+UR4+0xab00], R6 ;  /* 0x00ab000613007988 */ /* 0x0003e80008000404 */
[----:B0-----:R-:W4:Y:S04]  /*23820*/  LDL.LU R5, [R1+0x4] ;  /* 0x0000040001057983 */ /* 0x001f280000300800 */
[----:B-1----:R-:W4:Y:S04]  /*23830*/  LDL.LU R6, [R1] ;  /* 0x0000000001067983 */ /* 0x002f280000300800 */
[----:B------:R-:W4:Y:S04]  /*23840*/  LDL.LU R20, [R1+0x938] ;  /* 0x0009380001147983 */ /* 0x000f280000300800 */
[----:B------:R0:W-:Y:S04]  /*23850*/  STS.U16 [R19+UR4+0xab80], R23 ;  /* 0x00ab801713007988 */ /* 0x0001e80008000404 */
[----:B------:R-:W4:Y:S04]  /*23860*/  LDL.LU R21, [R1+0x92c] ;  /* 0x00092c0001157983 */ /* 0x000f280000300800 */
[----:B------:R1:W-:Y:S04]  /*23870*/  STS.U16 [R19+UR4+0xba00], R24 ;  /* 0x00ba001813007988 */ /* 0x0003e80008000404 */
[----:B------:R-:W4:Y:S04]  /*23880*/  LDL.LU R22, [R1+0x8b8] ;  /* 0x0008b80001167983 */ /* 0x000f280000300800 */
[----:B------:R2:W-:Y:S04]  /*23890*/  STS.U16 [R19+UR4+0xba80], R25 ;  /* 0x00ba801913007988 */ /* 0x0005e80008000404 */
[----:B------:R-:W-:Y:S04]  /*238a0*/  STS.U16 [R19+UR4+0xbb00], R2 ;  /* 0x00bb000213007988 */ /* 0x000fe80008000404 */
[----:B------:R2:W-:Y:S04]  /*238b0*/  STS.U16 [R19+UR4+0xbb80], R26 ;  /* 0x00bb801a13007988 */ /* 0x0005e80008000404 */
[----:B0-----:R-:W4:Y:S04]  /*238c0*/  LDL.LU R23, [R1+0x8b4] ;  /* 0x0008b40001177983 */ /* 0x001f280000300800 */
[----:B-1----:R-:W4:Y:S04]  /*238d0*/  LDL.LU R24, [R1+0x8ac] ;  /* 0x0008ac0001187983 */ /* 0x002f280000300800 */
[----:B--2---:R0:W-:Y:S04]  /*238e0*/  STS.U16 [R19+UR4+0xca00], R27 ;  /* 0x00ca001b13007988 */ /* 0x0041e80008000404 */
[----:B------:R-:W2:Y:S04]  /*238f0*/  LDL.LU R25, [R1+0x8a4] ;  /* 0x0008a40001197983 */ /* 0x000ea80000300800 */
[----:B------:R-:W2:Y:S04]  /*23900*/  LDL.LU R26, [R1+0x82c] ;  /* 0x00082c00011a7983 */ /* 0x000ea80000300800 */
[----:B------:R-:W2:Y:S04]  /*23910*/  LDL.LU R2, [R1+0x824] ;  /* 0x0008240001027983 */ /* 0x000ea80000300800 */
[----:B------:R1:W-:Y:S04]  /*23920*/  STS.U16 [R19+UR4+0xca80], R28 ;  /* 0x00ca801c13007988 */ /* 0x0003e80008000404 */
[----:B------:R1:W-:Y:S04]  /*23930*/  STS.U16 [R19+UR4+0xcb00], R29 ;  /* 0x00cb001d13007988 */ /* 0x0003e80008000404 */
[----:B------:R1:W-:Y:S04]  /*23940*/  STS.U16 [R19+UR4+0xcb80], R13 ;  /* 0x00cb800d13007988 */ /* 0x0003e80008000404 */
[----:B0-----:R-:W2:Y:S04]  /*23950*/  LDL.LU R27, [R1+0x81c] ;  /* 0x00081c00011b7983 */ /* 0x001ea80000300800 */
[----:B------:R0:W-:Y:S04]  /*23960*/  STS.U16 [R19+UR4+0xda00], R14 ;  /* 0x00da000e13007988 */ /* 0x0001e80008000404 */
[----:B-1----:R-:W2:Y:S04]  /*23970*/  LDL.LU R28, [R1+0x814] ;  /* 0x00081400011c7983 */ /* 0x002ea80000300800 */
[----:B------:R-:W2:Y:S04]  /*23980*/  LDL.LU R29, [R1+0x79c] ;  /* 0x00079c00011d7983 */ /* 0x000ea80000300800 */
[----:B------:R-:W2:Y:S04]  /*23990*/  LDL.LU R13, [R1+0x794] ;  /* 0x00079400010d7983 */ /* 0x000ea80000300800 */
[----:B0-----:R-:W2:Y:S04]  /*239a0*/  LDL.LU R14, [R1+0x78c] ;  /* 0x00078c00010e7983 */ /* 0x001ea80000300800 */
[----:B------:R0:W-:Y:S04]  /*239b0*/  STS.U16 [R19+UR4+0xda80], R0 ;  /* 0x00da800013007988 */ /* 0x0001e80008000404 */
[----:B------:R1:W-:Y:S04]  /*239c0*/  STS.U16 [R19+UR4+0xdb00], R17 ;  /* 0x00db001113007988 */ /* 0x0003e80008000404 */
[----:B---3--:R3:W-:Y:S04]  /*239d0*/  STS.U16 [R19+UR4+0xdb80], R18 ;  /* 0x00db801213007988 */ /* 0x0087e80008000404 */
[----:B----4-:R4:W-:Y:S04]  /*239e0*/  STS.U16 [R19+UR4+0xea00], R3 ;  /* 0x00ea000313007988 */ /* 0x0109e80008000404 */
[----:B------:R4:W-:Y:S04]  /*239f0*/  STS.U16 [R19+UR4+0xea80], R4 ;  /* 0x00ea800413007988 */ /* 0x0009e80008000404 */
[----:B0-----:R-:W2:Y:S04]  /*23a00*/  LDL.LU R0, [R1+0x784] ;  /* 0x0007840001007983 */ /* 0x001ea80000300800 */
[----:B-1----:R-:W2:Y:S04]  /*23a10*/  LDL.LU R17, [R1+0x30b0] ;  /* 0x0030b00001117983 */ /* 0x002ea80000300800 */
[----:B---3--:R-:W3:Y:S04]  /*23a20*/  LDL.LU R18, [R1+0x30ac] ;  /* 0x0030ac0001127983 */ /* 0x008ee80000300800 */
[----:B------:R0:W-:Y:S04]  /*23a30*/  STS.U16 [R19+UR4+0xeb00], R5 ;  /* 0x00eb000513007988 */ /* 0x0001e80008000404 */
[----:B----4-:R-:W4:Y:S04]  /*23a40*/  LDL.LU R3, [R1+0x30a8] ;  /* 0x0030a80001037983 */ /* 0x010f280000300800 */
[----:B------:R-:W2:Y:S04]  /*23a50*/  LDL.LU R4, [R1+0x30a4] ;  /* 0x0030a40001047983 */ /* 0x000ea80000300800 */
[----:B------:R1:W-:Y:S04]  /*23a60*/  STS.U16 [R19+UR4+0xeb80], R6 ;  /* 0x00eb800613007988 */ /* 0x0003e80008000404 */
[----:B0-----:R-:W3:Y:S04]  /*23a70*/  LDL.LU R5, [R1+0x30a0] ;  /* 0x0030a00001057983 */ /* 0x001ee80000300800 */
[----:B-1----:R-:W4:Y:S01]  /*23a80*/  LDL.LU R6, [R1+0x309c] ;  /* 0x00309c0001067983 */ /* 0x002f220000300800 */
[----:B------:R-:W-:-:S03]  /*23a90*/  IMAD.SHL.U32 R15, R15, 0x2, RZ ;  /* 0x000000020f0f7824 */ /* 0x000fc600078e00ff */
[----:B----4-:R-:W-:Y:S04]  /*23aa0*/  STS.U16 [R19+UR4+0xfa00], R6 ;  /* 0x00fa000613007988 */ /* 0x010fe80008000404 */
[----:B---3--:R0:W-:Y:S04]  /*23ab0*/  STS.U16 [R19+UR4+0xfa80], R5 ;  /* 0x00fa800513007988 */ /* 0x0081e80008000404 */
[----:B--2---:R1:W-:Y:S04]  /*23ac0*/  STS.U16 [R19+UR4+0xfb00], R4 ;  /* 0x00fb000413007988 */ /* 0x0043e80008000404 */
[----:B0-----:R-:W2:Y:S04]  /*23ad0*/  LDL.LU R5, [R1+0x930] ;  /* 0x0009300001057983 */ /* 0x001ea80000300800 */
[----:B-1----:R-:W3:Y:S01]  /*23ae0*/  LDL.LU R4, [R1+0x934] ;  /* 0x0009340001047983 */ /* 0x002ee20000300800 */
[----:B------:R-:W-:-:S03]  /*23af0*/  LOP3.LUT R15, R15, 0x60, RZ, 0x3c, !PT ;  /* 0x000000600f0f7812 */ /* 0x000fc600078e3cff */
[----:B------:R0:W-:Y:S04]  /*23b00*/  STS.U16 [R19+UR4+0xfb80], R3 ;  /* 0x00fb800313007988 */ /* 0x0001e80008000404 */
[----:B------:R1:W-:Y:S04]  /*23b10*/  STS.U16 [R15+UR4+0xc00], R20 ;  /* 0x000c00140f007988 */ /* 0x0003e80008000404 */
[----:B0-----:R-:W4:Y:S04]  /*23b20*/  LDL.LU R19, [R1+0x3098] ;  /* 0x0030980001137983 */ /* 0x001f280000300800 */
[----:B-1----:R-:W4:Y:S04]  /*23b30*/  LDL.LU R20, [R1+0x3094] ;  /* 0x0030940001147983 */ /* 0x002f280000300800 */
[----:B---3--:R0:W-:Y:S04]  /*23b40*/  STS.U16 [R15+UR4+0xc80], R4 ;  /* 0x000c80040f007988 */ /* 0x0081e80008000404 */
[----:B--2---:R1:W-:Y:S04]  /*23b50*/  STS.U16 [R15+UR4+0xd00], R5 ;  /* 0x000d00050f007988 */ /* 0x0043e80008000404 */
[----:B------:R2:W-:Y:S04]  /*23b60*/  STS.U16 [R15+UR4+0xd80], R21 ;  /* 0x000d80150f007988 */ /* 0x0005e80008000404 */
[----:B------:R3:W-:Y:S04]  /*23b70*/  STS.U16 [R15+UR4+0x1c00], R22 ;  /* 0x001c00160f007988 */ /* 0x0007e80008000404 */
[----:B------:R4:W-:Y:S04]  /*23b80*/  STS.U16 [R15+UR4+0x1c80], R23 ;  /* 0x001c80170f007988 */ /* 0x0009e80008000404 */
[----:B------:R4:W-:Y:S04]  /*23b90*/  STS.U16 [R15+UR4+0x1d00], R24 ;  /* 0x001d00180f007988 */ /* 0x0009e80008000404 */
[----:B------:R4:W-:Y:S04]  /*23ba0*/  STS.U16 [R15+UR4+0x1d80], R25 ;  /* 0x001d80190f007988 */ /* 0x0009e80008000404 */
[----:B0-----:R-:W4:Y:S04]  /*23bb0*/  LDL R4, [R1+0x19c0] ;  /* 0x0019c00001047983 */ /* 0x001f280000100800 */
[----:B-1----:R-:W4:Y:S04]  /*23bc0*/  LDL R5, [R1+0x19bc] ;  /* 0x0019bc0001057983 */ /* 0x002f280000100800 */
[----:B--2---:R-:W2:Y:S04]  /*23bd0*/  LDL.LU R21, [R1+0x3090] ;  /* 0x0030900001157983 */ /* 0x004ea80000300800 */
[----:B---3--:R-:W3:Y:S04]  /*23be0*/  LDL.LU R22, [R1+0x308c] ;  /* 0x00308c0001167983 */ /* 0x008ee80000300800 */
[----:B----4-:R-:W4:Y:S04]  /*23bf0*/  LDL.LU R23, [R1+0x3088] ;  /* 0x0030880001177983 */ /* 0x010f280000300800 */
[----:B------:R-:W4:Y:S04]  /*23c00*/  LDL.LU R24, [R1+0x3084] ;  /* 0x0030840001187983 */ /* 0x000f280000300800 */
[----:B------:R-:W4:Y:S04]  /*23c10*/  LDL.LU R25, [R1+0x3080] ;  /* 0x0030800001197983 */ /* 0x000f280000300800 */
[----:B------:R0:W-:Y:S04]  /*23c20*/  STS.U16 [R15+UR4+0x2c00], R26 ;  /* 0x002c001a0f007988 */ /* 0x0001e80008000404 */
[----:B------:R1:W-:Y:S04]  /*23c30*/  STS.U16 [R15+UR4+0x2c80], R2 ;  /* 0x002c80020f007988 */ /* 0x0003e80008000404 */
[----:B------:R1:W-:Y:S04]  /*23c40*/  STS.U16 [R15+UR4+0x2d00], R27 ;  /* 0x002d001b0f007988 */ /* 0x0003e80008000404 */
[----:B------:R1:W-:Y:S04]  /*23c50*/  STS.U16 [R15+UR4+0x2d80], R28 ;  /* 0x002d801c0f007988 */ /* 0x0003e80008000404 */
[----:B------:R1:W-:Y:S04]  /*23c60*/  STS.U16 [R15+UR4+0x3c00], R29 ;  /* 0x003c001d0f007988 */ /* 0x0003e80008000404 */
[----:B------:R1:W-:Y:S04]  /*23c70*/  STS.U16 [R15+UR4+0x3c80], R13 ;  /* 0x003c800d0f007988 */ /* 0x0003e80008000404 */
[----:B0-----:R-:W2:Y:S04]  /*23c80*/  LDL.LU R26, [R1+0x307c] ;  /* 0x00307c00011a7983 */ /* 0x001ea80000300800 */
[----:B-1----:R-:W3:Y:S04]  /*23c90*/  LDL.LU R2, [R1+0x3078] ;  /* 0x0030780001027983 */ /* 0x002ee80000300800 */
[----:B------:R-:W4:Y:S04]  /*23ca0*/  LDL.LU R27, [R1+0x3074] ;  /* 0x00307400011b7983 */ /* 0x000f280000300800 */
[----:B------:R-:W2:Y:S04]  /*23cb0*/  LDL.LU R28, [R1+0x3070] ;  /* 0x00307000011c7983 */ /* 0x000ea80000300800 */
[----:B------:R-:W3:Y:S04]  /*23cc0*/  LDL.LU R29, [R1+0x306c] ;  /* 0x00306c00011d7983 */ /* 0x000ee80000300800 */
[----:B------:R-:W4:Y:S04]  /*23cd0*/  LDL.LU R13, [R1+0x3068] ;  /* 0x00306800010d7983 */ /* 0x000f280000300800 */
[----:B------:R0:W-:Y:S04]  /*23ce0*/  STS.U16 [R15+UR4+0x3d00], R14 ;  /* 0x003d000e0f007988 */ /* 0x0001e80008000404 */
[----:B0-----:R-:W2:Y:S04]  /*23cf0*/  LDL.LU R14, [R1+0x3064] ;  /* 0x00306400010e7983 */ /* 0x001ea80000300800 */
[----:B------:R0:W-:Y:S04]  /*23d00*/  STS.U16 [R15+UR4+0x3d80], R0 ;  /* 0x003d80000f007988 */ /* 0x0001e80008000404 */
[----:B0-----:R-:W3:Y:S01]  /*23d10*/  LDL.LU R0, [R1+0x3060] ;  /* 0x0030600001007983 */ /* 0x001ee20000300800 */
[----:B--2---:R-:W-:-:S06]  /*23d20*/  PRMT R14, RZ, 0x7610, R14 ;  /* 0x00007610ff0e7816 */ /* 0x004fcc000000000e */
[----:B------:R-:W2:Y:S04]  /*23d30*/  @!P1 LDG.E.U16 R14, desc[UR8][R4.64] ;  /* 0x00000008040e9981 */ /* 0x000ea8000c1e1500 */
[----:B---3--:R0:W-:Y:S04]  /*23d40*/  STS.U16 [R15+UR4+0x4c00], R0 ;  /* 0x004c00000f007988 */ /* 0x0081e80008000404 */
[----:B0-----:R-:W3:Y:S04]  /*23d50*/  LDL.LU R15, [R1+0x305c] ;  /* 0x00305c00010f7983 */ /* 0x001ee80000300800 */
[----:B------:R-:W4:Y:S04]  /*23d60*/  LDL.LU R0, [R1+0x3058] ;  /* 0x0030580001007983 */ /* 0x000f280000300800 */
[----:B--2---:R0:W-:Y:S04]  /*23d70*/  STL [R1+0x98], R14 ;  /* 0x0000980e01007387 */ /* 0x0041e80000100800 */
[----:B0-----:R-:W2:Y:S04]  /*23d80*/  LDL.LU R14, [R1+0x3054] ;  /* 0x00305400010e7983 */ /* 0x001ea80000300800 */
[----:B------:R-:W3:Y:S04]  /*23d90*/  LDL R4, [R1+0x19cc] ;  /* 0x0019cc0001047983 */ /* 0x000ee80000100800 */
[----:B------:R-:W3:Y:S01]  /*23da0*/  LDL R5, [R1+0x19d0] ;  /* 0x0019d00001057983 */ /* 0x000ee20000100800 */
[----:B----4-:R-:W-:-:S02]  /*23db0*/  PRMT R0, RZ, 0x7610, R0 ;  /* 0x00007610ff007816 */ /* 0x010fc40000000000 */
[----:B---3--:R-:W-:-:S04]  /*23dc0*/  @!P1 LOP3.LUT R5, R5, R4, RZ, 0x3c, !PT ;  /* 0x0000000405059212 */ /* 0x008fc800078e3cff */
[----:B------:R-:W-:-:S04]  /*23dd0*/  @!P1 LOP3.LUT R4, R5, R4, RZ, 0x3c, !PT ;  /* 0x0000000405049212 */ /* 0x000fc800078e3cff */
[----:B------:R-:W-:-:S05]  /*23de0*/  @!P1 LOP3.LUT R5, R5, R4, RZ, 0x3c, !PT ;  /* 0x0000000405059212 */ /* 0x000fca00078e3cff */
[----:B------:R-:W3:Y:S04]  /*23df0*/  @!P1 LDG.E.U16 R0, desc[UR8][R4.64] ;  /* 0x0000000804009981 */ /* 0x000ee8000c1e1500 */
[----:B---3--:R0:W-:Y:S04]  /*23e00*/  STL [R1+0x94], R0 ;  /* 0x0000940001007387 */ /* 0x0081e80000100800 */
[----:B0-----:R-:W3:Y:S04]  /*23e10*/  LDL.LU R0, [R1+0x3050] ;  /* 0x0030500001007983 */ /* 0x001ee80000300800 */
[----:B------:R-:W4:Y:S04]  /*23e20*/  LDL R4, [R1+0x19dc] ;  /* 0x0019dc0001047983 */ /* 0x000f280000100800 */
[----:B------:R-:W4:Y:S01]  /*23e30*/  LDL R5, [R1+0x19e0] ;  /* 0x0019e00001057983 */ /* 0x000f220000100800 */
[----:B--2---:R-:W-:-:S02]  /*23e40*/  PRMT R14, RZ, 0x7610, R14 ;  /* 0x00007610ff0e7816 */ /* 0x004fc4000000000e */
[----:B----4-:R-:W-:-:S04]  /*23e50*/  @!P1 LOP3.LUT R5, R5, R4, RZ, 0x3c, !PT ;  /* 0x0000000405059212 */ /* 0x010fc800078e3cff */
[----:B------:R-:W-:-:S04]  /*23e60*/  @!P1 LOP3.LUT R4, R5, R4, RZ, 0x3c, !PT ;  /* 0x0000000405049212 */ /* 0x000fc800078e3cff */
[----:B------:R-:W-:-:S05]  /*23e70*/  @!P1 LOP3.LUT R5, R5, R4, RZ, 0x3c, !PT ;  /* 0x0000000405059212 */ /* 0x000fca00078e3cff */
[----:B------:R0:W2:Y:S04]  /*23e80*/  @!P1 LDG.E.U16 R14, desc[UR8][R4.64] ;  /* 0x00000008040e9981 */ /* 0x0000a8000c1e1500 */
[----:B------:R-:W0:Y:S04]  /*23e90*/  LDL R4, [R1+0x19ec] ;  /* 0x0019ec0001047983 */ /* 0x000e280000100800 */
[----:B------:R-:W0:Y:S01]  /*23ea0*/  LDL R5, [R1+0x19f0] ;  /* 0x0019f00001057983 */ /* 0x000e220000100800 */
[----:B------:R-:W-:Y:S02]  /*23eb0*/  PRMT R15, RZ, 0x7610, R15 ;  /* 0x00007610ff0f7816 */ /* 0x000fe4000000000f */
[----:B0-----:R-:W-:-:S04]  /*23ec0*/  @!P1 LOP3.LUT R5, R5, R4, RZ, 0x3c, !PT ;  /* 0x0000000405059212 */ /* 0x001fc800078e3cff */
[----:B------:R-:W-:-:S04]  /*23ed0*/  @!P1 LOP3.LUT R4, R5, R4, RZ, 0x3c, !PT ;  /* 0x0000000405049212 */ /* 0x000fc800078e3cff */
[----:B------:R-:W-:-:S05]  /*23ee0*/  @!P1 LOP3.LUT R5, R5, R4, RZ, 0x3c, !PT ;  /* 0x0000000405059212 */ /* 0x000fca00078e3cff */
[----:B------:R-:W4:Y:S04]  /*23ef0*/  @!P1 LDG.E.U16 R15, desc[UR8][R4.64] ;  /* 0x00000008040f9981 */ /* 0x000f28000c1e1500 */
[----:B--2---:R0:W-:Y:S04]  /*23f00*/  STL [R1+0x90], R14 ;  /* 0x0000900e01007387 */ /* 0x0041e80000100800 */
[----:B0-----:R-:W2:Y:S04]  /*23f10*/  LDL R14, [R1+0x1a44] ;  /* 0x001a4400010e7983 */ /* 0x001ea80000100800 */
[----:B----4-:R0:W-:Y:S04]  /*23f20*/  STL [R1+0x8c], R15 ;  /* 0x00008c0f01007387 */ /* 0x0101e80000100800 */
[----:B0-----:R-:W4:Y:S04]  /*23f30*/  LDL.LU R15, [R1+0x304c] ;  /* 0x00304c00010f7983 */ /* 0x001f280000300800 */
[----:B------:R-:W2:Y:S04]  /*23f40*/  LDL R4, [R1+0x19fc] ;  /* 0x0019fc0001047983 */ /* 0x000ea80000100800 */
[----:B------:R-:W2:Y:S01]  /*23f50*/  LDL R5, [R1+0x1a00] ;  /* 0x001a000001057983 */ /* 0x000ea20000100800 */
[----:B---3--:R-:W-:-:S02]  /*23f60*/  PRMT R0, RZ, 0x7610, R0 ;  /* 0x00007610ff007816 */ /* 0x008fc40000000000 */
[----:B--2---:R-:W-:-:S04]  /*23f70*/  @!P1 LOP3.LUT R5, R5, R4, RZ, 0x3c, !PT ;  /* 0x0000000405059212 */ /* 0x004fc800078e3cff */
[----:B------:R-:W-:-:S04]  /*23f80*/  @!P1 LOP3.LUT R4, R5, R4, RZ, 0x3c, !PT ;  /* 0x0000000405049212 */ /* 0x000fc800078e3cff */
[----:B------:R-:W-:-:S05]  /*23f90*/  @!P1 LOP3.LUT R5, R5, R4, RZ, 0x3c, !PT ;  /* 0x0000000405059212 */ /* 0x000fca00078e3cff */
[----:B------:R-:W2:Y:S04]  /*23fa0*/  @!P1 LDG.E.U16 R0, desc[UR8][R4.64] ;  /* 0x0000000804009981 */ /* 0x000ea8000c1e1500 */
        /* <DEDUP_REMOVED lines=17> */
[----:B------:R-:W2:Y:S04]  /*240c0*/  @!P1 LDG.E.U16 R0, desc[UR8][R4.64] ;  /* 0x0000000804009981 */ /* 0x000ea8000c1e1500 */
[----:B--2---:R0:W-:Y:S04]  /*240d0*/  STL [R1+0x80], R0 ;  /* 0x0000800001007387 */ /* 0x0041e80000100800 */
[----:B0-----:R-:W2:Y:S04]  /*240e0*/  LDL.LU R0, [R1+0x3040] ;  /* 0x0030400001007983 */ /* 0x001ea80000300800 */
[----:B------:R-:W4:Y:S04]  /*240f0*/  LDL R4, [R1+0x1a28] ;  /* 0x001a280001047983 */ /* 0x000f280000100800 */
[----:B------:R-:W4:Y:S01]  /*24100*/  LDL R5, [R1+0x1a34] ;  /* 0x001a340001057983 */ /* 0x000f220000100800 */
[----:B---3--:R-:W-:-:S02]  /*24110*/  PRMT R15, RZ, 0x7610, R15 ;  /* 0x00007610ff0f7816 */ /* 0x008fc4000000000f */
[----:B----4-:R-:W-:-:S04]  /*24120*/  @!P1 LOP3.LUT R5, R5, R4, RZ, 0x3c, !PT ;  /* 0x0000000405059212 */ /* 0x010fc800078e3cff */
[----:B------:R-:W-:-:S04]  /*24130*/  @!P1 LOP3.LUT R4, R5, R4, RZ, 0x3c, !PT ;  /* 0x0000000405049212 */ /* 0x000fc800078e3cff */
[----:B------:R-:W-:-:S05]  /*24140*/  @!P1 LOP3.LUT R5, R5, R4, RZ, 0x3c, !PT ;  /* 0x0000000405059212 */ /* 0x000fca00078e3cff */
[----:B------:R-:W3:Y:S01]  /*24150*/  @!P1 LDG.E.U16 R15, desc[UR8][R4.64] ;  /* 0x00000008040f9981 */ /* 0x000ee2000c1e1500 */
[----:B--2---:R-:W-:-:S03]  /*24160*/  PRMT R0, RZ, 0x7610, R0 ;  /* 0x00007610ff007816 */ /* 0x004fc60000000000 */
[----:B---3--:R0:W-:Y:S04]  /*24170*/  STL [R1+0x7c], R15 ;  /* 0x00007c0f01007387 */ /* 0x0081e80000100800 */
[----:B0-----:R-:W2:Y:S04]  /*24180*/  LDL.LU R15, [R1+0x303c] ;  /* 0x00303c00010f7983 */ /* 0x001ea80000300800 */
[----:B------:R-:W3:Y:S01]  /*24190*/  LDL R5, [R1+0x1a38] ;  /* 0x001a380001057983 */ /* 0x000ee20000100800 */
[----:B------:R-:W-:-:S03]  /*241a0*/  @!P1 IMAD.MOV.U32 R4, RZ, RZ, R14 ;  /* 0x000000ffff049224 */ /* 0x000fc600078e000e */
[----:B------:R-:W4:Y:S04]  /*241b0*/  LDL R14, [R1+0x1a94] ;  /* 0x001a9400010e7983 */ /* 0x000f280000100800 */
[----:B---3--:R-:W3:Y:S04]  /*241c0*/  @!P1 LDG.E.U16 R0, desc[UR8][R4.64] ;  /* 0x0000000804009981 */ /* 0x008ee8000c1e1500 */
        /* <DEDUP_REMOVED lines=17> */
[----:B------:R-:W3:Y:S04]  /*242e0*/  @!P1 LDG.E.U16 R0, desc[UR8][R4.64] ;  /* 0x0000000804009981 */ /* 0x000ee8000c1e1500 */
[----:B---3--:R0:W-:Y:S04]  /*242f0*/  STL [R1+0x70], R0 ;  /* 0x0000700001007387 */ /* 0x0081e80000100800 */
[----:B0-----:R-:W3:Y:S04]  /*24300*/  LDL.LU R0, [R1+0x3030] ;  /* 0x0030300001007983 */ /* 0x001ee80000300800 */
[----:B------:R-:W4:Y:S04]  /*24310*/  LDL R4, [R1+0x1a68] ;  /* 0x001a680001047983 */ /* 0x000f280000100800 */
[----:B------:R-:W4:Y:S01]  /*24320*/  LDL R5, [R1+0x1a74] ;  /* 0x001a740001057983 */ /* 0x000f220000100800 */
[----:B------:R-:W-:-:S02]  /*24330*/  PRMT R11, RZ, 0x7610, R11 ;  /* 0x00007610ff0b7816 */ /* 0x000fc4000000000b */
[----:B----4-:R-:W-:-:S04]  /*24340*/  @!P1 LOP3.LUT R5, R5, R4, RZ, 0x3c, !PT ;  /* 0x0000000405059212 */ /* 0x010fc800078e3cff */
[----:B------:R-:W-:-:S04]  /*24350*/  @!P1 LOP3.LUT R4, R5, R4, RZ, 0x3c, !PT ;  /* 0x0000000405049212 */ /* 0x000fc800078e3cff */
[----:B------:R-:W-:-:S05]  /*24360*/  @!P1 LOP3.LUT R5, R5, R4, RZ, 0x3c, !PT ;  /* 0x0000000405059212 */ /* 0x000fca00078e3cff */
[----:B------:R0:W4:Y:S04]  /*24370*/  @!P1 LDG.E.U16 R11, desc[UR8][R4.64] ;  /* 0x00000008040b9981 */ /* 0x000128000c1e1500 */
[----:B------:R-:W0:Y:S04]  /*24380*/  LDL R4, [R1+0x1a78] ;  /* 0x001a780001047983 */ /* 0x000e280000100800 */
[----:B------:R-:W0:Y:S01]  /*24390*/  LDL R5, [R1+0x1a84] ;  /* 0x001a840001057983 */ /* 0x000e220000100800 */
[----:B--2---:R-:W-:Y:S02]  /*243a0*/  PRMT R15, RZ, 0x7610, R15 ;  /* 0x00007610ff0f7816 */ /* 0x004fe4000000000f */
[----:B0-----:R-:W-:-:S04]  /*243b0*/  @!P1 LOP3.LUT R5, R5, R4, RZ, 0x3c, !PT ;  /* 0x0000000405059212 */ /* 0x001fc800078e3cff */
[----:B------:R-:W-:-:S04]  /*243c0*/  @!P1 LOP3.LUT R4, R5, R4, RZ, 0x3c, !PT ;  /* 0x0000000405049212 */ /* 0x000fc800078e3cff */
[----:B------:R-:W-:Y:S01]  /*243d0*/  @!P1 LOP3.LUT R5, R5, R4, RZ, 0x3c, !PT ;  /* 0x0000000405059212 */ /* 0x000fe200078e3cff */
[----:B----4-:R0:W-:Y:S04]  /*243e0*/  STL [R1+0x6c], R11 ;  /* 0x00006c0b01007387 */ /* 0x0101e80000100800 */
[----:B------:R1:W2:Y:S01]  /*243f0*/  @!P1 LDG.E.U16 R15, desc[UR8][R4.64] ;  /* 0x00000008040f9981 */ /* 0x0002a2000c1e1500 */
[----:B------:R-:W-:-:S03]  /*24400*/  PRMT R9, RZ, 0x7610, R9 ;  /* 0x00007610ff097816 */ /* 0x000fc60000000009 */
[----:B0-----:R-:W4:Y:S04]  /*24410*/  LDL R11, [R1+0x1ac4] ;  /* 0x001ac400010b7983 */ /* 0x001f280000100800 */
[----:B------:R-:W3:Y:S01]  /*24420*/  LDL R5, [R1+0x1a88] ;  /* 0x001a880001057983 */ /* 0x000ee20000100800 */
[----:B-1----:R-:W-:-:S03]  /*24430*/  @!P1 IMAD.MOV.U32 R4, RZ, RZ, R14 ;  /* 0x000000ffff049224 */ /* 0x002fc600078e000e */
[----:B--2---:R0:W-:Y:S01]  /*24440*/  STL [R1+0x68], R15 ;  /* 0x0000680f01007387 */ /* 0x0041e20000100800 */
[----:B------:R-:W-:-:S03]  /*24450*/  PRMT R13, RZ, 0x7610, R13 ;  /* 0x00007610ff0d7816 */ /* 0x000fc6000000000d */
[----:B------:R-:W2:Y:S04]  /*24460*/  LDL R14, [R1+0x1ad8] ;  /* 0x001ad800010e7983 */ /* 0x000ea80000100800 */
[----:B---3--:R1:W3:Y:S04]  /*24470*/  @!P1 LDG.E.U16 R9, desc[UR8][R4.64] ;  /* 0x0000000804099981 */ /* 0x0082e8000c1e1500 */
[----:B0-----:R-:W2:Y:S04]  /*24480*/  LDL R15, [R1+0x1ad4] ;  /* 0x001ad400010f7983 */ /* 0x001ea80000100800 */
[----:B------:R-:W1:Y:S04]  /*24490*/  LDL R4, [R1+0x1a98] ;  /* 0x001a980001047983 */ /* 0x000e680000100800 */
[----:B------:R-:W1:Y:S02]  /*244a0*/  LDL R5, [R1+0x1aa4] ;  /* 0x001aa40001057983 */ /* 0x000e640000100800 */
[----:B-1----:R-:W-:-:S04]  /*244b0*/  @!P1 LOP3.LUT R5, R5, R4, RZ, 0x3c, !PT ;  /* 0x0000000405059212 */ /* 0x002fc800078e3cff */
[----:B------:R-:W-:-:S04]  /*244c0*/  @!P1 LOP3.LUT R4, R5, R4, RZ, 0x3c, !PT ;  /* 0x0000000405049212 */ /* 0x000fc800078e3cff */
[----:B------:R-:W-:-:S05]  /*244d0*/  @!P1 LOP3.LUT R5, R5, R4, RZ, 0x3c, !PT ;  /* 0x0000000405059212 */ /* 0x000fca00078e3cff */
[----:B------:R-:W4:Y:S04]  /*244e0*/  @!P1 LDG.E.U16 R13, desc[UR8][R4.64] ;  /* 0x00000008040d9981 */ /* 0x000f28000c1e1500 */
[----:B---3--:R0:W-:Y:S04]  /*244f0*/  STL [R1+0x64], R9 ;  /* 0x0000640901007387 */ /* 0x0081e80000100800 */
[----:B0-----:R-:W3:Y:S04]  /*24500*/  LDL R9, [R1+0x1ae4] ;  /* 0x001ae40001097983 */ /* 0x001ee80000100800 */
[----:B----4-:R0:W-:Y:S04]  /*24510*/  STL [R1+0x60], R13 ;  /* 0x0000600d01007387 */ /* 0x0101e80000100800 */
[----:B0-----:R-:W4:Y:S04]  /*24520*/  LDL.LU R13, [R1+0x302c] ;  /* 0x00302c00010d7983 */ /* 0x001f280000300800 */
[----:B------:R-:W2:Y:S04]  /*24530*/  LDL R4, [R1+0x1aa8] ;  /* 0x001aa80001047983 */ /* 0x000ea80000100800 */
[----:B------:R-:W2:Y:S01]  /*24540*/  LDL R5, [R1+0x1ab4] ;  /* 0x001ab40001057983 */ /* 0x000ea20000100800 */
[----:B------:R-:W-:-:S02]  /*24550*/  PRMT R0, RZ, 0x7610, R0 ;  /* 0x00007610ff007816 */ /* 0x000fc40000000000 */
[----:B--2---:R-:W-:-:S04]  /*24560*/  @!P1 LOP3.LUT R5, R5, R4, RZ, 0x3c, !PT ;  /* 0x0000000405059212 */ /* 0x004fc800078e3cff */
[----:B------:R-:W-:-:S04]  /*24570*/  @!P1 LOP3.LUT R4, R5, R4, RZ, 0x3c, !PT ;  /* 0x0000000405049212 */ /* 0x000fc800078e3cff */
[----:B------:R-:W-:-:S05]  /*24580*/  @!P1 LOP3.LUT R5, R5, R4, RZ, 0x3c, !PT ;  /* 0x0000000405059212 */ /* 0x000fca00078e3cff */
[----:B------:R0:W2:Y:S04]  /*24590*/  @!P1 LDG.E.U16 R0, desc[UR8][R4.64] ;  /* 0x0000000804009981 */ /* 0x0000a8000c1e1500 */
[----:B------:R-:W3:Y:S01]  /*245a0*/  LDL R5, [R1+0x1ab8] ;  /* 0x001ab80001057983 */ /* 0x000ee20000100800 */
[----:B----4-:R-:W-:Y:S01]  /*245b0*/  PRMT R13, RZ, 0x7610, R13 ;  /* 0x00007610ff0d7816 */ /* 0x010fe2000000000d */
[----:B0-----:R-:W-:-:S05]  /*245c0*/  @!P1 IMAD.MOV.U32 R4, RZ, RZ, R11 ;  /* 0x000000ffff049224 */ /* 0x001fca00078e000b */
[----:B---3--:R-:W3:Y:S04]  /*245d0*/  @!P1 LDG.E.U16 R13, desc[UR8][R4.64] ;  /* 0x00000008040d9981 */ /* 0x008ee8000c1e1500 */
[----:B--2---:R-:W-:Y:S04]  /*245e0*/  STL [R1+0x2fa0], R0 ;  /* 0x002fa00001007387 */ /* 0x004fe80000100800 */
[----:B------:R-:W2:Y:S01]  /*245f0*/  LDL R11, [R1+0x1b04] ;  /* 0x001b0400010b7983 */ /* 0x000ea20000100800 */
[----:B------:R-:W-:-:S03]  /*24600*/  PRMT R7, RZ, 0x7610, R7 ;  /* 0x00007610ff077816 */ /* 0x000fc60000000007 */
[----:B---3--:R0:W-:Y:S04]  /*24610*/  STL [R1+0x58], R13 ;  /* 0x0000580d01007387 */ /* 0x0081e80000100800 */
[----:B0-----:R-:W3:Y:S04]  /*24620*/  LDL.LU R13, [R1+0x3028] ;  /* 0x00302800010d7983 */ /* 0x001ee80000300800 */
[----:B------:R-:W4:Y:S01]  /*24630*/  LDL R5, [R1+0x1ac8] ;  /* 0x001ac80001057983 */ /* 0x000f220000100800 */
[----:B------:R-:W-:Y:S01]  /*24640*/  @!P1 IMAD.MOV.U32 R4, RZ, RZ, R15 ;  /* 0x000000ffff049224 */ /* 0x000fe200078e000f */
[----:B------:R-:W-:-:S04]  /*24650*/  PRMT R8, RZ, 0x7610, R8 ;  /* 0x00007610ff087816 */ /* 0x000fc80000000008 */
[----:B----4-:R0:W4:Y:S02]  /*24660*/  @!P1 LDG.E.U16 R7, desc[UR8][R4.64] ;  /* 0x0000000804079981 */ /* 0x010124000c1e1500 */
[----:B0-----:R-:W-:Y:S02]  /*24670*/  @!P1 IMAD.MOV.U32 R4, RZ, RZ, R9 ;  /* 0x000000ffff049224 */ /* 0x001fe400078e0009 */
[----:B------:R-:W-:-:S05]  /*24680*/  @!P1 IMAD.MOV.U32 R5, RZ, RZ, R14 ;  /* 0x000000ffff059224 */ /* 0x000fca00078e000e */
[----:B------:R0:W2:Y:S04]  /*24690*/  @!P1 LDG.E.U16 R8, desc[UR8][R4.64] ;  /* 0x0000000804089981 */ /* 0x0000a8000c1e1500 */
[----:B----4-:R1:W-:Y:S04]  /*246a0*/  STL [R1+0x54], R7 ;  /* 0x0000540701007387 */ /* 0x0103e80000100800 */
[----:B------:R-:W0:Y:S04]  /*246b0*/  LDL R4, [R1+0x1ae8] ;  /* 0x001ae80001047983 */ /* 0x000e280000100800 */
[----:B------:R-:W0:Y:S01]  /*246c0*/  LDL R5, [R1+0x1af4] ;  /* 0x001af40001057983 */ /* 0x000e220000100800 */
[----:B---3--:R-:W-:-:S03]  /*246d0*/  PRMT R13, RZ, 0x7610, R13 ;  /* 0x00007610ff0d7816 */ /* 0x008fc6000000000d */
[----:B------:R-:W3:Y:S04]  /*246e0*/  LDL R15, [R1+0x1b18] ;  /* 0x001b1800010f7983 */ /* 0x000ee80000100800 */
[----:B------:R-:W4:Y:S04]  /*246f0*/  LDL R14, [R1+0x1b24] ;  /* 0x001b2400010e7983 */ /* 0x000f280000100800 */
[----:B------:R-:W3:Y:S04]  /*24700*/  LDL R9, [R1+0x1b28] ;  /* 0x001b280001097983 */ /* 0x000ee80000100800 */
[----:B-1----:R-:W4:Y:S01]  /*24710*/  LDL R7, [R1+0x1b14] ;  /* 0x001b140001077983 */ /* 0x002f220000100800 */
[----:B0-----:R-:W-:-:S04]  /*24720*/  @!P1 LOP3.LUT R5, R5, R4, RZ, 0x3c, !PT ;  /* 0x0000000405059212 */ /* 0x001fc800078e3cff */
[----:B------:R-:W-:-:S04]  /*24730*/  @!P1 LOP3.LUT R4, R5, R4, RZ, 0x3c, !PT ;  /* 0x0000000405049212 */ /* 0x000fc800078e3cff */
[----:B------:R-:W-:-:S05]  /*24740*/  @!P1 LOP3.LUT R5, R5, R4, RZ, 0x3c, !PT ;  /* 0x0000000405059212 */ /* 0x000fca00078e3cff */
[----:B------:R-:W3:Y:S04]  /*24750*/  @!P1 LDG.E.U16 R13, desc[UR8][R4.64] ;  /* 0x00000008040d9981 */ /* 0x000ee8000c1e1500 */
[----:B--2---:R0:W-:Y:S04]  /*24760*/  STL [R1+0x50], R8 ;  /* 0x0000500801007387 */ /* 0x0041e80000100800 */
[----:B0-----:R-:W2:Y:S04]  /*24770*/  LDL R8, [R1+0x1b34] ;  /* 0x001b340001087983 */ /* 0x001ea80000100800 */
[----:B---3--:R0:W-:Y:S04]  /*24780*/  STL [R1+0x4c], R13 ;  /* 0x00004c0d01007387 */ /* 0x0081e80000100800 */
[----:B0-----:R-:W3:Y:S04]  /*24790*/  LDL.LU R13, [R1+0x3024] ;  /* 0x00302400010d7983 */ /* 0x001ee80000300800 */
[----:B------:R-:W4:Y:S01]  /*247a0*/  LDL R5, [R1+0x1af8] ;  /* 0x001af80001057983 */ /* 0x000f220000100800 */
[----:B------:R-:W-:Y:S01]  /*247b0*/  PRMT R10, RZ, 0x7610, R10 ;  /* 0x00007610ff0a7816 */ /* 0x000fe2000000000a */
[----:B------:R-:W-:Y:S01]  /*247c0*/  @!P1 IMAD.MOV.U32 R4, RZ, RZ, R11 ;  /* 0x000000ffff049224 */ /* 0x000fe200078e000b */
[----:B------:R-:W-:Y:S01]  /*247d0*/  PRMT R6, RZ, 0x7610, R6 ;  /* 0x00007610ff067816 */ /* 0x000fe20000000006 */
[----:B------:R-:W2:Y:S04]  /*247e0*/  LDL R11, [R1+0x1b38] ;  /* 0x001b3800010b7983 */ /* 0x000ea80000100800 */
[----:B----4-:R0:W4:Y:S04]  /*247f0*/  @!P1 LDG.E.U16 R10, desc[UR8][R4.64] ;  /* 0x00000008040a9981 */ /* 0x010128000c1e1500 */
[----:B------:R-:W2:Y:S01]  /*24800*/  LDL R5, [R1+0x1b08] ;  /* 0x001b080001057983 */ /* 0x000ea20000100800 */
[----:B0-----:R-:W-:Y:S01]  /*24810*/  @!P1 IMAD.MOV.U32 R4, RZ, RZ, R7 ;  /* 0x000000ffff049224 */ /* 0x001fe200078e0007 */
[----:B---3--:R-:W-:-:S04]  /*24820*/  PRMT R13, RZ, 0x7610, R13 ;  /* 0x00007610ff0d7816 */ /* 0x008fc8000000000d */
[----:B--2---:R0:W2:Y:S02]  /*24830*/  @!P1 LDG.E.U16 R6, desc[UR8][R4.64] ;  /* 0x0000000804069981 */ /* 0x0040a4000c1e1500 */
[----:B0-----:R-:W-:Y:S02]  /*24840*/  @!P1 IMAD.MOV.U32 R4, RZ, RZ, R14 ;  /* 0x000000ffff049224 */ /* 0x001fe400078e000e */
[----:B------:R-:W-:-:S05]  /*24850*/  @!P1 IMAD.MOV.U32 R5, RZ, RZ, R15 ;  /* 0x000000ffff059224 */ /* 0x000fca00078e000f */
[----:B------:R-:W3:Y:S04]  /*24860*/  @!P1 LDG.E.U16 R13, desc[UR8][R4.64] ;  /* 0x00000008040d9981 */ /* 0x000ee8000c1e1500 */
[----:B----4-:R0:W-:Y:S04]  /*24870*/  STL [R1+0x48], R10 ;  /* 0x0000480a01007387 */ /* 0x0101e80000100800 */
[----:B------:R-:W4:Y:S04]  /*24880*/  LDL R7, [R1+0x1b48] ;  /* 0x001b480001077983 */ /* 0x000f280000100800 */
[----:B0-----:R-:W4:Y:S04]  /*24890*/  LDL R10, [R1+0x1b44] ;  /* 0x001b4400010a7983 */ /* 0x001f280000100800 */
[----:B--2---:R0:W-:Y:S04]  /*248a0*/  STL [R1+0x44], R6 ;  /* 0x0000440601007387 */ /* 0x0041e80000100800 */
[----:B------:R-:W2:Y:S04]  /*248b0*/  LDL R15, [R1+0x1b58] ;  /* 0x001b5800010f7983 */ /* 0x000ea80000100800 */
[----:B0-----:R-:W2:Y:S04]  /*248c0*/  LDL R6, [R1+0x1b54] ;  /* 0x001b540001067983 */ /* 0x001ea80000100800 */
[----:B---3--:R0:W-:Y:S04]  /*248d0*/  STL [R1], R13 ;  /* 0x0000000d01007387 */ /* 0x0081e80000100800 */
[----:B0-----:R-:W3:Y:S01]  /*248e0*/  LDL R13, [R1+0x1b64] ;  /* 0x001b6400010d7983 */ /* 0x001ee20000100800 */
[----:B------:R-:W-:Y:S01]  /*248f0*/  PRMT R27, RZ, 0x7610, R27 ;  /* 0x00007610ff1b7816 */ /* 0x000fe2000000001b */
[----:B------:R-:W-:-:S02]  /*24900*/  @!P1 IMAD.MOV.U32 R4, RZ, RZ, R8 ;  /* 0x000000ffff049224 */ /* 0x000fc400078e0008 */
[----:B------:R-:W-:Y:S01]  /*24910*/  @!P1 IMAD.MOV.U32 R5, RZ, RZ, R9 ;  /* 0x000000ffff059224 */ /* 0x000fe200078e0009 */
[----:B------:R-:W-:Y:S02]  /*24920*/  PRMT R16, RZ, 0x7610, R16 ;  /* 0x00007610ff107816 */ /* 0x000fe40000000010 */
[----:B------:R-:W-:Y:S01]  /*24930*/  PRMT R3, RZ, 0x7610, R3 ;  /* 0x00007610ff037816 */ /* 0x000fe20000000003 */
[----:B------:R-:W3:Y:S04]  /*24940*/  LDL R9, [R1+0x1b68] ;  /* 0x001b680001097983 */ /* 0x000ee80000100800 */
[----:B------:R4:W3:Y:S04]  /*24950*/  @!P1 LDG.E.U16 R27, desc[UR8][R4.64] ;  /* 0x00000008041b9981 */ /* 0x0008e8000c1e1500 */
[----:B------:R-:W3:Y:S01]  /*24960*/  LDL R8, [R1+0x1b74] ;  /* 0x001b740001087983 */ /* 0x000ee20000100800 */
[----:B----4-:R-:W-:-:S02]  /*24970*/  @!P1 IMAD.MOV.U32 R4, RZ, RZ, R10 ;  /* 0x000000ffff049224 */ /* 0x010fc400078e000a */
[----:B------:R-:W-:-:S05]  /*24980*/  @!P1 IMAD.MOV.U32 R5, RZ, RZ, R11 ;  /* 0x000000ffff059224 */ /* 0x000fca00078e000b */
[----:B------:R0:W4:Y:S02]  /*24990*/  @!P1 LDG.E.U16 R16, desc[UR8][R4.64] ;  /* 0x0000000804109981 */ /* 0x000124000c1e1500 */
[----:B0-----:R-:W-:Y:S02]  /*249a0*/  PRMT R4, RZ, 0x7610, R4 ;  /* 0x00007610ff047816 */ /* 0x001fe40000000004 */
[----:B--2---:R0:W2:Y:S02]  /*249b0*/  @!P1 LDG.E.U16 R3, desc[UR8][R6.64] ;  /* 0x0000000806039981 */ /* 0x0040a4000c1e1500 */
[----:B0-----:R-:W-:Y:S02]  /*249c0*/  @!P1 IMAD.MOV.U32 R7, RZ, RZ, R15 ;  /* 0x000000ffff079224 */ /* 0x001fe400078e000f */
[----:B---3--:R-:W-:-:S05]  /*249d0*/  @!P1 IMAD.MOV.U32 R6, RZ, RZ, R13 ;  /* 0x000000ffff069224 */ /* 0x008fca00078e000d */
[----:B------:R-:W3:Y:S04]  /*249e0*/  @!P1 LDG.E.U16 R4, desc[UR8][R6.64] ;  /* 0x0000000806049981 */ /* 0x000ee8000c1e1500 */
[----:B------:R-:W-:Y:S01]  /*249f0*/  STL [R1+0x2fa4], R27 ;  /* 0x002fa41b01007387 */ /* 0x000fe20000100800 */
[----:B------:R-:W-:-:S03]  /*24a00*/  PRMT R5, RZ, 0x7610, R5 ;  /* 0x00007610ff057816 */ /* 0x000fc60000000005 */
[----:B------:R-:W3:Y:S04]  /*24a10*/  LDL R14, [R1+0x1b84] ;  /* 0x001b8400010e7983 */ /* 0x000ee80000100800 */
[----:B------:R0:W3:Y:S04]  /*24a20*/  @!P1 LDG.E.U16 R5, desc[UR8][R8.64] ;  /* 0x0000000808059981 */ /* 0x0000e8000c1e1500 */
[----:B----4-:R-:W-:Y:S04]  /*24a30*/  STL [R1+0x2fe0], R16 ;  /* 0x002fe01001007387 */ /* 0x010fe80000100800 */
[----:B------:R-:W4:Y:S04]  /*24a40*/  LDL R11, [R1+0x1b88] ;  /* 0x001b8800010b7983 */ /* 0x000f280000100800 */
[----:B------:R-:W4:Y:S04]  /*24a50*/  LDL R10, [R1+0x1b94] ;  /* 0x001b9400010a7983 */ /* 0x000f280000100800 */
[----:B--2---:R-:W-:Y:S04]  /*24a60*/  STL [R1+0x2fcc], R3 ;  /* 0x002fcc0301007387 */ /* 0x004fe80000100800 */
[----:B------:R-:W2:Y:S04]  /*24a70*/  LDL R13, [R1+0x1ba4] ;  /* 0x001ba400010d7983 */ /* 0x000ea80000100800 */
[----:B---3--:R-:W-:Y:S04]  /*24a80*/  STL [R1+0x2fbc], R4 ;  /* 0x002fbc0401007387 */ /* 0x008fe80000100800 */
[----:B------:R-:W3:Y:S01]  /*24a90*/  LDL R9, [R1+0x1b78] ;  /* 0x001b780001097983 */ /* 0x000ee20000100800 */
[----:B------:R-:W-:Y:S01]  /*24aa0*/  PRMT R6, RZ, 0x7610, R6 ;  /* 0x00007610ff067816 */ /* 0x000fe20000000006 */
[----:B0-----:R-:W-:Y:S01]  /*24ab0*/  @!P1 IMAD.MOV.U32 R8, RZ, RZ, R14 ;  /* 0x000000ffff089224 */ /* 0x001fe200078e000e */
[----:B------:R-:W-:Y:S01]  /*24ac0*/  PRMT R7, RZ, 0x7610, R7 ;  /* 0x00007610ff077816 */ /* 0x000fe20000000007 */
[----:B------:R-:W2:Y:S04]  /*24ad0*/  LDL R15, [R1+0x19c4] ;  /* 0x0019c400010f7983 */ /* 0x000ea80000100800 */
[----:B---3--:R-:W3:Y:S04]  /*24ae0*/  @!P1 LDG.E.U16 R6, desc[UR8][R8.64] ;  /* 0x0000000808069981 */ /* 0x008ee8000c1e1500 */
[----:B------:R-:W-:Y:S04]  /*24af0*/  STL [R1+0x2fb8], R5 ;  /* 0x002fb80501007387 */ /* 0x000fe80000100800 */
[----:B----4-:R2:W4:Y:S04]  /*24b00*/  @!P1 LDG.E.U16 R7, desc[UR8][R10.64] ;  /* 0x000000080a079981 */ /* 0x010528000c1e1500 */
[----:B---3--:R-:W-:Y:S04]  /*24b10*/  STL [R1+0x2fa8], R6 ;  /* 0x002fa80601007387 */ /* 0x008fe80000100800 */
[----:B------:R-:W3:Y:S01]  /*24b20*/  LDL R11, [R1+0x1b98] ;  /* 0x001b9800010b7983 */ /* 0x000ee20000100800 */
[----:B------:R-:W-:Y:S01]  /*24b30*/  PRMT R8, RZ, 0x7610, R8 ;  /* 0x00007610ff087816 */ /* 0x000fe20000000008 */
[----:B--2---:R-:W-:-:S02]  /*24b40*/  @!P1 IMAD.MOV.U32 R10, RZ, RZ, R13 ;  /* 0x000000ffff0a9224 */ /* 0x004fc400078e000d */
[----:B------:R-:W2:Y:S04]  /*24b50*/  LDL R14, [R1+0x19e4] ;  /* 0x0019e400010e7983 */ /* 0x000ea80000100800 */
[----:B----4-:R-:W-:Y:S01]  /*24b60*/  STL [R1+0x2fac], R7 ;  /* 0x002fac0701007387 */ /* 0x010fe20000100800 */
[----:B------:R-:W-:-:S03]  /*24b70*/  PRMT R12, RZ, 0x7610, R12 ;  /* 0x00007610ff0c7816 */ /* 0x000fc6000000000c */
[----:B------:R-:W4:Y:S04]  /*24b80*/  LDL R13, [R1+0x1a04] ;  /* 0x001a0400010d7983 */ /* 0x000f280000100800 */
[----:B---3--:R0:W3:Y:S04]  /*24b90*/  @!P1 LDG.E.U16 R8, desc[UR8][R10.64] ;  /* 0x000000080a089981 */ /* 0x0080e8000c1e1500 */
[----:B------:R-:W2:Y:S01]  /*24ba0*/  LDL R11, [R1+0x9d4] ;  /* 0x0009d400010b7983 */ /* 0x000ea20000100800 */
[----:B0-----:R-:W-:-:S03]  /*24bb0*/  @!P0 IMAD.MOV.U32 R10, RZ, RZ, R15 ;  /* 0x000000ffff0a8224 */ /* 0x001fc600078e000f */
[----:B---3--:R-:W-:Y:S01]  /*24bc0*/  STL [R1+0x2fb0], R8 ;  /* 0x002fb00801007387 */ /* 0x008fe20000100800 */
[----:B------:R-:W-:-:S03]  /*24bd0*/  PRMT R29, RZ, 0x7610, R29 ;  /* 0x00007610ff1d7816 */ /* 0x000fc6000000001d */
[----:B------:R-:W3:Y:S04]  /*24be0*/  LDL R15, [R1+0x19f8] ;  /* 0x0019f800010f7983 */ /* 0x000ee80000100800 */
[----:B--2---:R0:W2:Y:S04]  /*24bf0*/  @!P0 LDG.E.U16 R12, desc[UR8][R10.64] ;  /* 0x000000080a0c8981 */ /* 0x0040a8000c1e1500 */
[----:B------:R-:W0:Y:S04]  /*24c00*/  LDL R10, [R1+0x19b8] ;  /* 0x0019b800010a7983 */ /* 0x000e280000100800 */
[----:B------:R-:W0:Y:S02]  /*24c10*/  LDL R11, [R1+0x19d4] ;  /* 0x0019d400010b7983 */ /* 0x000e240000100800 */
        /* <DEDUP_REMOVED lines=8> */
[----:B------:R-:W3:Y:S01]  /*24ca0*/  LDL R11, [R1+0x19c8] ;  /* 0x0019c800010b7983 */ /* 0x000ee20000100800 */
[----:B------:R-:W-:Y:S01]  /*24cb0*/  PRMT R3, RZ, 0x7610, R3 ;  /* 0x00007610ff037816 */ /* 0x000fe20000000003 */
[----:B------:R-:W-:-:S02]  /*24cc0*/  @!P0 IMAD.MOV.U32 R10, RZ, RZ, R14 ;  /* 0x000000ffff0a8224 */ /* 0x000fc400078e000e */
[----:B------:R-:W2:Y:S04]  /*24cd0*/  LDL R14, [R1+0x1a10] ;  /* 0x001a1000010e7983 */ /* 0x000ea80000100800 */
[----:B---3--:R0:W3:Y:S04]  /*24ce0*/  @!P0 LDG.E.U16 R3, desc[UR8][R10.64] ;  /* 0x000000080a038981 */ /* 0x0080e8000c1e1500 */
[----:B------:R-:W0:Y:S04]  /*24cf0*/  LDL R10, [R1+0x19d8] ;  /* 0x0019d800010a7983 */ /* 0x000e280000100800 */
[----:B------:R-:W0:Y:S01]  /*24d00*/  LDL R11, [R1+0x19f4] ;  /* 0x0019f400010b7983 */ /* 0x000e220000100800 */
[----:B----4-:R-:W-:-:S02]  /*24d10*/  PRMT R29, RZ, 0x7610, R29 ;  /* 0x00007610ff1d7816 */ /* 0x010fc4000000001d */
[----:B0-----:R-:W-:-:S04]  /*24d20*/  @!P0 LOP3.LUT R11, R11, R10, RZ, 0x3c, !PT ;  /* 0x0000000a0b0b8212 */ /* 0x001fc800078e3cff */
[----:B------:R-:W-:-:S04]  /*24d30*/  @!P0 LOP3.LUT R10, R11, R10, RZ, 0x3c, !PT ;  /* 0x0000000a0b0a8212 */ /* 0x000fc800078e3cff */
[----:B------:R-:W-:-:S05]  /*24d40*/  @!P0 LOP3.LUT R11, R11, R10, RZ, 0x3c, !PT ;  /* 0x0000000a0b0b8212 */ /* 0x000fca00078e3cff */
[----:B------:R-:W4:Y:S04]  /*24d50*/  @!P0 LDG.E.U16 R29, desc[UR8][R10.64] ;  /* 0x000000080a1d8981 */ /* 0x000f28000c1e1500 */
[----:B---3--:R0:W-:Y:S04]  /*24d60*/  STL [R1+0x38], R3 ;  /* 0x0000380301007387 */ /* 0x0081e80000100800 */
[----:B0-----:R-:W3:Y:S04]  /*24d70*/  LDL R3, [R1+0x1a1c] ;  /* 0x001a1c0001037983 */ /* 0x001ee80000100800 */
[----:B----4-:R0:W-:Y:S04]  /*24d80*/  STL [R1+0x34], R29 ;  /* 0x0000341d01007387 */ /* 0x0101e80000100800 */
[----:B0-----:R-:W4:Y:S04]  /*24d90*/  LDL.LU R29, [R1+0x301c] ;  /* 0x00301c00011d7983 */ /* 0x001f280000300800 */
[----:B------:R-:W2:Y:S01]  /*24da0*/  LDL R11, [R1+0x19e8] ;  /* 0x0019e800010b7983 */ /* 0x000ea20000100800 */
[----:B------:R-:W-:Y:S01]  /*24db0*/  PRMT R8, RZ, 0x7610, R8 ;  /* 0x00007610ff087816 */ /* 0x000fe20000000008 */
[----:B------:R-:W-:Y:S01]  /*24dc0*/  @!P0 IMAD.MOV.U32 R10, RZ, RZ, R13 ;  /* 0x000000ffff0a8224 */ /* 0x000fe200078e000d */
[----:B------:R-:W-:-:S02]  /*24dd0*/  PRMT R27, RZ, 0x7610, R27 ;  /* 0x00007610ff1b7816 */ /* 0x000fc4000000001b */
[----:B------:R-:W-:Y:S01]  /*24de0*/  PRMT R0, RZ, 0x7610, R0 ;  /* 0x00007610ff007816 */ /* 0x000fe20000000000 */
[----:B------:R-:W4:Y:S04]  /*24df0*/  LDL R13, [R1+0x1a2c] ;  /* 0x001a2c00010d7983 */ /* 0x000f280000100800 */
[----:B--2---:R0:W2:Y:S02]  /*24e00*/  @!P0 LDG.E.U16 R8, desc[UR8][R10.64] ;  /* 0x000000080a088981 */ /* 0x0040a4000c1e1500 */
[----:B0-----:R-:W-:Y:S02]  /*24e10*/  @!P0 IMAD.MOV.U32 R10, RZ, RZ, R12 ;  /* 0x000000ffff0a8224 */ /* 0x001fe400078e000c */
[----:B------:R-:W-:-:S05]  /*24e20*/  @!P0 IMAD.MOV.U32 R11, RZ, RZ, R15 ;  /* 0x000000ffff0b8224 */ /* 0x000fca00078e000f */
[----:B------:R3:W4:Y:S02]  /*24e30*/  @!P0 LDG.E.U16 R27, desc[UR8][R10.64] ;  /* 0x000000080a1b8981 */ /* 0x000724000c1e1500 */
[----:B---3--:R-:W-:Y:S02]  /*24e40*/  @!P0 IMAD.MOV.U32 R10, RZ, RZ, R3 ;  /* 0x000000ffff0a8224 */ /* 0x008fe400078e0003 */
[----:B------:R-:W-:-:S05]  /*24e50*/  @!P0 IMAD.MOV.U32 R11, RZ, RZ, R14 ;  /* 0x000000ffff0b8224 */ /* 0x000fca00078e000e */
[----:B------:R0:W3:Y:S04]  /*24e60*/  @!P0 LDG.E.U16 R0, desc[UR8][R10.64] ;  /* 0x000000080a008981 */ /* 0x0000e8000c1e1500 */
[----:B--2---:R-:W-:Y:S04]  /*24e70*/  STL [R1+0x2fb4], R8 ;  /* 0x002fb40801007387 */ /* 0x004fe80000100800 */
[----:B------:R-:W2:Y:S04]  /*24e80*/  LDL R15, [R1+0x1a40] ;  /* 0x001a4000010f7983 */ /* 0x000ea80000100800 */
[----:B------:R-:W2:Y:S04]  /*24e90*/  LDL R12, [R1+0x1a4c] ;  /* 0x001a4c00010c7983 */ /* 0x000ea80000100800 */
[----:B----4-:R1:W-:Y:S04]  /*24ea0*/  STL [R1+0x2fc0], R27 ;  /* 0x002fc01b01007387 */ /* 0x0103e80000100800 */
[----:B------:R-:W4:Y:S01]  /*24eb0*/  LDL R11, [R1+0x1a20] ;  /* 0x001a2000010b7983 */ /* 0x000f220000100800 */
[----:B------:R-:W-:Y:S01]  /*24ec0*/  PRMT R2, RZ, 0x7610, R2 ;  /* 0x00007610ff027816 */ /* 0x000fe20000000002 */
[----:B0-----:R-:W-:-:S02]  /*24ed0*/  @!P0 IMAD.MOV.U32 R10, RZ, RZ, R13 ;  /* 0x000000ffff0a8224 */ /* 0x001fc400078e000d */
[----:B------:R-:W2:Y:S04]  /*24ee0*/  LDL R14, [R1+0x1a50] ;  /* 0x001a5000010e7983 */ /* 0x000ea80000100800 */
[----:B------:R-:W2:Y:S04]  /*24ef0*/  LDL R3, [R1+0x1a5c] ;  /* 0x001a5c0001037983 */ /* 0x000ea80000100800 */
[----:B-1----:R-:W2:Y:S04]  /*24f00*/  LDL R27, [R1+0x1a3c] ;  /* 0x001a3c00011b7983 */ /* 0x002ea80000100800 */
[----:B---3--:R0:W-:Y:S04]  /*24f10*/  STL [R1+0x2fc4], R0 ;  /* 0x002fc40001007387 */ /* 0x0081e80000100800 */
[----:B------:R-:W3:Y:S04]  /*24f20*/  LDL R13, [R1+0x1a60] ;  /* 0x001a6000010d7983 */ /* 0x000ee80000100800 */
[----:B----4-:R2:W4:Y:S04]  /*24f30*/  @!P0 LDG.E.U16 R2, desc[UR8][R10.64] ;  /* 0x000000080a028981 */ /* 0x010528000c1e1500 */
[----:B------:R-:W3:Y:S01]  /*24f40*/  LDL R11, [R1+0x1a30] ;  /* 0x001a3000010b7983 */ /* 0x000ee20000100800 */
[----:B------:R-:W-:Y:S01]  /*24f50*/  PRMT R16, RZ, 0x7610, R16 ;  /* 0x00007610ff107816 */ /* 0x000fe20000000010 */
[----:B--2---:R-:W-:Y:S01]  /*24f60*/  @!P0 IMAD.MOV.U32 R10, RZ, RZ, R27 ;  /* 0x000000ffff0a8224 */ /* 0x004fe200078e001b */
[----:B------:R-:W-:Y:S01]  /*24f70*/  PRMT R8, RZ, 0x7610, R8 ;  /* 0x00007610ff087816 */ /* 0x000fe20000000008 */
[----:B----4-:R1:W-:Y:S01]  /*24f80*/  STL [R1+0x24], R2 ;  /* 0x0000240201007387 */ /* 0x0103e20000100800 */
[----:B0-----:R-:W-:-:S03]  /*24f90*/  PRMT R0, RZ, 0x7610, R0 ;  /* 0x00007610ff007816 */ /* 0x001fc60000000000 */
[----:B------:R-:W2:Y:S04]  /*24fa0*/  LDL R27, [R1+0x1ab0] ;  /* 0x001ab000011b7983 */ /* 0x000ea80000100800 */
[----:B-1----:R-:W4:Y:S04]  /*24fb0*/  LDL R2, [R1+0x1a6c] ;  /* 0x001a6c0001027983 */ /* 0x002f280000100800 */
[----:B---3--:R0:W3:Y:S02]  /*24fc0*/  @!P0 LDG.E.U16 R16, desc[UR8][R10.64] ;  /* 0x000000080a108981 */ /* 0x0080e4000c1e1500 */
[----:B0-----:R-:W-:-:S02]  /*24fd0*/  @!P0 IMAD.MOV.U32 R10, RZ, RZ, R12 ;  /* 0x000000ffff0a8224 */ /* 0x001fc400078e000c */
[----:B------:R-:W-:Y:S01]  /*24fe0*/  @!P0 IMAD.MOV.U32 R11, RZ, RZ, R15 ;  /* 0x000000ffff0b8224 */ /* 0x000fe200078e000f */
[----:B------:R-:W2:Y:S04]  /*24ff0*/  LDL R12, [R1+0x1abc] ;  /* 0x001abc00010c7983 */ /* 0x000ea80000100800 */
[----:B------:R0:W3:Y:S02]  /*25000*/  @!P0 LDG.E.U16 R8, desc[UR8][R10.64] ;  /* 0x000000080a088981 */ /* 0x0000e4000c1e1500 */
[----:B0-----:R-:W-:Y:S02]  /*25010*/  @!P0 IMAD.MOV.U32 R10, RZ, RZ, R3 ;  /* 0x000000ffff0a8224 */ /* 0x001fe400078e0003 */
[----:B------:R-:W-:-:S05]  /*25020*/  @!P0 IMAD.MOV.U32 R11, RZ, RZ, R14 ;  /* 0x000000ffff0b8224 */ /* 0x000fca00078e000e */
[----:B------:R0:W2:Y:S01]  /*25030*/  @!P0 LDG.E.U16 R0, desc[UR8][R10.64] ;  /* 0x000000080a008981 */ /* 0x0000a2000c1e1500 */
[----:B------:R-:W-:Y:S01]  /*25040*/  PRMT R5, RZ, 0x7610, R5 ;  /* 0x00007610ff057816 */ /* 0x000fe20000000005 */
[----:B0-----:R-:W-:Y:S02]  /*25050*/  @!P0 IMAD.MOV.U32 R11, RZ, RZ, R13 ;  /* 0x000000ffff0b8224 */ /* 0x001fe400078e000d */
[----:B----4-:R-:W-:-:S05]  /*25060*/  @!P0 IMAD.MOV.U32 R10, RZ, RZ, R2 ;  /* 0x000000ffff0a8224 */ /* 0x010fca00078e0002 */
[----:B------:R2:W4:Y:S01]  /*25070*/  @!P0 LDG.E.U16 R5, desc[UR8][R10.64] ;  /* 0x000000080a058981 */ /* 0x000522000c1e1500 */
[----:B------:R-:W-:-:S03]  /*25080*/  PRMT R7, RZ, 0x7610, R7 ;  /* 0x00007610ff077816 */ /* 0x000fc60000000007 */
[----:B---3--:R-:W-:Y:S04]  /*25090*/  STL [R1+0x2fd8], R8 ;  /* 0x002fd80801007387 */ /* 0x008fe80000100800 */
[----:B------:R0:W-:Y:S04]  /*250a0*/  STL [R1+0x20], R16 ;  /* 0x0000201001007387 */ /* 0x0001e80000100800 */
[----:B------:R-:W3:Y:S01]  /*250b0*/  LDL R3, [R1+0x1b3c] ;  /* 0x001b3c0001037983 */ /* 0x000ee20000100800 */
[----:B--2---:R-:W-:Y:S02]  /*250c0*/  @!P0 IMAD.MOV.U32 R10, RZ, RZ, R12 ;  /* 0x000000ffff0a8224 */ /* 0x004fe400078e000c */
[----:B------:R-:W-:-:S05]  /*250d0*/  @!P0 IMAD.MOV.U32 R11, RZ, RZ, R27 ;  /* 0x000000ffff0b8224 */ /* 0x000fca00078e001b */
[----:B------:R3:W2:Y:S04]  /*250e0*/  @!P0 LDG.E.U16 R7, desc[UR8][R10.64] ;  /* 0x000000080a078981 */ /* 0x0006a8000c1e1500 */
[----:B0-----:R-:W2:Y:S04]  /*250f0*/  LDL R16, [R1+0x1b30] ;  /* 0x001b300001107983 */ /* 0x001ea80000100800 */
[----:B------:R-:W-:Y:S04]  /*25100*/  STL [R1+0x2fc8], R0 ;  /* 0x002fc80001007387 */ /* 0x000fe80000100800 */
[----:B------:R-:W2:Y:S04]  /*25110*/  LDL R15, [R1+0x1ac0] ;  /* 0x001ac000010f7983 */ /* 0x000ea80000100800 */
[----:B------:R-:W2:Y:S04]  /*25120*/  LDL R14, [R1+0x1acc] ;  /* 0x001acc00010e7983 */ /* 0x000ea80000100800 */
[----:B------:R-:W2:Y:S04]  /*25130*/  LDL R13, [R1+0x1b40] ;  /* 0x001b4000010d7983 */ /* 0x000ea80000100800 */
[----:B------:R-:W2:Y:S04]  /*25140*/  LDL R2, [R1+0x1b4c] ;  /* 0x001b4c0001027983 */ /* 0x000ea80000100800 */
[----:B----4-:R0:W-:Y:S04]  /*25150*/  STL [R1+0x2fd0], R5 ;  /* 0x002fd00501007387 */ /* 0x0101e80000100800 */
[----:B------:R-:W4:Y:S04]  /*25160*/  LDL R12, [R1+0x1a70] ;  /* 0x001a7000010c7983 */ /* 0x000f280000100800 */
[----:B------:R-:W4:Y:S01]  /*25170*/  LDL R8, [R1+0x1a7c] ;  /* 0x001a7c0001087983 */ /* 0x000f220000100800 */
[----:B------:R-:W-:Y:S01]  /*25180*/  PRMT R22, RZ, 0x7610, R22 ;  /* 0x00007610ff167816 */ /* 0x000fe20000000016 */
[----:B---3--:R-:W-:Y:S01]  /*25190*/  @!P0 IMAD.MOV.U32 R10, RZ, RZ, R3 ;  /* 0x000000ffff0a8224 */ /* 0x008fe200078e0003 */
[----:B0-----:R-:W-:Y:S01]  /*251a0*/  PRMT R5, RZ, 0x7610, R5 ;  /* 0x00007610ff057816 */ /* 0x001fe20000000005 */
[----:B--2---:R-:W-:Y:S01]  /*251b0*/  @!P0 IMAD.MOV.U32 R11, RZ, RZ, R16 ;  /* 0x000000ffff0b8224 */ /* 0x004fe200078e0010 */
[----:B------:R-:W-:Y:S04]  /*251c0*/  STL [R1+0x2fdc], R7 ;  /* 0x002fdc0701007387 */ /* 0x000fe80000100800 */
[----:B------:R-:W2:Y:S04]  /*251d0*/  LDL R3, [R1+0x1ad0] ;  /* 0x001ad00001037983 */ /* 0x000ea80000100800 */
[----:B------:R-:W3:Y:S04]  /*251e0*/  LDL R0, [R1+0x1adc] ;  /* 0x001adc0001007983 */ /* 0x000ee80000100800 */
[----:B------:R0:W3:Y:S01]  /*251f0*/  @!P0 LDG.E.U16 R22, desc[UR8][R10.64] ;  /* 0x000000080a168981 */ /* 0x0000e2000c1e1500 */
[----:B------:R-:W-:Y:S01]  /*25200*/  PRMT R9, RZ, 0x7610, R9 ;  /* 0x00007610ff097816 */ /* 0x000fe20000000009 */
[----:B0-----:R-:W-:-:S02]  /*25210*/  @!P0 IMAD.MOV.U32 R10, RZ, RZ, R14 ;  /* 0x000000ffff0a8224 */ /* 0x001fc400078e000e */
[----:B------:R-:W-:-:S05]  /*25220*/  @!P0 IMAD.MOV.U32 R11, RZ, RZ, R15 ;  /* 0x000000ffff0b8224 */ /* 0x000fca00078e000f */
[----:B------:R0:W3:Y:S01]  /*25230*/  @!P0 LDG.E.U16 R5, desc[UR8][R10.64] ;  /* 0x000000080a058981 */ /* 0x0000e2000c1e1500 */
[----:B------:R-:W-:Y:S01]  /*25240*/  PRMT R6, RZ, 0x7610, R6 ;  /* 0x00007610ff067816 */ /* 0x000fe20000000006 */
[----:B0-----:R-:W-:Y:S02]  /*25250*/  @!P0 IMAD.MOV.U32 R10, RZ, RZ, R2 ;  /* 0x000000ffff0a8224 */ /* 0x001fe400078e0002 */
[----:B------:R-:W-:-:S05]  /*25260*/  @!P0 IMAD.MOV.U32 R11, RZ, RZ, R13 ;  /* 0x000000ffff0b8224 */ /* 0x000fca00078e000d */
[----:B------:R4:W3:Y:S02]  /*25270*/  @!P0 LDG.E.U16 R9, desc[UR8][R10.64] ;  /* 0x000000080a098981 */ /* 0x0008e4000c1e1500 */
[----:B----4-:R-:W-:Y:S02]  /*25280*/  @!P0 IMAD.MOV.U32 R11, RZ, RZ, R12 ;  /* 0x000000ffff0b8224 */ /* 0x010fe400078e000c */
[----:B------:R-:W-:-:S05]  /*25290*/  @!P0 IMAD.MOV.U32 R10, RZ, RZ, R8 ;  /* 0x000000ffff0a8224 */ /* 0x000fca00078e0008 */
[----:B------:R-:W4:Y:S01]  /*252a0*/  @!P0 LDG.E.U16 R6, desc[UR8][R10.64] ;  /* 0x000000080a068981 */ /* 0x000f22000c1e1500 */
[----:B------:R-:W-:Y:S01]  /*252b0*/  PRMT R4, RZ, 0x7610, R4 ;  /* 0x00007610ff047816 */ /* 0x000fe20000000004 */
[----:B--2---:R-:W-:Y:S02]  /*252c0*/  @!P0 IMAD.MOV.U32 R13, RZ, RZ, R3 ;  /* 0x000000ffff0d8224 */ /* 0x004fe400078e0003 */
[----:B---3--:R-:W-:Y:S01]  /*252d0*/  @!P0 IMAD.MOV.U32 R12, RZ, RZ, R0 ;  /* 0x000000ffff0c8224 */ /* 0x008fe200078e0000 */
[----:B------:R-:W-:Y:S04]  /*252e0*/  STL [R1+0x2fe4], R22 ;  /* 0x002fe41601007387 */ /* 0x000fe80000100800 */
[----:B------:R-:W2:Y:S04]  /*252f0*/  @!P0 LDG.E.U16 R4, desc[UR8][R12.64] ;  /* 0x000000080c048981 */ /* 0x000ea8000c1e1500 */
[----:B------:R0:W-:Y:S04]  /*25300*/  STL [R1+0x2fd4], R5 ;  /* 0x002fd40501007387 */ /* 0x0001e80000100800 */
[----:B------:R-:W3:Y:S04]  /*25310*/  LDL R14, [R1+0x1b50] ;  /* 0x001b5000010e7983 */ /* 0x000ee80000100800 */
[----:B------:R-:W3:Y:S04]  /*25320*/  LDL R2, [R1+0x1b5c] ;  /* 0x001b5c0001027983 */ /* 0x000ee80000100800 */
[----:B------:R1:W-:Y:S04]  /*25330*/  STL [R1+0x2fe8], R9 ;  /* 0x002fe80901007387 */ /* 0x0003e80000100800 */
[----:B0-----:R-:W3:Y:S04]  /*25340*/  LDL R5, [R1+0x1a8c] ;  /* 0x001a8c0001057983 */ /* 0x001ee80000100800 */
[----:B-1----:R-:W3:Y:S04]  /*25350*/  LDL R9, [R1+0x1a80] ;  /* 0x001a800001097983 */ /* 0x002ee80000100800 */
[----:B----4-:R0:W-:Y:S04]  /*25360*/  STL [R1+0x2fec], R6 ;  /* 0x002fec0601007387 */ /* 0x0101e80000100800 */
[----:B------:R-:W4:Y:S04]  /*25370*/  LDL R8, [R1+0x1ae0] ;  /* 0x001ae00001087983 */ /* 0x000f280000100800 */
[----:B------:R-:W4:Y:S04]  /*25380*/  LDL R7, [R1+0x1aec] ;  /* 0x001aec0001077983 */ /* 0x000f280000100800 */
[----:B------:R-:W4:Y:S04]  /*25390*/  LDL R3, [R1+0x1b60] ;  /* 0x001b600001037983 */ /* 0x000f280000100800 */
[----:B------:R-:W4:Y:S01]  /*253a0*/  LDL R0, [R1+0x1b6c] ;  /* 0x001b6c0001007983 */ /* 0x000f220000100800 */
[----:B------:R-:W-:-:S02]  /*253b0*/  PRMT R10, RZ, 0x7610, R10 ;  /* 0x00007610ff0a7816 */ /* 0x000fc4000000000a */
[----:B------:R-:W-:Y:S02]  /*253c0*/  PRMT R29, RZ, 0x7610, R29 ;  /* 0x00007610ff1d7816 */ /* 0x000fe4000000001d */
[----:B------:R-:W-:Y:S01]  /*253d0*/  PRMT R28, RZ, 0x7610, R28 ;  /* 0x00007610ff1c7816 */ /* 0x000fe2000000001c */
[----:B--2---:R1:W-:Y:S04]  /*253e0*/  STL [R1+0x2ff0], R4 ;  /* 0x002ff00401007387 */ /* 0x0043e80000100800 */
[----:B0-----:R-:W2:Y:S01]  /*253f0*/  LDL R6, [R1+0x1af0] ;  /* 0x001af00001067983 */ /* 0x001ea20000100800 */
[----:B---3--:R-:W-:Y:S02]  /*25400*/  @!P0 IMAD.MOV.U32 R13, RZ, RZ, R14 ;  /* 0x000000ffff0d8224 */ /* 0x008fe400078e000e */
[----:B------:R-:W-:-:S02]  /*25410*/  @!P0 IMAD.MOV.U32 R12, RZ, RZ, R2 ;  /* 0x000000ffff0c8224 */ /* 0x000fc400078e0002 */
[----:B------:R-:W3:Y:S04]  /*25420*/  LDL R2, [R1+0x1afc] ;  /* 0x001afc0001027983 */ /* 0x000ee80000100800 */
[----:B------:R0:W3:Y:S02]  /*25430*/  @!P0 LDG.E.U16 R10, desc[UR8][R12.64] ;  /* 0x000000080c0a8981 */ /* 0x0000e4000c1e1500 */
[----:B0-----:R-:W-:Y:S02]  /*25440*/  @!P0 IMAD.MOV.U32 R12, RZ, RZ, R5 ;  /* 0x000000ffff0c8224 */ /* 0x001fe400078e0005 */
[----:B------:R-:W-:-:S05]  /*25450*/  @!P0 IMAD.MOV.U32 R13, RZ, RZ, R9 ;  /* 0x000000ffff0d8224 */ /* 0x000fca00078e0009 */
[----:B------:R4:W3:Y:S02]  /*25460*/  @!P0 LDG.E.U16 R29, desc[UR8][R12.64] ;  /* 0x000000080c1d8981 */ /* 0x0008e4000c1e1500 */
[----:B----4-:R-:W-:Y:S02]  /*25470*/  @!P0 IMAD.MOV.U32 R13, RZ, RZ, R8 ;  /* 0x000000ffff0d8224 */ /* 0x010fe400078e0008 */
[----:B------:R-:W-:-:S05]  /*25480*/  @!P0 IMAD.MOV.U32 R12, RZ, RZ, R7 ;  /* 0x000000ffff0c8224 */ /* 0x000fca00078e0007 */
[----:B------:R0:W4:Y:S01]  /*25490*/  @!P0 LDG.E.U16 R28, desc[UR8][R12.64] ;  /* 0x000000080c1c8981 */ /* 0x000122000c1e1500 */
[----:B------:R-:W-:Y:S02]  /*254a0*/  PRMT R11, RZ, 0x7610, R11 ;  /* 0x00007610ff0b7816 */ /* 0x000fe4000000000b */
[----:B------:R-:W-:Y:S01]  /*254b0*/  PRMT R26, RZ, 0x7610, R26 ;  /* 0x00007610ff1a7816 */ /* 0x000fe2000000001a */
[----:B0-----:R-:W-:Y:S02]  /*254c0*/  @!P0 IMAD.MOV.U32 R12, RZ, RZ, R0 ;  /* 0x000000ffff0c8224 */ /* 0x001fe400078e0000 */
[----:B------:R-:W-:Y:S02]  /*254d0*/  @!P0 IMAD.MOV.U32 R13, RZ, RZ, R3 ;  /* 0x000000ffff0d8224 */ /* 0x000fe400078e0003 */
[----:B--2---:R-:W-:-:S03]  /*254e0*/  @!P0 IMAD.MOV.U32 R15, RZ, RZ, R6 ;  /* 0x000000ffff0f8224 */ /* 0x004fc600078e0006 */
[----:B------:R0:W2:Y:S01]  /*254f0*/  @!P0 LDG.E.U16 R11, desc[UR8][R12.64] ;  /* 0x000000080c0b8981 */ /* 0x0000a2000c1e1500 */
[----:B---3--:R-:W-:-:S05]  /*25500*/  @!P0 IMAD.MOV.U32 R14, RZ, RZ, R2 ;  /* 0x000000ffff0e8224 */ /* 0x008fca00078e0002 */
[----:B------:R-:W3:Y:S04]  /*25510*/  @!P0 LDG.E.U16 R26, desc[UR8][R14.64] ;  /* 0x000000080e1a8981 */ /* 0x000ee8000c1e1500 */
[----:B------:R-:W-:Y:S04]  /*25520*/  STL [R1+0x2ff4], R10 ;  /* 0x002ff40a01007387 */ /* 0x000fe80000100800 */
[----:B------:R-:W3:Y:S04]  /*25530*/  LDL R5, [R1+0x1b70] ;  /* 0x001b700001057983 */ /* 0x000ee80000100800 */
[----:B-1----:R-:W3:Y:S04]  /*25540*/  LDL R4, [R1+0x1b7c] ;  /* 0x001b7c0001047983 */ /* 0x002ee80000100800 */
[----:B------:R-:W-:Y:S04]  /*25550*/  STL [R1+0x2ff8], R29 ;  /* 0x002ff81d01007387 */ /* 0x000fe80000100800 */
[----:B----4-:R-:W-:Y:S04]  /*25560*/  STL [R1+0x2ffc], R28 ;  /* 0x002ffc1c01007387 */ /* 0x010fe80000100800 */
[----:B------:R-:W4:Y:S04]  /*25570*/  LDL R3, [R1+0x1a90] ;  /* 0x001a900001037983 */ /* 0x000f280000100800 */
[----:B------:R-:W4:Y:S01]  /*25580*/  LDL R0, [R1+0x1a9c] ;  /* 0x001a9c0001007983 */ /* 0x000f220000100800 */
[----:B0-----:R-:W-:-:S03]  /*25590*/  PRMT R12, RZ, 0x7610, R12 ;  /* 0x00007610ff0c7816 */ /* 0x001fc6000000000c */
[----:B--2---:R-:W-:Y:S04]  /*255a0*/  STL [R1+0x3000], R11 ;  /* 0x0030000b01007387 */ /* 0x004fe80000100800 */
[----:B------:R-:W2:Y:S04]  /*255b0*/  LDL R9, [R1+0x1b00] ;  /* 0x001b000001097983 */ /* 0x000ea80000100800 */
[----:B------:R-:W2:Y:S01]  /*255c0*/  LDL R2, [R1+0x1b0c] ;  /* 0x001b0c0001027983 */ /* 0x000ea20000100800 */
[----:B------:R-:W-:-:S03]  /*255d0*/  PRMT R20, RZ, 0x7610, R20 ;  /* 0x00007610ff147816 */ /* 0x000fc60000000014 */
[----:B---3--:R-:W-:Y:S04]  /*255e0*/  STL [R1+0x3004], R26 ;  /* 0x0030041a01007387 */ /* 0x008fe80000100800 */
[----:B------:R-:W3:Y:S04]  /*255f0*/  LDL R8, [R1+0x1b80] ;  /* 0x001b800001087983 */ /* 0x000ee80000100800 */
[----:B------:R-:W3:Y:S01]  /*25600*/  LDL R7, [R1+0x1b8c] ;  /* 0x001b8c0001077983 */ /* 0x000ee20000100800 */
[----:B------:R-:W-:Y:S02]  /*25610*/  @!P0 IMAD.MOV.U32 R14, RZ, RZ, R4 ;  /* 0x000000ffff0e8224 */ /* 0x000fe400078e0004 */
[----:B------:R-:W-:Y:S01]  /*25620*/  @!P0 IMAD.MOV.U32 R15, RZ, RZ, R5 ;  /* 0x000000ffff0f8224 */ /* 0x000fe200078e0005 */
[----:B------:R-:W3:Y:S04]  /*25630*/  LDL R6, [R1+0x1aa0] ;  /* 0x001aa00001067983 */ /* 0x000ee80000100800 */
[----:B------:R-:W3:Y:S04]  /*25640*/  LDL R5, [R1+0x1aac] ;  /* 0x001aac0001057983 */ /* 0x000ee80000100800 */
[----:B------:R4:W3:Y:S02]  /*25650*/  @!P0 LDG.E.U16 R12, desc[UR8][R14.64] ;  /* 0x000000080e0c8981 */ /* 0x0008e4000c1e1500 */
[----:B----4-:R-:W-:-:S02]  /*25660*/  @!P0 IMAD.MOV.U32 R15, RZ, RZ, R3 ;  /* 0x000000ffff0f8224 */ /* 0x010fc400078e0003 */
[----:B------:R-:W-:-:S05]  /*25670*/  @!P0 IMAD.MOV.U32 R14, RZ, RZ, R0 ;  /* 0x000000ffff0e8224 */ /* 0x000fca00078e0000 */
[----:B------:R2:W4:Y:S01]  /*25680*/  @!P0 LDG.E.U16 R20, desc[UR8][R14.64] ;  /* 0x000000080e148981 */ /* 0x000522000c1e1500 */
[----:B------:R-:W-:Y:S02]  /*25690*/  PRMT R18, RZ, 0x7610, R18 ;  /* 0x00007610ff127816 */ /* 0x000fe40000000012 */
[----:B------:R-:W-:Y:S01]  /*256a0*/  PRMT R13, RZ, 0x7610, R13 ;  /* 0x00007610ff0d7816 */ /* 0x000fe2000000000d */
[----:B--2---:R-:W-:Y:S02]  /*256b0*/  @!P0 IMAD.MOV.U32 R15, RZ, RZ, R9 ;  /* 0x000000ffff0f8224 */ /* 0x004fe400078e0009 */
[----:B------:R-:W-:-:S05]  /*256c0*/  @!P0 IMAD.MOV.U32 R14, RZ, RZ, R2 ;  /* 0x000000ffff0e8224 */ /* 0x000fca00078e0002 */
[----:B------:R3:W2:Y:S01]  /*256d0*/  @!P0 LDG.E.U16 R18, desc[UR8][R14.64] ;  /* 0x000000080e128981 */ /* 0x0006a2000c1e1500 */
[----:B------:R-:W-:Y:S01]  /*256e0*/  PRMT R17, RZ, 0x7610, R17 ;  /* 0x00007610ff117816 */ /* 0x000fe20000000011 */
[----:B---3--:R-:W-:Y:S02]  /*256f0*/  @!P0 IMAD.MOV.U32 R15, RZ, RZ, R8 ;  /* 0x000000ffff0f8224 */ /* 0x008fe400078e0008 */
[----:B------:R-:W-:-:S05]  /*25700*/  @!P0 IMAD.MOV.U32 R14, RZ, RZ, R7 ;  /* 0x000000ffff0e8224 */ /* 0x000fca00078e0007 */
[----:B------:R0:W3:Y:S04]  /*25710*/  @!P0 LDG.E.U16 R13, desc[UR8][R14.64] ;  /* 0x000000080e0d8981 */ /* 0x0000e8000c1e1500 */
[----:B------:R-:W-:Y:S04]  /*25720*/  STL [R1+0x3008], R12 ;  /* 0x0030080c01007387 */ /* 0x000fe80000100800 */
[----:B------:R-:W3:Y:S04]  /*25730*/  LDL R4, [R1+0x1b10] ;  /* 0x001b100001047983 */ /* 0x000ee80000100800 */
[----:B------:R-:W3:Y:S04]  /*25740*/  LDL R3, [R1+0x1b1c] ;  /* 0x001b1c0001037983 */ /* 0x000ee80000100800 */
[----:B------:R-:W3:Y:S01]  /*25750*/  LDL R0, [R1+0x1b9c] ;  /* 0x001b9c0001007983 */ /* 0x000ee20000100800 */
[----:B0-----:R-:W-:-:S02]  /*25760*/  @!P0 IMAD.MOV.U32 R14, RZ, RZ, R5 ;  /* 0x000000ffff0e8224 */ /* 0x001fc400078e0005 */
[----:B------:R-:W-:-:S05]  /*25770*/  @!P0 IMAD.MOV.U32 R15, RZ, RZ, R6 ;  /* 0x000000ffff0f8224 */ /* 0x000fca00078e0006 */
[----:B------:R0:W3:Y:S04]  /*25780*/  @!P0 LDG.E.U16 R17, desc[UR8][R14.64] ;  /* 0x000000080e118981 */ /* 0x0000e8000c1e1500 */
[----:B----4-:R-:W-:Y:S04]  /*25790*/  STL [R1+0x300c], R20 ;  /* 0x00300c1401007387 */ /* 0x010fe80000100800 */
[----:B------:R-:W4:Y:S01]  /*257a0*/  LDL R2, [R1+0x1b90] ;  /* 0x001b900001027983 */ /* 0x000f220000100800 */
[----:B------:R-:W-:-:S03]  /*257b0*/  PRMT R19, RZ, 0x7610, R19 ;  /* 0x00007610ff137816 */ /* 0x000fc60000000013 */
[----:B--2---:R-:W-:Y:S04]  /*257c0*/  STL [R1+0x3010], R18 ;  /* 0x0030101201007387 */ /* 0x004fe80000100800 */
[----:B---3--:R-:W-:Y:S01]  /*257d0*/  STL [R1+0x3014], R13 ;  /* 0x0030140d01007387 */ /* 0x008fe20000100800 */
[----:B0-----:R-:W-:Y:S02]  /*257e0*/  @!P0 IMAD.MOV.U32 R15, RZ, RZ, R4 ;  /* 0x000000ffff0f8224 */ /* 0x001fe400078e0004 */
[----:B------:R-:W-:-:S05]  /*257f0*/  @!P0 IMAD.MOV.U32 R14, RZ, RZ, R3 ;  /* 0x000000ffff0e8224 */ /* 0x000fca00078e0003 */
[----:B------:R0:W2:Y:S04]  /*25800*/  @!P0 LDG.E.U16 R19, desc[UR8][R14.64] ;  /* 0x000000080e138981 */ /* 0x0000a8000c1e1500 */
[----:B------:R1:W-:Y:S04]  /*25810*/  STL [R1+0x3018], R17 ;  /* 0x0030181101007387 */ /* 0x0003e80000100800 */
[----:B------:R-:W3:Y:S04]  /*25820*/  LDL R7, [R1+0x1b20] ;  /* 0x001b200001077983 */ /* 0x000ee80000100800 */
[----:B------:R-:W2:Y:S04]  /*25830*/  LDL R4, [R1+0x1b2c] ;  /* 0x001b2c0001047983 */ /* 0x000ea80000100800 */
[----:B------:R-:W2:Y:S01]  /*25840*/  LDL R5, [R1+0x1ba8] ;  /* 0x001ba80001057983 */ /* 0x000ea20000100800 */
[----:B0-----:R-:W-:-:S03]  /*25850*/  @!P0 IMAD.MOV.U32 R14, RZ, RZ, R0 ;  /* 0x000000ffff0e8224 */ /* 0x001fc600078e0000 */
[----:B------:R-:W2:Y:S01]  /*25860*/  LDL R0, [R1+0x1bac] ;  /* 0x001bac0001007983 */ /* 0x000ea20000100800 */
[----:B----4-:R-:W-:-:S03]  /*25870*/  @!P0 IMAD.MOV.U32 R15, RZ, RZ, R2 ;  /* 0x000000ffff0f8224 */ /* 0x010fc600078e0002 */
[----:B------:R-:W4:Y:S04]  /*25880*/  LDL R2, [R1+0x1bb0] ;  /* 0x001bb00001027983 */ /* 0x000f280000100800 */
[----:B------:R-:W4:Y:S04]  /*25890*/  LDL.LU R9, [R1+0x8b0] ;  /* 0x0008b00001097983 */ /* 0x000f280000300800 */
[----:B------:R-:W4:Y:S04]  /*258a0*/  LDL.LU R3, [R1+0x8a8] ;  /* 0x0008a80001037983 */ /* 0x000f280000300800 */
[----:B------:R-:W4:Y:S01]  /*258b0*/  LDL R8, [R1+0x1ba0] ;  /* 0x001ba00001087983 */ /* 0x000f220000100800 */
[----:B------:R-:W0:Y:S01]  /*258c0*/  S2R R16, SR_TID.X ;  /* 0x0000000000107919 */ /* 0x000e220000002100 */
[----:B------:R-:W-:-:S02]  /*258d0*/  PRMT R21, RZ, 0x7610, R21 ;  /* 0x00007610ff157816 */ /* 0x000fc40000000015 */
[----:B------:R-:W-:Y:S01]  /*258e0*/  PRMT R23, RZ, 0x7610, R23 ;  /* 0x00007610ff177816 */ /* 0x000fe20000000017 */
[----:B-1----:R-:W4:Y:S04]  /*258f0*/  LDL.LU R17, [R1+0x828] ;  /* 0x0008280001117983 */ /* 0x002f280000300800 */
[----:B------:R-:W4:Y:S04]  /*25900*/  LDL.LU R13, [R1+0x820] ;  /* 0x00082000010d7983 */ /* 0x000f280000300800 */
[----:B------:R-:W4:Y:S04]  /*25910*/  LDL.LU R18, [R1+0x818] ;  /* 0x0008180001127983 */ /* 0x000f280000300800 */
[----:B------:R-:W4:Y:S04]  /*25920*/  LDL.LU R10, [R1+0x810] ;  /* 0x00081000010a7983 */ /* 0x000f280000300800 */
[----:B------:R3:W4:Y:S04]  /*25930*/  @!P0 LDG.E.U16 R21, desc[UR8][R14.64] ;  /* 0x000000080e158981 */ /* 0x000728000c1e1500 */
[----:B------:R-:W4:Y:S01]  /*25940*/  LDL.LU R27, [R1+0x798] ;  /* 0x00079800011b7983 */ /* 0x000f220000300800 */
[----:B------:R-:W-:-:S03]  /*25950*/  PRMT R24, RZ, 0x7610, R24 ;  /* 0x00007610ff187816 */ /* 0x000fc60000000018 */
[----:B------:R-:W4:Y:S01]  /*25960*/  LDL.LU R20, [R1+0x790] ;  /* 0x0007900001147983 */ /* 0x000f220000300800 */
[----:B------:R-:W-:Y:S02]  /*25970*/  PRMT R25, RZ, 0x7610, R25 ;  /* 0x00007610ff197816 */ /* 0x000fe40000000019 */
[----:B0-----:R-:W-:Y:S01]  /*25980*/  LOP3.LUT R6, R16, 0x3f, RZ, 0xc0, !PT ;  /* 0x0000003f10067812 */ /* 0x001fe200078ec0ff */
[----:B---3--:R-:W-:Y:S02]  /*25990*/  @!P0 IMAD.MOV.U32 R15, RZ, RZ, R7 ;  /* 0x000000ffff0f8224 */ /* 0x008fe400078e0007 */
[----:B--2---:R-:W-:Y:S02]  /*259a0*/  @!P0 IMAD.MOV.U32 R14, RZ, RZ, R4 ;  /* 0x000000ffff0e8224 */ /* 0x004fe400078e0004 */
[----:B------:R-:W2:Y:S04]  /*259b0*/  LDL.LU R4, [R1+0x788] ;  /* 0x0007880001047983 */ /* 0x000ea80000300800 */
[----:B------:R0:W3:Y:S04]  /*259c0*/  @!P0 LDG.E.U16 R23, desc[UR8][R14.64] ;  /* 0x000000080e178981 */ /* 0x0000e8000c1e1500 */
[----:B------:R-:W3:Y:S01]  /*259d0*/  LDL.LU R16, [R1+0x780] ;  /* 0x0007800001107983 */ /* 0x000ee20000300800 */
[----:B0-----:R-:W-:-:S03]  /*259e0*/  @!P1 IMAD.MOV.U32 R15, RZ, RZ, R5 ;  /* 0x000000ffff0f9224 */ /* 0x001fc600078e0005 */
[----:B------:R-:W3:Y:S01]  /*259f0*/  LDL.LU R5, [R1+0x708] ;  /* 0x0007080001057983 */ /* 0x000ee20000300800 */
[----:B----4-:R-:W-:-:S03]  /*25a00*/  @!P1 IMAD.MOV.U32 R14, RZ, RZ, R2 ;  /* 0x000000ffff0e9224 */ /* 0x010fc600078e0002 */
[----:B------:R-:W4:Y:S04]  /*25a10*/  LDL.LU R2, [R1+0x704] ;  /* 0x0007040001027983 */ /* 0x000f280000300800 */
[----:B------:R-:W4:Y:S04]  /*25a20*/  LDL.LU R12, [R1+0x700] ;  /* 0x00070000010c7983 */ /* 0x000f280000300800 */
[----:B------:R-:W4:Y:S04]  /*25a30*/  LDL.LU R7, [R1+0x6fc] ;  /* 0x0006fc0001077983 */ /* 0x000f280000300800 */
[----:B------:R0:W4:Y:S04]  /*25a40*/  @!P1 LDG.E.U16 R24, desc[UR8][R14.64] ;  /* 0x000000080e189981 */ /* 0x000128000c1e1500 */
[----:B------:R-:W4:Y:S01]  /*25a50*/  LDL.LU R26, [R1+0x688] ;  /* 0x00068800011a7983 */ /* 0x000f220000300800 */
[----:B0-----:R-:W-:-:S02]  /*25a60*/  @!P0 IMAD.MOV.U32 R14, RZ, RZ, R0 ;  /* 0x000000ffff0e8224 */ /* 0x001fc400078e0000 */
[----:B------:R-:W-:Y:S02]  /*25a70*/  @!P0 IMAD.MOV.U32 R15, RZ, RZ, R8 ;  /* 0x000000ffff0f8224 */ /* 0x000fe400078e0008 */
[----:B------:R-:W4:Y:S04]  /*25a80*/  LDL.LU R8, [R1+0x684] ;  /* 0x0006840001087983 */ /* 0x000f280000300800 */
[----:B------:R-:W4:Y:S04]  /*25a90*/  LDL.LU R11, [R1+0x680] ;  /* 0x00068000010b7983 */ /* 0x000f280000300800 */
[----:B------:R-:W4:Y:S04]  /*25aa0*/  LDL.LU R29, [R1+0x67c] ;  /* 0x00067c00011d7983 */ /* 0x000f280000300800 */
[----:B------:R-:W4:Y:S04]  /*25ab0*/  LDL.LU R22, [R1+0x608] ;  /* 0x0006080001167983 */ /* 0x000f280000300800 */
[----:B------:R-:W4:Y:S04]  /*25ac0*/  LDL.LU R0, [R1+0x604] ;  /* 0x0006040001007983 */ /* 0x000f280000300800 */
[----:B------:R0:W4:Y:S04]  /*25ad0*/  @!P0 LDG.E.U16 R25, desc[UR8][R14.64] ;  /* 0x000000080e198981 */ /* 0x000128000c1e1500 */
[----:B------:R-:W2:Y:S01]  /*25ae0*/  LDL.LU R15, [R1+0x8a0] ;  /* 0x0008a000010f7983 */ /* 0x000ea20000300800 */
[----:B------:R-:W-:-:S05]  /*25af0*/  IMAD.SHL.U32 R28, R6, 0x2, RZ ;  /* 0x00000002061c7824 */ /* 0x000fca00078e00ff */
[----:B------:R-:W-:-:S05]  /*25b00*/  LOP3.LUT R28, R28, 0x60, RZ, 0x3c, !PT ;  /* 0x000000601c1c7812 */ /* 0x000fca00078e3cff */
[----:B------:R1:W-:Y:S04]  /*25b10*/  STS.U16 [R28+UR4+0x4c80], R9 ;  /* 0x004c80091c007988 */ /* 0x0003e80008000404 */
[----:B------:R0:W-:Y:S04]  /*25b20*/  STS.U16 [R28+UR4+0x4d00], R3 ;  /* 0x004d00031c007988 */ /* 0x0001e80008000404 */
[----:B-1----:R-:W4:Y:S04]  /*25b30*/  LDL.LU R9, [R1+0x600] ;  /* 0x0006000001097983 */ /* 0x002f280000300800 */
[----:B0-----:R-:W4:Y:S04]  /*25b40*/  LDL.LU R3, [R1+0x5fc] ;  /* 0x0005fc0001037983 */ /* 0x001f280000300800 */
[----:B--2---:R-:W-:Y:S04]  /*25b50*/  STS.U16 [R28+UR4+0x4d80], R15 ;  /* 0x004d800f1c007988 */ /* 0x004fe80008000404 */
[----:B------:R-:W-:Y:S04]  /*25b60*/  STS.U16 [R28+UR4+0x5c00], R17 ;  /* 0x005c00111c007988 */ /* 0x000fe80008000404 */
[----:B------:R-:W-:Y:S04]  /*25b70*/  STS.U16 [R28+UR4+0x5c80], R13 ;  /* 0x005c800d1c007988 */ /* 0x000fe80008000404 */
[----:B------:R-:W-:Y:S04]  /*25b80*/  STS.U16 [R28+UR4+0x5d00], R18 ;  /* 0x005d00121c007988 */ /* 0x000fe80008000404 */
[----:B------:R0:W-:Y:S04]  /*25b90*/  STS.U16 [R28+UR4+0x5d80], R10 ;  /* 0x005d800a1c007988 */ /* 0x0001e80008000404 */
[----:B------:R1:W-:Y:S04]  /*25ba0*/  STS.U16 [R28+UR4+0x6c00], R27 ;  /* 0x006c001b1c007988 */ /* 0x0003e80008000404 */
[----:B------:R-:W-:Y:S04]  /*25bb0*/  STS.U16 [R28+UR4+0x6c80], R20 ;  /* 0x006c80141c007988 */ /* 0x000fe80008000404 */
[----:B------:R-:W-:Y:S04]  /*25bc0*/  STS.U16 [R28+UR4+0x6d00], R4 ;  /* 0x006d00041c007988 */ /* 0x000fe80008000404 */
[----:B---3--:R2:W-:Y:S04]  /*25bd0*/  STS.U16 [R28+UR4+0x6d80], R16 ;  /* 0x006d80101c007988 */ /* 0x0085e80008000404 */
[----:B0-----:R-:W3:Y:S04]  /*25be0*/  LDL.LU R10, [R1+0x588] ;  /* 0x00058800010a7983 */ /* 0x001ee80000300800 */
[----:B-1----:R-:W3:Y:S04]  /*25bf0*/  LDL.LU R27, [R1+0x584] ;  /* 0x00058400011b7983 */ /* 0x002ee80000300800 */
[----:B------:R0:W-:Y:S04]  /*25c00*/  STS.U16 [R28+UR4+0x7c00], R5 ;  /* 0x007c00051c007988 */ /* 0x0001e80008000404 */
[----:B--2---:R-:W2:Y:S04]  /*25c10*/  LDL.LU R16, [R1+0x580] ;  /* 0x0005800001107983 */ /* 0x004ea80000300800 */
[----:B------:R-:W2:Y:S04]  /*25c20*/  LDL.LU R4, [R1+0x57c] ;  /* 0x00057c0001047983 */ /* 0x000ea80000300800 */
[----:B----4-:R1:W-:Y:S04]  /*25c30*/  STS.U16 [R28+UR4+0x7c80], R2 ;  /* 0x007c80021c007988 */ /* 0x0103e80008000404 */
[----:B0-----:R-:W4:Y:S04]  /*25c40*/  LDL.LU R5, [R1+0x504] ;  /* 0x0005040001057983 */ /* 0x001f280000300800 */
[----:B-1----:R-:W4:Y:S04]  /*25c50*/  LDL.LU R2, [R1+0x500] ;  /* 0x0005000001027983 */ /* 0x002f280000300800 */
[----:B------:R-:W-:Y:S04]  /*25c60*/  STS.U16 [R28+UR4+0x7d00], R12 ;  /* 0x007d000c1c007988 */ /* 0x000fe80008000404 */
[----:B------:R0:W-:Y:S04]  /*25c70*/  STS.U16 [R28+UR4+0x7d80], R7 ;  /* 0x007d80071c007988 */ /* 0x0001e80008000404 */
[----:B------:R-:W-:Y:S04]  /*25c80*/  STS.U16 [R28+UR4+0x8c00], R26 ;  /* 0x008c001a1c007988 */ /* 0x000fe80008000404 */
[----:B------:R1:W-:Y:S04]  /*25c90*/  STS.U16 [R28+UR4+0x8c80], R8 ;  /* 0x008c80081c007988 */ /* 0x0003e80008000404 */
[----:B------:R-:W-:Y:S04]  /*25ca0*/  STS.U16 [R28+UR4+0x8d00], R11 ;  /* 0x008d000b1c007988 */ /* 0x000fe80008000404 */
[----:B------:R-:W-:Y:S04]  /*25cb0*/  STS.U16 [R28+UR4+0x8d80], R29 ;  /* 0x008d801d1c007988 */ /* 0x000fe80008000404 */
[----:B------:R1:W-:Y:S04]  /*25cc0*/  STS.U16 [R28+UR4+0x9c00], R22 ;  /* 0x009c00161c007988 */ /* 0x0003e80008000404 */
[----:B------:R1:W-:Y:S04]  /*25cd0*/  STS.U16 [R28+UR4+0x9c80], R0 ;  /* 0x009c80001c007988 */ /* 0x0003e80008000404 */
[----:B0-----:R-:W4:Y:S04]  /*25ce0*/  LDL.LU R7, [R1+0x4fc] ;  /* 0x0004fc0001077983 */ /* 0x001f280000300800 */
[----:B-1----:R-:W4:Y:S04]  /*25cf0*/  LDL.LU R8, [R1+0x4f8] ;  /* 0x0004f80001087983 */ /* 0x002f280000300800 */
        /* <DEDUP_REMOVED lines=10> */
[----:B------:R-:W4:Y:S04]  /*25da0*/  LDL.LU R20, [R1+0x15c] ;  /* 0x00015c0001147983 */ /* 0x000f280000300800 */
[----:B------:R-:W4:Y:S04]  /*25db0*/  LDL.LU R12, [R1+0x158] ;  /* 0x00015800010c7983 */ /* 0x000f280000300800 */
[----:B---3--:R-:W-:Y:S04]  /*25dc0*/  STS.U16 [R28+UR4+0xac00], R10 ;  /* 0x00ac000a1c007988 */ /* 0x008fe80008000404 */
[----:B------:R0:W-:Y:S04]  /*25dd0*/  STS.U16 [R28+UR4+0xac80], R27 ;  /* 0x00ac801b1c007988 */ /* 0x0001e80008000404 */
[----:B--2---:R1:W-:Y:S04]  /*25de0*/  STS.U16 [R28+UR4+0xad00], R16 ;  /* 0x00ad00101c007988 */ /* 0x0043e80008000404 */
[----:B------:R-:W-:Y:S04]  /*25df0*/  STS.U16 [R28+UR4+0xad80], R4 ;  /* 0x00ad80041c007988 */ /* 0x000fe80008000404 */
[----:B0-----:R-:W2:Y:S04]  /*25e00*/  LDL.LU R27, [R1+0x154] ;  /* 0x00015400011b7983 */ /* 0x001ea80000300800 */
[----:B-1----:R-:W3:Y:S04]  /*25e10*/  LDL.LU R16, [R1+0x14c] ;  /* 0x00014c0001107983 */ /* 0x002ee80000300800 */
[----:B------:R-:W3:Y:S04]  /*25e20*/  LDL.LU R26, [R1+0xdc] ;  /* 0x0000dc00011a7983 */ /* 0x000ee80000300800 */
[----:B----4-:R-:W-:Y:S04]  /*25e30*/  STS.U16 [R28+UR4+0xbc00], R5 ;  /* 0x00bc00051c007988 */ /* 0x010fe80008000404 */
[----:B------:R0:W-:Y:S04]  /*25e40*/  STS.U16 [R28+UR4+0xbc80], R2 ;  /* 0x00bc80021c007988 */ /* 0x0001e80008000404 */
[----:B------:R-:W4:Y:S04]  /*25e50*/  LDL.LU R11, [R1+0xd8] ;  /* 0x0000d800010b7983 */ /* 0x000f280000300800 */
[----:B0-----:R-:W4:Y:S04]  /*25e60*/  LDL.LU R2, [R1+0xd4] ;  /* 0x0000d40001027983 */ /* 0x001f280000300800 */
[----:B------:R0:W-:Y:S04]  /*25e70*/  STS.U16 [R28+UR4+0xbd00], R7 ;  /* 0x00bd00071c007988 */ /* 0x0001e80008000404 */
[----:B------:R-:W4:Y:S04]  /*25e80*/  LDL.LU R29, [R1+0xd0] ;  /* 0x0000d000011d7983 */ /* 0x000f280000300800 */
[----:B------:R1:W-:Y:S04]  /*25e90*/  STS.U16 [R28+UR4+0xbd80], R8 ;  /* 0x00bd80081c007988 */ /* 0x0003e80008000404 */
[----:B------:R1:W-:Y:S04]  /*25ea0*/  STS.U16 [R28+UR4+0xcc00], R22 ;  /* 0x00cc00161c007988 */ /* 0x0003e80008000404 */
[----:B0-----:R-:W4:Y:S04]  /*25eb0*/  LDL.LU R7, [R1+0x9c8] ;  /* 0x0009c80001077983 */ /* 0x001f280000300800 */
[----:B------:R-:W4:Y:S04]  /*25ec0*/  LDL.LU R10, [R1+0x9c4] ;  /* 0x0009c400010a7983 */ /* 0x000f280000300800 */
[----:B------:R-:W4:Y:S04]  /*25ed0*/  LDL.LU R4, [R1+0x9c0] ;  /* 0x0009c00001047983 */ /* 0x000f280000300800 */
[----:B------:R-:W4:Y:S04]  /*25ee0*/  LDL.LU R5, [R1+0x9bc] ;  /* 0x0009bc0001057983 */ /* 0x000f280000300800 */
[----:B-1----:R-:W4:Y:S04]  /*25ef0*/  LDL.LU R8, [R1+0x9b8] ;  /* 0x0009b80001087983 */ /* 0x002f280000300800 */
[----:B------:R0:W-:Y:S04]  /*25f00*/  STS.U16 [R28+UR4+0xcc80], R0 ;  /* 0x00cc80001c007988 */ /* 0x0001e80008000404 */
[----:B------:R-:W-:Y:S04]  /*25f10*/  STS.U16 [R28+UR4+0xcd00], R15 ;  /* 0x00cd000f1c007988 */ /* 0x000fe80008000404 */
[----:B------:R-:W-:Y:S04]  /*25f20*/  STS.U16 [R28+UR4+0xcd80], R17 ;  /* 0x00cd80111c007988 */ /* 0x000fe80008000404 */
[----:B------:R-:W-:Y:S04]  /*25f30*/  STS.U16 [R28+UR4+0xdc00], R13 ;  /* 0x00dc000d1c007988 */ /* 0x000fe80008000404 */
[----:B------:R-:W-:Y:S04]  /*25f40*/  STS.U16 [R28+UR4+0xdc80], R18 ;  /* 0x00dc80121c007988 */ /* 0x000fe80008000404 */
[----:B------:R-:W4:Y:S04]  /*25f50*/  LDL.LU R22, [R1+0x9b4] ;  /* 0x0009b40001167983 */ /* 0x000f280000300800 */
[----:B------:R1:W-:Y:S04]  /*25f60*/  STS.U16 [R28+UR4+0xdd00], R9 ;  /* 0x00dd00091c007988 */ /* 0x0003e80008000404 */
[----:B0-----:R-:W4:Y:S04]  /*25f70*/  LDL.LU R0, [R1+0x9b0] ;  /* 0x0009b00001007983 */ /* 0x001f280000300800 */
[----:B------:R0:W-:Y:S04]  /*25f80*/  STS.U16 [R28+UR4+0xdd80], R3 ;  /* 0x00dd80031c007988 */ /* 0x0001e80008000404 */
[----:B------:R-:W-:Y:S04]  /*25f90*/  STS.U16 [R28+UR4+0xec00], R20 ;  /* 0x00ec00141c007988 */ /* 0x000fe80008000404 */
[----:B------:R-:W-:Y:S04]  /*25fa0*/  STS.U16 [R28+UR4+0xec80], R12 ;  /* 0x00ec800c1c007988 */ /* 0x000fe80008000404 */
[----:B-1----:R-:W4:Y:S04]  /*25fb0*/  LDL.LU R9, [R1+0x9ac] ;  /* 0x0009ac0001097983 */ /* 0x002f280000300800 */
[----:B0-----:R-:W4:Y:S04]  /*25fc0*/  LDL.LU R3, [R1+0x9a8] ;  /* 0x0009a80001037983 */ /* 0x001f280000300800 */
[----:B--2---:R0:W-:Y:S04]  /*25fd0*/  STS.U16 [R28+UR4+0xed00], R27 ;  /* 0x00ed001b1c007988 */ /* 0x0041e80008000404 */
[----:B---3--:R1:W-:Y:S04]  /*25fe0*/  STS.U16 [R28+UR4+0xed80], R16 ;  /* 0x00ed80101c007988 */ /* 0x0083e80008000404 */
[----:B------:R-:W-:Y:S04]  /*25ff0*/  STS.U16 [R28+UR4+0xfc00], R26 ;  /* 0x00fc001a1c007988 */ /* 0x000fe80008000404 */
[----:B----4-:R-:W-:Y:S04]  /*26000*/  STS.U16 [R28+UR4+0xfc80], R11 ;  /* 0x00fc800b1c007988 */ /* 0x010fe80008000404 */
[----:B0-----:R-:W2:Y:S04]  /*26010*/  LDL.LU R27, [R1+0x9a4] ;  /* 0x0009a400011b7983 */ /* 0x001ea80000300800 */
[----:B-1----:R-:W3:Y:S04]  /*26020*/  LDL.LU R16, [R1+0x9a0] ;  /* 0x0009a00001107983 */ /* 0x002ee80000300800 */
[----:B------:R0:W-:Y:S04]  /*26030*/  STS.U16 [R28+UR4+0xfd00], R2 ;  /* 0x00fd00021c007988 */ /* 0x0001e80008000404 */
[----:B0-----:R-:W4:Y:S01]  /*26040*/  LDL.LU R2, [R1+0x99c] ;  /* 0x00099c0001027983 */ /* 0x001f220000300800 */
[----:B------:R-:W-:-:S03]  /*26050*/  IMAD.SHL.U32 R6, R6, 0x2, RZ ;  /* 0x0000000206067824 */ /* 0x000fc600078e00ff */
[----:B------:R-:W-:Y:S02]  /*26060*/  STS.U16 [R28+UR4+0xfd80], R29 ;  /* 0x00fd801d1c007988 */ /* 0x000fe40008000404 */
[----:B------:R-:W-:-:S05]  /*26070*/  LOP3.LUT R6, R6, 0x70, RZ, 0x3c, !PT ;  /* 0x0000007006067812 */ /* 0x000fca00078e3cff */
        /* <DEDUP_REMOVED lines=18> */
[----:B------:R-:W4:Y:S04]  /*261a0*/  LDL.LU R18, [R1+0x808] ;  /* 0x0008080001127983 */ /* 0x000f280000300800 */
[----:B------:R-:W4:Y:S04]  /*261b0*/  LDL.LU R20, [R1+0x804] ;  /* 0x0008040001147983 */ /* 0x000f280000300800 */
[----:B------:R-:W4:Y:S04]  /*261c0*/  LDL.LU R3, [R1+0x800] ;  /* 0x0008000001037983 */ /* 0x000f280000300800 */
[----:B--2---:R0:W-:Y:S04]  /*261d0*/  STS.U16 [R6+UR4+0x2e80], R27 ;  /* 0x002e801b06007988 */ /* 0x0041e80008000404 */
[----:B---3--:R1:W-:Y:S04]  /*261e0*/  STS.U16 [R6+UR4+0x2f00], R16 ;  /* 0x002f001006007988 */ /* 0x0083e80008000404 */
[----:B0-----:R-:W2:Y:S04]  /*261f0*/  LDL.LU R27, [R1+0x77c] ;  /* 0x00077c00011b7983 */ /* 0x001ea80000300800 */
[----:B------:R-:W3:Y:S04]  /*26200*/  LDL.LU R12, [R1+0x778] ;  /* 0x00077800010c7983 */ /* 0x000ee80000300800 */
[----:B------:R-:W3:Y:S04]  /*26210*/  LDL.LU R26, [R1+0x774] ;  /* 0x00077400011a7983 */ /* 0x000ee80000300800 */
[----:B------:R-:W3:Y:S04]  /*26220*/  LDL.LU R11, [R1+0x770] ;  /* 0x00077000010b7983 */ /* 0x000ee80000300800 */
[----:B------:R-:W3:Y:S04]  /*26230*/  LDL.LU R28, [R1+0x6f8] ;  /* 0x0006f800011c7983 */ /* 0x000ee80000300800 */
[----:B-1----:R-:W3:Y:S04]  /*26240*/  LDL.LU R16, [R1+0x6f4] ;  /* 0x0006f40001107983 */ /* 0x002ee80000300800 */
[----:B----4-:R0:W-:Y:S04]  /*26250*/  STS.U16 [R6+UR4+0x2f80], R2 ;  /* 0x002f800206007988 */ /* 0x0101e80008000404 */
[----:B------:R-:W4:Y:S04]  /*26260*/  LDL.LU R29, [R1+0x6f0] ;  /* 0x0006f000011d7983 */ /* 0x000f280000300800 */
[----:B0-----:R-:W4:Y:S04]  /*26270*/  LDL.LU R2, [R1+0x6ec] ;  /* 0x0006ec0001027983 */ /* 0x001f280000300800 */
[----:B------:R-:W4:Y:S04]  /*26280*/  LDL.LU R10, [R1+0x678] ;  /* 0x00067800010a7983 */ /* 0x000f280000300800 */
[----:B------:R-:W4:Y:S04]  /*26290*/  LDL.LU R4, [R1+0x674] ;  /* 0x0006740001047983 */ /* 0x000f280000300800 */
[----:B------:R-:W4:Y:S04]  /*262a0*/  LDL.LU R9, [R1+0x670] ;  /* 0x0006700001097983 */ /* 0x000f280000300800 */
[----:B------:R0:W-:Y:S04]  /*262b0*/  STS.U16 [R6+UR4+0x3e00], R7 ;  /* 0x003e000706007988 */ /* 0x0001e80008000404 */
[----:B------:R1:W-:Y:S04]  /*262c0*/  STS.U16 [R6+UR4+0x3e80], R5 ;  /* 0x003e800506007988 */ /* 0x0003e80008000404 */
[----:B------:R1:W-:Y:S04]  /*262d0*/  STS.U16 [R6+UR4+0x3f00], R8 ;  /* 0x003f000806007988 */ /* 0x0003e80008000404 */
[----:B------:R-:W-:Y:S04]  /*262e0*/  STS.U16 [R6+UR4+0x3f80], R14 ;  /* 0x003f800e06007988 */ /* 0x000fe80008000404 */
[----:B------:R-:W-:Y:S04]  /*262f0*/  STS.U16 [R6+UR4+0x4e00], R15 ;  /* 0x004e000f06007988 */ /* 0x000fe80008000404 */
[----:B------:R-:W-:Y:S04]  /*26300*/  STS.U16 [R6+UR4+0x4e80], R17 ;  /* 0x004e801106007988 */ /* 0x000fe80008000404 */
[----:B0-----:R-:W4:Y:S04]  /*26310*/  LDL.LU R7, [R1+0x66c] ;  /* 0x00066c0001077983 */ /* 0x001f280000300800 */
[----:B------:R-:W-:Y:S04]  /*26320*/  STS.U16 [R6+UR4+0x4f00], R13 ;  /* 0x004f000d06007988 */ /* 0x000fe80008000404 */
[----:B-1----:R-:W4:Y:S04]  /*26330*/  LDL.LU R5, [R1+0x5f8] ;  /* 0x0005f80001057983 */ /* 0x002f280000300800 */
[----:B------:R-:W4:Y:S04]  /*26340*/  LDL.LU R8, [R1+0x5f4] ;  /* 0x0005f40001087983 */ /* 0x000f280000300800 */
[----:B------:R0:W-:Y:S04]  /*26350*/  STS.U16 [R6+UR4+0x4f80], R22 ;  /* 0x004f801606007988 */ /* 0x0001e80008000404 */
[----:B------:R1:W-:Y:S04]  /*26360*/  STS.U16 [R6+UR4+0x5e00], R0 ;  /* 0x005e000006007988 */ /* 0x0003e80008000404 */
[----:B------:R-:W-:Y:S04]  /*26370*/  STS.U16 [R6+UR4+0x5e80], R18 ;  /* 0x005e801206007988 */ /* 0x000fe80008000404 */
[----:B------:R-:W-:Y:S04]  /*26380*/  STS.U16 [R6+UR4+0x5f00], R20 ;  /* 0x005f001406007988 */ /* 0x000fe80008000404 */
[----:B------:R1:W-:Y:S04]  /*26390*/  STS.U16 [R6+UR4+0x5f80], R3 ;  /* 0x005f800306007988 */ /* 0x0003e80008000404 */
[----:B0-----:R-:W4:Y:S04]  /*263a0*/  LDL.LU R22, [R1+0x5f0] ;  /* 0x0005f00001167983 */ /* 0x001f280000300800 */
[----:B-1----:R-:W4:Y:S04]  /*263b0*/  LDL.LU R0, [R1+0x5ec] ;  /* 0x0005ec0001007983 */ /* 0x002f280000300800 */
[----:B------:R-:W4:Y:S04]  /*263c0*/  LDL.LU R3, [R1+0x578] ;  /* 0x0005780001037983 */ /* 0x000f280000300800 */
[----:B--2---:R0:W-:Y:S04]  /*263d0*/  STS.U16 [R6+UR4+0x6e00], R27 ;  /* 0x006e001b06007988 */ /* 0x0041e80008000404 */
[----:B---3--:R-:W-:Y:S04]  /*263e0*/  STS.U16 [R6+UR4+0x6e80], R12 ;  /* 0x006e800c06007988 */ /* 0x008fe80008000404 */
[----:B------:R-:W-:Y:S04]  /*263f0*/  STS.U16 [R6+UR4+0x6f00], R26 ;  /* 0x006f001a06007988 */ /* 0x000fe80008000404 */
[----:B------:R-:W-:Y:S04]  /*26400*/  STS.U16 [R6+UR4+0x6f80], R11 ;  /* 0x006f800b06007988 */ /* 0x000fe80008000404 */
[----:B------:R-:W-:Y:S04]  /*26410*/  STS.U16 [R6+UR4+0x7e00], R28 ;  /* 0x007e001c06007988 */ /* 0x000fe80008000404 */
[----:B------:R1:W-:Y:S04]  /*26420*/  STS.U16 [R6+UR4+0x7e80], R16 ;  /* 0x007e801006007988 */ /* 0x0003e80008000404 */
[----:B----4-:R-:W-:Y:S04]  /*26430*/  STS.U16 [R6+UR4+0x7f00], R29 ;  /* 0x007f001d06007988 */ /* 0x010fe80008000404 */
[----:B0-----:R-:W2:Y:S04]  /*26440*/  LDL.LU R27, [R1+0x574] ;  /* 0x00057400011b7983 */ /* 0x001ea80000300800 */
[----:B-1----:R-:W3:Y:S04]  /*26450*/  LDL.LU R16, [R1+0x570] ;  /* 0x0005700001107983 */ /* 0x002ee80000300800 */
[----:B------:R0:W-:Y:S04]  /*26460*/  STS.U16 [R6+UR4+0x7f80], R2 ;  /* 0x007f800206007988 */ /* 0x0001e80008000404 */
[----:B0-----:R-:W4:Y:S04]  /*26470*/  LDL.LU R2, [R1+0x56c] ;  /* 0x00056c0001027983 */ /* 0x001f280000300800 */
[----:B------:R-:W-:Y:S04]  /*26480*/  STS.U16 [R6+UR4+0x8e00], R10 ;  /* 0x008e000a06007988 */ /* 0x000fe80008000404 */
[----:B------:R-:W-:Y:S04]  /*26490*/  STS.U16 [R6+UR4+0x8e80], R4 ;  /* 0x008e800406007988 */ /* 0x000fe80008000404 */
[----:B------:R-:W-:Y:S04]  /*264a0*/  STS.U16 [R6+UR4+0x8f00], R9 ;  /* 0x008f000906007988 */ /* 0x000fe80008000404 */
[----:B------:R-:W4:Y:S04]  /*264b0*/  LDL.LU R14, [R1+0x4f4] ;  /* 0x0004f400010e7983 */ /* 0x000f280000300800 */
[----:B------:R0:W-:Y:S04]  /*264c0*/  STS.U16 [R6+UR4+0x8f80], R7 ;  /* 0x008f800706007988 */ /* 0x0001e80008000404 */
[----:B------:R-:W-:Y:S04]  /*264d0*/  STS.U16 [R6+UR4+0x9e00], R5 ;  /* 0x009e000506007988 */ /* 0x000fe80008000404 */
[----:B------:R1:W-:Y:S04]  /*264e0*/  STS.U16 [R6+UR4+0x9e80], R8 ;  /* 0x009e800806007988 */ /* 0x0003e80008000404 */
[----:B0-----:R-:W4:Y:S04]  /*264f0*/  LDL.LU R7, [R1+0x4f0] ;  /* 0x0004f00001077983 */ /* 0x001f280000300800 */
[----:B------:R-:W4:Y:S04]  /*26500*/  LDL.LU R17, [R1+0x4ec] ;  /* 0x0004ec0001117983 */ /* 0x000f280000300800 */
[----:B------:R-:W4:Y:S04]  /*26510*/  LDL.LU R13, [R1+0x4e8] ;  /* 0x0004e800010d7983 */ /* 0x000f280000300800 */
[----:B------:R-:W4:Y:S04]  /*26520*/  LDL.LU R18, [R1+0x474] ;  /* 0x0004740001127983 */ /* 0x000f280000300800 */
[----:B------:R-:W4:Y:S04]  /*26530*/  LDL.LU R20, [R1+0x470] ;  /* 0x0004700001147983 */ /* 0x000f280000300800 */
[----:B------:R-:W4:Y:S04]  /*26540*/  LDL.LU R15, [R1+0x46c] ;  /* 0x00046c00010f7983 */ /* 0x000f280000300800 */
[----:B-1----:R-:W4:Y:S04]  /*26550*/  LDL.LU R8, [R1+0x464] ;  /* 0x0004640001087983 */ /* 0x002f280000300800 */
[----:B------:R-:W4:Y:S04]  /*26560*/  LDL.LU R12, [R1+0x1cc] ;  /* 0x0001cc00010c7983 */ /* 0x000f280000300800 */
[----:B------:R-:W-:Y:S04]  /*26570*/  STS.U16 [R6+UR4+0x9f00], R22 ;  /* 0x009f001606007988 */ /* 0x000fe80008000404 */
[----:B------:R-:W-:Y:S04]  /*26580*/  STS.U16 [R6+UR4+0x9f80], R0 ;  /* 0x009f800006007988 */ /* 0x000fe80008000404 */
[----:B------:R-:W4:Y:S04]  /*26590*/  LDL.LU R26, [R1+0x1c8] ;  /* 0x0001c800011a7983 */ /* 0x000f280000300800 */
[----:B------:R-:W4:Y:S04]  /*265a0*/  LDL.LU R5, [R1+0x1c4] ;  /* 0x0001c40001057983 */ /* 0x000f280000300800 */
        /* <DEDUP_REMOVED lines=8> */
[----:B--2---:R0:W-:Y:S04]  /*26630*/  STS.U16 [R6+UR4+0xae80], R27 ;  /* 0x00ae801b06007988 */ /* 0x0041e80008000404 */
[----:B---3--:R-:W-:Y:S04]  /*26640*/  STS.U16 [R6+UR4+0xaf00], R16 ;  /* 0x00af001006007988 */ /* 0x008fe80008000404 */
[----:B0-----:R-:W2:Y:S04]  /*26650*/  LDL.LU R27, [R1+0xc4] ;  /* 0x0000c400011b7983 */ /* 0x001ea80000300800 */
[----:B----4-:R0:W-:Y:S04]  /*26660*/  STS.U16 [R6+UR4+0xaf80], R2 ;  /* 0x00af800206007988 */ /* 0x0101e80008000404 */
[----:B0-----:R-:W3:Y:S04]  /*26670*/  LDL.LU R2, [R1+0xc0] ;  /* 0x0000c00001027983 */ /* 0x001ee80000300800 */
[----:B------:R-:W4:Y:S04]  /*26680*/  LDL.LU R9, [R1+0x98] ;  /* 0x0000980001097983 */ /* 0x000f280000300800 */
[----:B------:R-:W4:Y:S04]  /*26690*/  LDL.LU R22, [R1+0x78] ;  /* 0x0000780001167983 */ /* 0x000f280000300800 */
[----:B------:R-:W4:Y:S04]  /*266a0*/  LDL.LU R16, [R1+0x58] ;  /* 0x0000580001107983 */ /* 0x000f280000300800 */
[----:B------:R-:W-:Y:S04]  /*266b0*/  STS.U16 [R6+UR4+0xbe00], R14 ;  /* 0x00be000e06007988 */ /* 0x000fe80008000404 */
[----:B------:R0:W-:Y:S04]  /*266c0*/  STS.U16 [R6+UR4+0xbe80], R7 ;  /* 0x00be800706007988 */ /* 0x0001e80008000404 */
[----:B------:R1:W-:Y:S04]  /*266d0*/  STS.U16 [R6+UR4+0xbf00], R17 ;  /* 0x00bf001106007988 */ /* 0x0003e80008000404 */
[----:B------:R1:W-:Y:S04]  /*266e0*/  STS.U16 [R6+UR4+0xbf80], R13 ;  /* 0x00bf800d06007988 */ /* 0x0003e80008000404 */
[----:B------:R1:W-:Y:S04]  /*266f0*/  STS.U16 [R6+UR4+0xce00], R18 ;  /* 0x00ce001206007988 */ /* 0x0003e80008000404 */
[----:B------:R1:W-:Y:S04]  /*26700*/  STS.U16 [R6+UR4+0xce80], R20 ;  /* 0x00ce801406007988 */ /* 0x0003e80008000404 */
[----:B------:R-:W-:Y:S04]  /*26710*/  STS.U16 [R6+UR4+0xcf00], R15 ;  /* 0x00cf000f06007988 */ /* 0x000fe80008000404 */
[----:B------:R1:W-:Y:S04]  /*26720*/  STS.U16 [R6+UR4+0xcf80], R8 ;  /* 0x00cf800806007988 */ /* 0x0003e80008000404 */
[----:B------:R1:W-:Y:S04]  /*26730*/  STS.U16 [R6+UR4+0xde00], R12 ;  /* 0x00de000c06007988 */ /* 0x0003e80008000404 */
[----:B------:R1:W-:Y:S04]  /*26740*/  STS.U16 [R6+UR4+0xde80], R26 ;  /* 0x00de801a06007988 */ /* 0x0003e80008000404 */
[----:B------:R1:W-:Y:S04]  /*26750*/  STS.U16 [R6+UR4+0xdf00], R5 ;  /* 0x00df000506007988 */ /* 0x0003e80008000404 */
[----:B0-----:R-:W4:Y:S04]  /*26760*/  LDL.LU R7, [R1+0x40] ;  /* 0x0000400001077983 */ /* 0x001f280000300800 */
[----:B------:R-:W4:Y:S04]  /*26770*/  LDL.LU R14, [R1+0x20] ;  /* 0x00002000010e7983 */ /* 0x000f280000300800 */
[----:B-1----:R-:W4:Y:S04]  /*26780*/  LDL.LU R17, [R1+0x3018] ;  /* 0x0030180001117983 */ /* 0x002f280000300800 */
        /* <DEDUP_REMOVED lines=8> */
[----:B------:R1:W-:Y:S04]  /*26810*/  STS.U16 [R6+UR4+0xee80], R28 ;  /* 0x00ee801c06007988 */ /* 0x0003e80008000404 */
[----:B------:R-:W4:Y:S04]  /*26820*/  LDL.LU R26, [R1+0x3004] ;  /* 0x00300400011a7983 */ /* 0x000f280000300800 */
[----:B------:R1:W-:Y:S04]  /*26830*/  STS.U16 [R6+UR4+0xef00], R29 ;  /* 0x00ef001d06007988 */ /* 0x0003e80008000404 */
[----:B------:R1:W-:Y:S04]  /*26840*/  STS.U16 [R6+UR4+0xef80], R10 ;  /* 0x00ef800a06007988 */ /* 0x0003e80008000404 */
[----:B------:R1:W-:Y:S04]  /*26850*/  STS.U16 [R6+UR4+0xfe00], R0 ;  /* 0x00fe000006007988 */ /* 0x0003e80008000404 */
[----:B------:R1:W-:Y:S04]  /*26860*/  STS.U16 [R6+UR4+0xfe80], R4 ;  /* 0x00fe800406007988 */ /* 0x0003e80008000404 */
[----:B------:R-:W4:Y:S04]  /*26870*/  LDL.LU R5, [R1+0x74] ;  /* 0x0000740001057983 */ /* 0x000f280000300800 */
[----:B0-----:R-:W4:Y:S04]  /*26880*/  LDL.LU R3, [R1+0x54] ;  /* 0x0000540001037983 */ /* 0x001f280000300800 */
[----:B-1----:R-:W4:Y:S04]  /*26890*/  LDL.LU R11, [R1+0x3000] ;  /* 0x00300000010b7983 */ /* 0x002f280000300800 */
[----:B------:R-:W4:Y:S04]  /*268a0*/  LDL.LU R28, [R1+0x2ffc] ;  /* 0x002ffc00011c7983 */ /* 0x000f280000300800 */
[----:B------:R-:W4:Y:S04]  /*268b0*/  LDL.LU R29, [R1+0x2ff8] ;  /* 0x002ff800011d7983 */ /* 0x000f280000300800 */
[----:B------:R-:W4:Y:S04]  /*268c0*/  LDL.LU R10, [R1+0x2ff4] ;  /* 0x002ff400010a7983 */ /* 0x000f280000300800 */
[----:B------:R-:W4:Y:S04]  /*268d0*/  LDL.LU R0, [R1+0x38] ;  /* 0x0000380001007983 */ /* 0x000f280000300800 */
[----:B------:R-:W4:Y:S04]  /*268e0*/  LDL.LU R4, [R1+0x2ff0] ;  /* 0x002ff00001047983 */ /* 0x000f280000300800 */
[----:B--2---:R0:W-:Y:S04]  /*268f0*/  STS.U16 [R6+UR4+0xff00], R27 ;  /* 0x00ff001b06007988 */ /* 0x0041e80008000404 */
[----:B0-----:R-:W2:Y:S04]  /*26900*/  LDL.LU R27, [R1+0x70] ;  /* 0x00007000011b7983 */ /* 0x001ea80000300800 */
[----:B---3--:R0:W-:Y:S02]  /*26910*/  STS.U16 [R6+UR4+0xff80], R2 ;  /* 0x00ff800206007988 */ /* 0x0081e40008000404 */
[----:B0-----:R-:W0:Y:S02]  /*26920*/  S2R R2, SR_TID.X ;  /* 0x0000000000027919 */ /* 0x001e240000002100 */
[----:B------:R-:W3:Y:S01]  /*26930*/  LDL.LU R6, [R1+0x2fec] ;  /* 0x002fec0001067983 */ /* 0x000ee20000300800 */
[----:B0-----:R-:W-:-:S05]  /*26940*/  LOP3.LUT R2, R2, 0x3f, RZ, 0xc0, !PT ;  /* 0x0000003f02027812 */ /* 0x001fca00078ec0ff */
[----:B------:R-:W-:-:S05]  /*26950*/  IMAD.SHL.U32 R2, R2, 0x2, RZ ;  /* 0x0000000202027824 */ /* 0x000fca00078e00ff */
[----:B----4-:R0:W-:Y:S04]  /*26960*/  STS.U16 [R2+UR4+0x10080], R9 ;  /* 0x0100800902007988 */ /* 0x0101e80008000404 */
[----:B------:R1:W-:Y:S04]  /*26970*/  STS.U16 [R2+UR4+0x10880], R22 ;  /* 0x0108801602007988 */ /* 0x0003e80008000404 */
[----:B------:R4:W-:Y:S04]  /*26980*/  STS.U16 [R2+UR4+0x11080], R16 ;  /* 0x0110801002007988 */ /* 0x0009e80008000404 */
[----:B0-----:R-:W2:Y:S04]  /*26990*/  LDL.LU R9, [R1+0x2fe8] ;  /* 0x002fe80001097983 */ /* 0x001ea80000300800 */
[----:B-1----:R-:W3:Y:S04]  /*269a0*/  LDL.LU R22, [R1+0x2fe4] ;  /* 0x002fe40001167983 */ /* 0x002ee80000300800 */
[----:B----4-:R-:W4:Y:S04]  /*269b0*/  LDL.LU R16, [R1+0x2fe0] ;  /* 0x002fe00001107983 */ /* 0x010f280000300800 */
[----:B------:R-:W-:Y:S04]  /*269c0*/  STS.U16 [R2+UR4+0x10000], R7 ;  /* 0x0100000702007988 */ /* 0x000fe80008000404 */
[----:B----4-:R0:W-:Y:S04]  /*269d0*/  STS.U16 [R2+UR4+0x11880], R16 ;  /* 0x0118801002007988 */ /* 0x0101e80008000404 */
[----:B0-----:R-:W4:Y:S04]  /*269e0*/  LDL.LU R16, [R1+0x90] ;  /* 0x0000900001107983 */ /* 0x001f280000300800 */
[----:B------:R-:W2:Y:S04]  /*269f0*/  LDL.LU R7, [R1+0x2fdc] ;  /* 0x002fdc0001077983 */ /* 0x000ea80000300800 */
[----:B------:R0:W-:Y:S04]  /*26a00*/  STS.U16 [R2+UR4+0x10800], R14 ;  /* 0x0108000e02007988 */ /* 0x0001e80008000404 */
[----:B---3--:R-:W-:Y:S04]  /*26a10*/  STS.U16 [R2+UR4+0x11800], R22 ;  /* 0x0118001602007988 */ /* 0x008fe80008000404 */
[----:B0-----:R-:W3:Y:S04]  /*26a20*/  LDL.LU R14, [R1+0x6c] ;  /* 0x00006c00010e7983 */ /* 0x001ee80000300800 */
[----:B--2---:R0:W-:Y:S02]  /*26a30*/  STS.U16 [R2+UR4+0x11000], R7 ;  /* 0x0110000702007988 */ /* 0x0041e40008000404 */
[----:B0-----:R-:W-:-:S02]  /*26a40*/  LOP3.LUT R7, R2, 0x10, RZ, 0x3c, !PT ;  /* 0x0000001002077812 */ /* 0x001fc400078e3cff */
[----:B------:R-:W2:Y:S04]  /*26a50*/  LDL.LU R2, [R1+0x50] ;  /* 0x0000500001027983 */ /* 0x000ea80000300800 */
[----:B------:R-:W3:Y:S04]  /*26a60*/  LDL.LU R22, [R1+0x8c] ;  /* 0x00008c0001167983 */ /* 0x000ee80000300800 */
[----:B------:R0:W-:Y:S04]  /*26a70*/  STS.U16 [R7+UR4+0x10100], R8 ;  /* 0x0101000807007988 */ /* 0x0001e80008000404 */
[----:B0-----:R-:W4:Y:S04]  /*26a80*/  LDL.LU R8, [R1+0x2fd8] ;  /* 0x002fd80001087983 */ /* 0x001f280000300800 */
[----:B------:R0:W-:Y:S04]  /*26a90*/  STS.U16 [R7+UR4+0x10180], R15 ;  /* 0x0101800f07007988 */ /* 0x0001e80008000404 */
[----:B0-----:R-:W3:Y:S04]  /*26aa0*/  LDL.LU R15, [R1+0x4c] ;  /* 0x00004c00010f7983 */ /* 0x001ee80000300800 */
[----:B----4-:R-:W-:Y:S04]  /*26ab0*/  STS.U16 [R7+UR4+0x10900], R8 ;  /* 0x0109000807007988 */ /* 0x010fe80008000404 */
[----:B------:R0:W-:Y:S04]  /*26ac0*/  STS.U16 [R7+UR4+0x10980], R5 ;  /* 0x0109800507007988 */ /* 0x0001e80008000404 */
[----:B0-----:R-:W4:Y:S01]  /*26ad0*/  LDL.LU R5, [R1+0x2fd4] ;  /* 0x002fd40001057983 */ /* 0x001f220000300800 */
[----:B------:R-:W0:Y:S03]  /*26ae0*/  S2R R8, SR_TID.X ;  /* 0x0000000000087919 */ /* 0x000e260000002100 */
[----:B----4-:R1:W-:Y:S04]  /*26af0*/  STS.U16 [R7+UR4+0x11100], R5 ;  /* 0x0111000507007988 */ /* 0x0103e80008000404 */
[----:B------:R4:W-:Y:S04]  /*26b00*/  STS.U16 [R7+UR4+0x11180], R3 ;  /* 0x0111800307007988 */ /* 0x0009e80008000404 */
[----:B-1----:R-:W3:Y:S04]  /*26b10*/  LDL.LU R5, [R1+0x2fd0] ;  /* 0x002fd00001057983 */ /* 0x002ee80000300800 */
[----:B----4-:R-:W4:Y:S01]  /*26b20*/  LDL.LU R3, [R1+0x2fcc] ;  /* 0x002fcc0001037983 */ /* 0x010f220000300800 */
[----:B0-----:R-:W-:-:S03]  /*26b30*/  LOP3.LUT R8, R8, 0x3f, RZ, 0xc0, !PT ;  /* 0x0000003f08087812 */ /* 0x001fc600078ec0ff */
[----:B----4-:R0:W-:Y:S04]  /*26b40*/  STS.U16 [R7+UR4+0x11980], R3 ;  /* 0x0119800307007988 */ /* 0x0101e80008000404 */
[----:B------:R1:W-:Y:S04]  /*26b50*/  STS.U16 [R7+UR4+0x11900], R9 ;  /* 0x0119000907007988 */ /* 0x0003e80008000404 */
[----:B0-----:R-:W4:Y:S01]  /*26b60*/  LDL.LU R3, [R1+0x34] ;  /* 0x0000340001037983 */ /* 0x001f220000300800 */
[----:B-1----:R-:W-:-:S03]  /*26b70*/  IMAD.SHL.U32 R9, R8, 0x2, RZ ;  /* 0x0000000208097824 */ /* 0x002fc600078e00ff */
[----:B------:R-:W3:Y:S02]  /*26b80*/  LDL.LU R7, [R1+0x88] ;  /* 0x0000880001077983 */ /* 0x000ee40000300800 */
[----:B------:R-:W-:-:S05]  /*26b90*/  LOP3.LUT R9, R9, 0x20, RZ, 0x3c, !PT ;  /* 0x0000002009097812 */ /* 0x000fca00078e3cff */
[----:B------:R0:W-:Y:S04]  /*26ba0*/  STS.U16 [R9+UR4+0x10200], R0 ;  /* 0x0102000009007988 */ /* 0x0001e80008000404 */
[----:B0-----:R-:W2:Y:S04]  /*26bb0*/  LDL.LU R0, [R1+0x2fc8] ;  /* 0x002fc80001007983 */ /* 0x001ea80000300800 */
[----:B------:R-:W-:Y:S01]  /*26bc0*/  STS.U16 [R9+UR4+0x10280], R16 ;  /* 0x0102801009007988 */ /* 0x000fe20008000404 */
[----:B------:R-:W-:-:S03]  /*26bd0*/  IMAD.SHL.U32 R8, R8, 0x2, RZ ;  /* 0x0000000208087824 */ /* 0x000fc600078e00ff */
[----:B--2---:R0:W-:Y:S04]  /*26be0*/  STS.U16 [R9+UR4+0x10a00], R0 ;  /* 0x010a000009007988 */ /* 0x0041e80008000404 */
[----:B------:R1:W-:Y:S04]  /*26bf0*/  STS.U16 [R9+UR4+0x10a80], R27 ;  /* 0x010a801b09007988 */ /* 0x0003e80008000404 */
[----:B------:R2:W-:Y:S04]  /*26c00*/  STS.U16 [R9+UR4+0x11200], R4 ;  /* 0x0112000409007988 */ /* 0x0005e80008000404 */
[----:B0-----:R-:W3:Y:S04]  /*26c10*/  LDL.LU R0, [R1+0x2fc4] ;  /* 0x002fc40001007983 */ /* 0x001ee80000300800 */
[----:B------:R-:W3:Y:S04]  /*26c20*/  LDL.LU R16, [R1+0x48] ;  /* 0x0000480001107983 */ /* 0x000ee80000300800 */
[----:B-1----:R-:W3:Y:S04]  /*26c30*/  LDL.LU R27, [R1+0x2fc0] ;  /* 0x002fc000011b7983 */ /* 0x002ee80000300800 */
[----:B--2---:R-:W2:Y:S01]  /*26c40*/  LDL.LU R4, [R1+0x2fbc] ;  /* 0x002fbc0001047983 */ /* 0x004ea20000300800 */
[----:B------:R-:W-:-:S03]  /*26c50*/  LOP3.LUT R8, R8, 0x30, RZ, 0x3c, !PT ;  /* 0x0000003008087812 */ /* 0x000fc600078e3cff */
[----:B------:R0:W-:Y:S04]  /*26c60*/  STS.U16 [R9+UR4+0x11280], R2 ;  /* 0x0112800209007988 */ /* 0x0001e80008000404 */
[----:B0-----:R-:W3:Y:S04]  /*26c70*/  LDL.LU R2, [R1+0x64] ;  /* 0x0000640001027983 */ /* 0x001ee80000300800 */
[----:B--2---:R-:W-:Y:S04]  /*26c80*/  STS.U16 [R9+UR4+0x11a80], R4 ;  /* 0x011a800409007988 */ /* 0x004fe80008000404 */
[----:B------:R0:W-:Y:S04]  /*26c90*/  STS.U16 [R9+UR4+0x11a00], R10 ;  /* 0x011a000a09007988 */ /* 0x0001e80008000404 */
[----:B----4-:R-:W-:Y:S04]  /*26ca0*/  STS.U16 [R8+UR4+0x10300], R3 ;  /* 0x0103000308007988 */ /* 0x010fe80008000404 */
[----:B---3--:R-:W-:Y:S04]  /*26cb0*/  STS.U16 [R8+UR4+0x10380], R22 ;  /* 0x0103801608007988 */ /* 0x008fe80008000404 */
[----:B------:R1:W-:Y:S04]  /*26cc0*/  STS.U16 [R8+UR4+0x10b00], R5 ;  /* 0x010b000508007988 */ /* 0x0003e80008000404 */
[----:B0-----:R-:W2:Y:S04]  /*26cd0*/  LDL.LU R10, [R1+0x44] ;  /* 0x00004400010a7983 */ /* 0x001ea80000300800 */
[----:B------:R-:W3:Y:S04]  /*26ce0*/  LDL.LU R9, [R1+0x80] ;  /* 0x0000800001097983 */ /* 0x000ee80000300800 */
[----:B-1----:R-:W4:Y:S04]  /*26cf0*/  LDL.LU R5, [R1+0x2fb8] ;  /* 0x002fb80001057983 */ /* 0x002f280000300800 */
[----:B------:R-:W3:Y:S04]  /*26d00*/  LDL.LU R3, [R1+0x60] ;  /* 0x0000600001037983 */ /* 0x000ee80000300800 */
[----:B------:R0:W-:Y:S04]  /*26d10*/  STS.U16 [R8+UR4+0x10b80], R14 ;  /* 0x010b800e08007988 */ /* 0x0001e80008000404 */
[----:B------:R-:W3:Y:S04]  /*26d20*/  LDL.LU R22, [R1] ;  /* 0x0000000001167983 */ /* 0x000ee80000300800 */
[----:B------:R1:W-:Y:S04]  /*26d30*/  STS.U16 [R8+UR4+0x11300], R28 ;  /* 0x0113001c08007988 */ /* 0x0003e80008000404 */
[----:B------:R1:W-:Y:S04]  /*26d40*/  STS.U16 [R8+UR4+0x11380], R15 ;  /* 0x0113800f08007988 */ /* 0x0003e80008000404 */
[----:B0-----:R-:W3:Y:S04]  /*26d50*/  LDL.LU R14, [R1+0x24] ;  /* 0x00002400010e7983 */ /* 0x001ee80000300800 */
[----:B-1----:R-:W2:Y:S04]  /*26d60*/  LDL.LU R28, [R1+0x84] ;  /* 0x00008400011c7983 */ /* 0x002ea80000300800 */
[----:B------:R-:W3:Y:S01]  /*26d70*/  LDL.LU R15, [R1+0x7c] ;  /* 0x00007c00010f7983 */ /* 0x000ee20000300800 */
[----:B------:R-:W0:Y:S03]  /*26d80*/  S2R R4, SR_TID.X ;  /* 0x0000000000047919 */ /* 0x000e260000002100 */
[----:B----4-:R-:W-:Y:S04]  /*26d90*/  STS.U16 [R8+UR4+0x11b80], R5 ;  /* 0x011b800508007988 */ /* 0x010fe80008000404 */
[----:B------:R1:W-:Y:S04]  /*26da0*/  STS.U16 [R8+UR4+0x11b00], R11 ;  /* 0x011b000b08007988 */ /* 0x0003e80008000404 */
[----:B-1----:R-:W4:Y:S04]  /*26db0*/  LDL.LU R8, [R1+0x2fb4] ;  /* 0x002fb40001087983 */ /* 0x002f280000300800 */
[----:B------:R-:W2:Y:S01]  /*26dc0*/  LDL.LU R11, [R1+0x68] ;  /* 0x00006800010b7983 */ /* 0x000ea20000300800 */
[----:B0-----:R-:W-:-:S05]  /*26dd0*/  LOP3.LUT R4, R4, 0x3f, RZ, 0xc0, !PT ;  /* 0x0000003f04047812 */ /* 0x001fca00078ec0ff */
[----:B------:R-:W-:-:S05]  /*26de0*/  IMAD.SHL.U32 R5, R4, 0x2, RZ ;  /* 0x0000000204057824 */ /* 0x000fca00078e00ff */
[----:B------:R-:W-:-:S05]  /*26df0*/  LOP3.LUT R5, R5, 0x40, RZ, 0x3c, !PT ;  /* 0x0000004005057812 */ /* 0x000fca00078e3cff */
[----:B----4-:R0:W-:Y:S04]  /*26e00*/  STS.U16 [R5+UR4+0x10400], R8 ;  /* 0x0104000805007988 */ /* 0x0101e80008000404 */
[----:B------:R1:W-:Y:S04]  /*26e10*/  STS.U16 [R5+UR4+0x10480], R7 ;  /* 0x0104800705007988 */ /* 0x0003e80008000404 */
[----:B------:R4:W-:Y:S04]  /*26e20*/  STS.U16 [R5+UR4+0x10c00], R6 ;  /* 0x010c000605007988 */ /* 0x0009e80008000404 */
[----:B0-----:R-:W3:Y:S04]  /*26e30*/  LDL.LU R8, [R1+0x2fb0] ;  /* 0x002fb00001087983 */ /* 0x001ee80000300800 */
[----:B-1----:R-:W3:Y:S04]  /*26e40*/  LDL.LU R7, [R1+0x2fac] ;  /* 0x002fac0001077983 */ /* 0x002ee80000300800 */
[----:B----4-:R-:W4:Y:S04]  /*26e50*/  LDL.LU R6, [R1+0x2fa8] ;  /* 0x002fa80001067983 */ /* 0x010f280000300800 */
[----:B--2---:R-:W-:Y:S04]  /*26e60*/  STS.U16 [R5+UR4+0x10c80], R11 ;  /* 0x010c800b05007988 */ /* 0x004fe80008000404 */
[----:B------:R-:W-:Y:S04]  /*26e70*/  STS.U16 [R5+UR4+0x11400], R26 ;  /* 0x0114001a05007988 */ /* 0x000fe80008000404 */
[----:B------:R0:W-:Y:S02]  /*26e80*/  STS.U16 [R5+UR4+0x11480], R16 ;  /* 0x0114801005007988 */ /* 0x0001e40008000404 */
[----:B0-----:R-:W0:Y:S01]  /*26e90*/  S2R R16, SR_TID.X ;  /* 0x0000000000107919 */ /* 0x001e220000002100 */
[----:B------:R-:W-:-:S05]  /*26ea0*/  IMAD.SHL.U32 R4, R4, 0x2, RZ ;  /* 0x0000000204047824 */ /* 0x000fca00078e00ff */
[----:B------:R-:W-:Y:S02]  /*26eb0*/  LOP3.LUT R4, R4, 0x50, RZ, 0x3c, !PT ;  /* 0x0000005004047812 */ /* 0x000fe400078e3cff */
[----:B0-----:R-:W-:Y:S01]  /*26ec0*/  LOP3.LUT R16, R16, 0x3f, RZ, 0xc0, !PT ;  /* 0x0000003f10107812 */ /* 0x001fe200078ec0ff */
[----:B----4-:R-:W-:Y:S04]  /*26ed0*/  STS.U16 [R5+UR4+0x11c80], R6 ;  /* 0x011c800605007988 */ /* 0x010fe80008000404 */
[----:B------:R-:W-:Y:S04]  /*26ee0*/  STS.U16 [R5+UR4+0x11c00], R12 ;  /* 0x011c000c05007988 */ /* 0x000fe80008000404 */
[----:B------:R0:W-:Y:S04]  /*26ef0*/  STS.U16 [R4+UR4+0x10500], R27 ;  /* 0x0105001b04007988 */ /* 0x0001e80008000404 */
[----:B------:R-:W-:Y:S04]  /*26f00*/  STS.U16 [R4+UR4+0x10580], R28 ;  /* 0x0105801c04007988 */ /* 0x000fe80008000404 */
[----:B------:R-:W-:Y:S04]  /*26f10*/  STS.U16 [R4+UR4+0x10d00], R29 ;  /* 0x010d001d04007988 */ /* 0x000fe80008000404 */
[----:B------:R1:W-:Y:S04]  /*26f20*/  STS.U16 [R4+UR4+0x10d80], R2 ;  /* 0x010d800204007988 */ /* 0x0003e80008000404 */
[----:B------:R-:W-:Y:S04]  /*26f30*/  STS.U16 [R4+UR4+0x11500], R18 ;  /* 0x0115001204007988 */ /* 0x000fe80008000404 */
[----:B------:R-:W-:Y:S04]  /*26f40*/  STS.U16 [R4+UR4+0x11580], R10 ;  /* 0x0115800a04007988 */ /* 0x000fe80008000404 */
[----:B0-----:R-:W2:Y:S01]  /*26f50*/  LDL.LU R27, [R1+0x2fa4] ;  /* 0x002fa400011b7983 */ /* 0x001ea20000300800 */
[----:B-1----:R-:W-:-:S03]  /*26f60*/  IMAD.SHL.U32 R2, R16, 0x2, RZ ;  /* 0x0000000210027824 */ /* 0x002fc600078e00ff */
[----:B---3--:R-:W-:Y:S02]  /*26f70*/  STS.U16 [R4+UR4+0x11d80], R7 ;  /* 0x011d800704007988 */ /* 0x008fe40008000404 */
[----:B------:R-:W-:Y:S02]  /*26f80*/  LOP3.LUT R2, R2, 0x60, RZ, 0x3c, !PT ;  /* 0x0000006002027812 */ /* 0x000fe400078e3cff */
[----:B------:R-:W-:Y:S04]  /*26f90*/  STS.U16 [R4+UR4+0x11d00], R13 ;  /* 0x011d000d04007988 */ /* 0x000fe80008000404 */
[----:B------:R0:W-:Y:S04]  /*26fa0*/  STS.U16 [R2+UR4+0x10600], R0 ;  /* 0x0106000002007988 */ /* 0x0001e80008000404 */
[----:B0-----:R-:W3:Y:S01]  /*26fb0*/  LDL.LU R0, [R1+0x2fa0] ;  /* 0x002fa00001007983 */ /* 0x001ee20000300800 */
[----:B------:R-:W-:-:S03]  /*26fc0*/  IMAD.SHL.U32 R16, R16, 0x2, RZ ;  /* 0x0000000210107824 */ /* 0x000fc600078e00ff */
[----:B------:R-:W-:Y:S04]  /*26fd0*/  STS.U16 [R2+UR4+0x10680], R9 ;  /* 0x0106800902007988 */ /* 0x000fe80008000404 */
[----:B------:R-:W-:Y:S04]  /*26fe0*/  STS.U16 [R2+UR4+0x10e00], R20 ;  /* 0x010e001402007988 */ /* 0x000fe80008000404 */
[----:B------:R-:W-:Y:S04]  /*26ff0*/  STS.U16 [R2+UR4+0x10e80], R3 ;  /* 0x010e800302007988 */ /* 0x000fe80008000404 */
[----:B------:R-:W-:Y:S01]  /*27000*/  STS.U16 [R2+UR4+0x11600], R19 ;  /* 0x0116001302007988 */ /* 0x000fe20008000404 */
[----:B------:R-:W-:-:S03]  /*27010*/  LOP3.LUT R16, R16, 0x70, RZ, 0x3c, !PT ;  /* 0x0000007010107812 */ /* 0x000fc600078e3cff */
[----:B------:R-:W-:Y:S04]  /*27020*/  STS.U16 [R2+UR4+0x11680], R22 ;  /* 0x0116801602007988 */ /* 0x000fe80008000404 */
[----:B------:R-:W-:Y:S04]  /*27030*/  STS.U16 [R2+UR4+0x11e80], R8 ;  /* 0x011e800802007988 */ /* 0x000fe80008000404 */
[----:B------:R-:W-:Y:S04]  /*27040*/  STS.U16 [R2+UR4+0x11e00], R21 ;  /* 0x011e001502007988 */ /* 0x000fe80008000404 */
[----:B------:R0:W-:Y:S02]  /*27050*/  STS.U16 [R16+UR4+0x10700], R14 ;  /* 0x0107000e10007988 */ /* 0x0001e40008000404 */
[----:B0-----:R-:W0:Y:S01]  /*27060*/  S2R R14, SR_TID.X ;  /* 0x00000000000e7919 */ /* 0x001e220000002100 */
[----:B------:R-:W1:Y:S01]  /*27070*/  S2R R2, SR_TID.X ;  /* 0x0000000000027919 */ /* 0x000e620000002100 */
[----:B------:R0:W-:Y:S04]  /*27080*/  STS.U16 [R16+UR4+0x10780], R15 ;  /* 0x0107800f10007988 */ /* 0x0001e80008000404 */
[----:B------:R-:W-:Y:S01]  /*27090*/  STS.U16 [R16+UR4+0x10f00], R17 ;  /* 0x010f001110007988 */ /* 0x000fe20008000404 */
[----:B0-----:R-:W-:Y:S01]  /*270a0*/  IMAD.SHL.U32 R15, R14, 0x2, RZ ;  /* 0x000000020e0f7824 */ /* 0x001fe200078e00ff */
[C---:B-1----:R-:W-:Y:S01]  /*270b0*/  LOP3.LUT R3, R2.reuse, 0x7, RZ, 0xc0, !PT ;  /* 0x0000000702037812 */ /* 0x042fe200078ec0ff */
[----:B------:R-:W-:-:S03]  /*270c0*/  IMAD.SHL.U32 R22, R2, 0x100, RZ ;  /* 0x0000010002167824 */ /* 0x000fc600078e00ff */
[----:B------:R-:W-:Y:S01]  /*270d0*/  LOP3.LUT R2, R15, 0x10, RZ, 0xc0, !PT ;  /* 0x000000100f027812 */ /* 0x000fe200078ec0ff */
[----:B------:R-:W-:-:S03]  /*270e0*/  IMAD R3, R3, 0x210, RZ ;  /* 0x0000021003037824 */ /* 0x000fc600078e02ff */
[----:B------:R-:W-:-:S04]  /*270f0*/  LOP3.LUT R2, R2, 0x20, R14, 0xf8, !PT ;  /* 0x0000002002027812 */ /* 0x000fc800078ef80e */
[----:B------:R-:W-:-:S04]  /*27100*/  LOP3.LUT R2, R3, R2, RZ, 0x3c, !PT ;  /* 0x0000000203027212 */ /* 0x000fc800078e3cff */
[----:B------:R-:W-:Y:S02]  /*27110*/  LOP3.LUT R2, R2, 0x1000, R22, 0xf8, !PT ;  /* 0x0000100002027812 */ /* 0x000fe400078ef816 */
[----:B------:R-:W-:-:S05]  /*27120*/  LOP3.LUT R12, R14, 0x7, RZ, 0xc0, !PT ;  /* 0x000000070e0c7812 */ /* 0x000fca00078ec0ff */
[----:B------:R-:W-:-:S05]  /*27130*/  IMAD R12, R12, 0x110, RZ ;  /* 0x000001100c0c7824 */ /* 0x000fca00078e02ff */
[----:B------:R-:W-:Y:S01]  /*27140*/  LOP3.LUT R12, R12, 0x30, R15, 0x78, !PT ;  /* 0x000000300c0c7812 */ /* 0x000fe200078e780f */
[----:B---3--:R0:W-:Y:S04]  /*27150*/  STS.U16 [R16+UR4+0x10f80], R0 ;  /* 0x010f800010007988 */ /* 0x0081e80008000404 */
[----:B------:R-:W-:Y:S04]  /*27160*/  STS.U16 [R16+UR4+0x11700], R23 ;  /* 0x0117001710007988 */ /* 0x000fe80008000404 */
[----:B--2---:R-:W-:Y:S04]  /*27170*/  STS.U16 [R16+UR4+0x11780], R27 ;  /* 0x0117801b10007988 */ /* 0x004fe80008000404 */
[----:B------:R-:W-:Y:S04]  /*27180*/  STS.U16 [R16+UR4+0x11f80], R24 ;  /* 0x011f801810007988 */ /* 0x000fe80008000404 */
[----:B------:R-:W-:Y:S01]  /*27190*/  STS.U16 [R16+UR4+0x11f00], R25 ;  /* 0x011f001910007988 */ /* 0x000fe20008000404 */
[----:B------:R-:W-:Y:S06]  /*271a0*/  BAR.SYNC.DEFER_BLOCKING 0x0 ;  /* 0x0000000000007b1d */ /* 0x000fec0000010000 */
[----:B0-----:R-:W2:Y:S04]  /*271b0*/  LDL R0, [R1+0x1be0] ;  /* 0x001be00001007983 */ /* 0x001ea80000100800 */
[----:B------:R-:W0:Y:S04]  /*271c0*/  LDSM.16.MT88.4 R4, [R2+UR4] ;  /* 0x000000040204783b */ /* 0x000e280008004200 */
[----:B------:R-:W-:Y:S04]  /*271d0*/  LDSM.16.M88.4 R16, [R12+UR4+0x10800] ;  /* 0x010800040c10783b */ /* 0x000fe80008000200 */
[----:B------:R-:W-:Y:S04]  /*271e0*/  LDSM.16.MT88.4 R20, [R2+UR4+0x100] ;  /* 0x000100040214783b */ /* 0x000fe80008004200 */
[----:B------:R-:W-:Y:S01]  /*271f0*/  LDSM.16.MT88.4 R24, [R2+UR4+0x80] ;  /* 0x000080040218783b */ /* 0x000fe20008004200 */
[----:B0-----:R-:W-:-:S02]  /*27200*/  IMAD.MOV.U32 R8, RZ, RZ, R4 ;  /* 0x000000ffff087224 */ /* 0x001fc400078e0004 */
[----:B------:R-:W-:Y:S02]  /*27210*/  IMAD.MOV.U32 R29, RZ, RZ, R5 ;  /* 0x000000ffff1d7224 */ /* 0x000fe400078e0005 */
[----:B------:R-:W-:Y:S02]  /*27220*/  IMAD.MOV.U32 R28, RZ, RZ, R6 ;  /* 0x000000ffff1c7224 */ /* 0x000fe400078e0006 */
[----:B------:R-:W-:Y:S02]  /*27230*/  IMAD.MOV.U32 R3, RZ, RZ, R7 ;  /* 0x000000ffff037224 */ /* 0x000fe400078e0007 */
[----:B------:R-:W0:Y:S04]  /*27240*/  LDSM.16.M88.4 R4, [R12+UR4+0x10000] ;  /* 0x010000040c04783b */ /* 0x000e280008000200 */
[----:B0-----:R0:W-:Y:S02]  /*27250*/  STL [R1+0x2e94], R6 ;  /* 0x002e940601007387 */ /* 0x0011e40000100800 */
[----:B0-----:R-:W-:-:S02]  /*27260*/  IMAD.MOV.U32 R6, RZ, RZ, R8 ;  /* 0x000000ffff067224 */ /* 0x001fc400078e0008 */
[----:B------:R-:W0:Y:S04]  /*27270*/  LDSM.16.M88.4 R8, [R12+UR4+0x11000] ;  /* 0x011000040c08783b */ /* 0x000e280008000200 */
[----:B------:R-:W1:Y:S04]  /*27280*/  LDSM.16.M88.4 R12, [R12+UR4+0x11800] ;  /* 0x011800040c0c783b */ /* 0x000e680008000200 */
[----:B------:R-:W-:Y:S04]  /*27290*/  STL [R1+0x2e90], R7 ;  /* 0x002e900701007387 */ /* 0x000fe80000100800 */
[----:B------:R-:W-:Y:S04]  /*272a0*/  STL.64 [R1+0x2f98], R4 ;  /* 0x002f980401007387 */ /* 0x000fe80000100a00 */
[----:B------:R-:W-:Y:S04]  /*272b0*/  STL.64 [R1+0x2f90], R18 ;  /* 0x002f901201007387 */ /* 0x000fe80000100a00 */
[----:B------:R3:W-:Y:S04]  /*272c0*/  STL.64 [R1+0x2f88], R16 ;  /* 0x002f881001007387 */ /* 0x0007e80000100a00 */
[----:B0-----:R-:W-:Y:S04]  /*272d0*/  STL.64 [R1+0x2f80], R10 ;  /* 0x002f800a01007387 */ /* 0x001fe80000100a00 */
[----:B------:R0:W-:Y:S04]  /*272e0*/  STL.64 [R1+0x2f78], R8 ;  /* 0x002f780801007387 */ /* 0x0001e80000100a00 */
[----:B---3--:R-:W3:Y:S04]  /*272f0*/  LDL.LU.64 R16, [R1+0x3f0] ;  /* 0x0003f00001107983 */ /* 0x008ee80000300a00 */
[----:B------:R-:W3:Y:S04]  /*27300*/  LDL.LU.64 R18, [R1+0x3f8] ;  /* 0x0003f80001127983 */ /* 0x000ee80000300a00 */
[----:B0-----:R-:W4:Y:S04]  /*27310*/  LDL.LU.64 R8, [R1+0x330] ;  /* 0x0003300001087983 */ /* 0x001f280000300a00 */
[----:B------:R-:W4:Y:S04]  /*27320*/  LDL.LU.64 R10, [R1+0x338] ;  /* 0x00033800010a7983 */ /* 0x000f280000300a00 */
[----:B-1----:R-:W-:Y:S04]  /*27330*/  STL [R1+0x2efc], R14 ;  /* 0x002efc0e01007387 */ /* 0x002fe80000100800 */
[----:B------:R-:W-:Y:S04]  /*27340*/  STL [R1+0x2ef8], R15 ;  /* 0x002ef80f01007387 */ /* 0x000fe80000100800 */
[----:B------:R0:W-:Y:S04]  /*27350*/  STL.64 [R1+0x2f70], R12 ;  /* 0x002f700c01007387 */ /* 0x0001e80000100a00 */
[----:B0-----:R-:W2:Y:S04]  /*27360*/  LDL.LU.64 R12, [R1+0x2b0] ;  /* 0x0002b000010c7983 */ /* 0x001ea80000300a00 */
[----:B------:R-:W2:Y:S04]  /*27370*/  LDL.LU.64 R14, [R1+0x2b8] ;  /* 0x0002b800010e7983 */ /* 0x000ea80000300a00 */
[----:B------:R-:W-:Y:S04]  /*27380*/  STL.64 [R1+0x2f38], R22 ;  /* 0x002f381601007387 */ /* 0x000fe80000100a00 */
[----:B------:R0:W-:Y:S02]  /*27390*/  STL.64 [R1+0x2f30], R20 ;  /* 0x002f301401007387 */ /* 0x0001e40000100a00 */
[----:B0-----:R-:W-:-:S02]  /*273a0*/  IMAD.MOV.U32 R20, RZ, RZ, R6 ;  /* 0x000000ffff147224 */ /* 0x001fc400078e0006 */
[----:B------:R-:W0:Y:S04]  /*273b0*/  LDSM.16.MT88.4 R4, [R2+UR4+0x180] ;  /* 0x000180040204783b */ /* 0x000e280008004200 */
[----:B0-----:R0:W-:Y:S04]  /*273c0*/  STL.64 [R1+0x50], R4 ;  /* 0x0000500401007387 */ /* 0x0011e80000100a00 */
[----:B------:R1:W-:Y:S04]  /*273d0*/  STL.64 [R1+0x58], R6 ;  /* 0x0000580601007387 */ /* 0x0003e80000100a00 */
[----:B0-----:R-:W3:Y:S01]  /*273e0*/  LDL.LU.64 R4, [R1+0x2f98] ;  /* 0x002f980001047983 */ /* 0x001ee20000300a00 */
[----:B------:R-:W-:-:S02]  /*273f0*/  IMAD.MOV.U32 R21, RZ, RZ, R29 ;  /* 0x000000ffff157224 */ /* 0x000fc400078e001d */
[----:B------:R-:W-:Y:S02]  /*27400*/  IMAD.MOV.U32 R22, RZ, RZ, R28 ;  /* 0x000000ffff167224 */ /* 0x000fe400078e001c */
[----:B------:R-:W-:-:S07]  /*27410*/  IMAD.MOV.U32 R23, RZ, RZ, R3 ;  /* 0x000000ffff177224 */ /* 0x000fce00078e0003 */
[----:B---3--:R-:W-:-:S15]  /*27420*/  HMMA.16816.F32 R16, R20, R4, R16 ;  /* 0x000000041410723c */ /* 0x008fde0000001810 */
[----:B------:R-:W-:-:S08]  /*27430*/  NOP ;  /* 0x0000000000007918 */ /* 0x000fd00000000000 */
[----:B------:R-:W-:Y:S04]  /*27440*/  STL.64 [R1+0x70], R16 ;  /* 0x0000701001007387 */ /* 0x000fe80000100a00 */
[----:B------:R0:W-:Y:S01]  /*27450*/  STL [R1+0x78], R18 ;  /* 0x0000781201007387 */ /* 0x0001e20000100800 */
[----:B-1----:R-:W-:-:S03]  /*27460*/  IMAD.MOV.U32 R6, RZ, RZ, R19 ;  /* 0x000000ffff067224 */ /* 0x002fc600078e0013 */
[----:B0-----:R-:W3:Y:S04]  /*27470*/  LDL.LU.64 R18, [R1+0x2f90] ;  /* 0x002f900001127983 */ /* 0x001ee80000300a00 */
[----:B------:R-:W4:Y:S04]  /*27480*/  LDL.LU.64 R16, [R1+0x2f88] ;  /* 0x002f880001107983 */ /* 0x000f280000300a00 */
[----:B------:R-:W-:Y:S01]  /*27490*/  STL [R1+0x2e98], R6 ;  /* 0x002e980601007387 */ /* 0x000fe20000100800 */
[----:B----4-:R-:W-:-:S15]  /*274a0*/  HMMA.16816.F32 R8, R20, R16, R8 ;  /* 0x000000101408723c */ /* 0x010fde0000001808 */
[----:B------:R-:W-:-:S08]  /*274b0*/  NOP ;  /* 0x0000000000007918 */ /* 0x000fd00000000000 */
[----:B------:R-:W-:Y:S04]  /*274c0*/  STL.64 [R1+0x140], R8 ;  /* 0x0001400801007387 */ /* 0x000fe80000100a00 */
[----:B------:R0:W-:Y:S04]  /*274d0*/  STL.64 [R1+0x148], R10 ;  /* 0x0001480a01007387 */ /* 0x0001e80000100a00 */
[----:B0-----:R-:W4:Y:S04]  /*274e0*/  LDL.LU.64 R10, [R1+0x2f80] ;  /* 0x002f8000010a7983 */ /* 0x001f280000300a00 */
[----:B------:R-:W2:Y:S04]  /*274f0*/  LDL.LU.64 R8, [R1+0x2f78] ;  /* 0x002f780001087983 */ /* 0x000ea80000300a00 */
[----:B---3--:R-:W-:Y:S04]  /*27500*/  STL.64 [R1+0x2f68], R18 ;  /* 0x002f681201007387 */ /* 0x008fe80000100a00 */
[----:B------:R0:W-:Y:S04]  /*27510*/  STL.64 [R1+0x2f60], R16 ;  /* 0x002f601001007387 */ /* 0x0001e80000100a00 */
[----:B0-----:R-:W3:Y:S04]  /*27520*/  LDL.LU.64 R16, [R1+0x3b0] ;  /* 0x0003b00001107983 */ /* 0x001ee80000300a00 */
[----:B------:R-:W3:Y:S01]  /*27530*/  LDL.LU.64 R18, [R1+0x3b8] ;  /* 0x0003b80001127983 */ /* 0x000ee20000300a00 */
[----:B--2---:R-:W-:-:S15]  /*27540*/  HMMA.16816.F32 R12, R20, R8, R12 ;  /* 0x00000008140c723c */ /* 0x004fde000000180c */
[----:B------:R-:W-:-:S08]  /*27550*/  NOP ;  /* 0x0000000000007918 */ /* 0x000fd00000000000 */
[----:B------:R0:W-:Y:S04]  /*27560*/  STL.64 [R1+0x130], R12 ;  /* 0x0001300c01007387 */ /* 0x0001e80000100a00 */
[----:B------:R-:W-:Y:S04]  /*27570*/  STL.64 [R1+0x138], R14 ;  /* 0x0001380e01007387 */ /* 0x000fe80000100a00 */
[----:B0-----:R-:W2:Y:S04]  /*27580*/  LDL.LU.64 R12, [R1+0x2f70] ;  /* 0x002f7000010c7983 */ /* 0x001ea80000300a00 */
[----:B----4-:R-:W-:Y:S04]  /*27590*/  STL.64 [R1+0x2f58], R10 ;  /* 0x002f580a01007387 */ /* 0x010fe80000100a00 */
[----:B------:R0:W-:Y:S04]  /*275a0*/  STL.64 [R1+0x2f50], R8 ;  /* 0x002f500801007387 */ /* 0x0001e80000100a00 */
[----:B0-----:R-:W2:Y:S04]  /*275b0*/  LDL.LU.64 R8, [R1+0x250] ;  /* 0x0002500001087983 */ /* 0x001ea80000300a00 */
[----:B------:R-:W2:Y:S01]  /*275c0*/  LDL.LU.64 R10, [R1+0x258] ;  /* 0x00025800010a7983 */ /* 0x000ea20000300a00 */
[----:B---3--:R-:W-:Y:S06]  /*275d0*/  HMMA.16816.F32 R16, R24, R4, R16 ;  /* 0x000000041810723c */ /* 0x008fec0000001810 */
[----:B--2---:R-:W-:Y:S01]  /*275e0*/  HMMA.16816.F32 R20, R20, R12, R8 ;  /* 0x0000000c1414723c */ /* 0x004fe20000001808 */
[----:B------:R-:W0:-:S15]  /*275f0*/  LDSM.16.MT88.4 R8, [R0+UR4] ;  /* 0x000000040008783b */ /* 0x000e1e0008004200 */
[----:B------:R-:W-:-:S07]  /*27600*/  NOP ;  /* 0x0000000000007918 */ /* 0x000fce0000000000 */
[----:B------:R-:W-:Y:S04]  /*27610*/  STL.64 [R1+0x120], R20 ;  /* 0x0001201401007387 */ /* 0x000fe80000100a00 */
[----:B------:R-:W-:Y:S01]  /*27620*/  STL.64 [R1+0x128], R22 ;  /* 0x0001281601007387 */ /* 0x000fe20000100a00 */
[----:B0-----:R-:W-:Y:S02]  /*27630*/  IMAD.MOV.U32 R14, RZ, RZ, R10 ;  /* 0x000000ffff0e7224 */ /* 0x001fe400078e000a */
[----:B------:R-:W-:Y:S01]  /*27640*/  IMAD.MOV.U32 R15, RZ, RZ, R11 ;  /* 0x000000ffff0f7224 */ /* 0x000fe200078e000b */
[----:B------:R0:W-:Y:S04]  /*27650*/  STL.64 [R1+0x40], R8 ;  /* 0x0000400801007387 */ /* 0x0001e80000100a00 */
[----:B0-----:R-:W2:Y:S04]  /*27660*/  LDL.LU.64 R8, [R1+0x360] ;  /* 0x0003600001087983 */ /* 0x001ea80000300a00 */
[----:B------:R-:W2:Y:S04]  /*27670*/  LDL.LU.64 R10, [R1+0x368] ;  /* 0x00036800010a7983 */ /* 0x000ea80000300a00 */
[----:B------:R-:W-:Y:S04]  /*27680*/  STL.64 [R1+0x2f48], R14 ;  /* 0x002f480e01007387 */ /* 0x000fe80000100a00 */
[----:B------:R0:W-:Y:S04]  /*27690*/  STL.64 [R1+0x2f40], R12 ;  /* 0x002f400c01007387 */ /* 0x0001e80000100a00 */
[----:B0-----:R-:W3:Y:S04]  /*276a0*/  LDL.LU.64 R12, [R1+0x2f0] ;  /* 0x0002f000010c7983 */ /* 0x001ee80000300a00 */
[----:B------:R-:W3:Y:S04]  /*276b0*/  LDL.LU.64 R14, [R1+0x2f8] ;  /* 0x0002f800010e7983 */ /* 0x000ee80000300a00 */
[----:B------:R-:W4:Y:S04]  /*276c0*/  LDL.LU.64 R20, [R1+0x260] ;  /* 0x0002600001147983 */ /* 0x000f280000300a00 */
[----:B------:R-:W4:Y:S04]  /*276d0*/  LDL.LU.64 R22, [R1+0x268] ;  /* 0x0002680001167983 */ /* 0x000f280000300a00 */
[----:B------:R-:W-:Y:S04]  /*276e0*/  STL.64 [R1+0x110], R16 ;  /* 0x0001101001007387 */ /* 0x000fe80000100a00 */
[----:B------:R-:W-:Y:S04]  /*276f0*/  STL.64 [R1+0x118], R18 ;  /* 0x0001181201007387 */ /* 0x000fe80000100a00 */
[----:B------:R-:W0:Y:S02]  /*27700*/  LDSM.16.MT88.4 R16, [R0+UR4+0x80] ;  /* 0x000080040010783b */ /* 0x000e240008004200 */
[----:B0-----:R-:W-:-:S02]  /*27710*/  IMAD.MOV.U32 R28, RZ, RZ, R18 ;  /* 0x000000ffff1c7224 */ /* 0x001fc400078e0012 */
[----:B------:R-:W-:Y:S02]  /*27720*/  IMAD.MOV.U32 R3, RZ, RZ, R19 ;  /* 0x000000ffff037224 */ /* 0x000fe400078e0013 */
[----:B------:R-:W-:Y:S02]  /*27730*/  IMAD.MOV.U32 R7, RZ, RZ, R16 ;  /* 0x000000ffff077224 */ /* 0x000fe400078e0010 */
[----:B------:R-:W-:Y:S01]  /*27740*/  IMAD.MOV.U32 R29, RZ, RZ, R17 ;  /* 0x000000ffff1d7224 */ /* 0x000fe200078e0011 */
[----:B------:R-:W3:Y:S04]  /*27750*/  LDL.LU.64 R18, [R1+0x2f68] ;  /* 0x002f680001127983 */ /* 0x000ee80000300a00 */
[----:B------:R-:W2:Y:S04]  /*27760*/  LDL.LU.64 R16, [R1+0x2f60] ;  /* 0x002f600001107983 */ /* 0x000ea80000300a00 */
[----:B------:R-:W-:Y:S04]  /*27770*/  STL [R1+0x2ea8], R3 ;  /* 0x002ea80301007387 */ /* 0x000fe80000100800 */
[----:B------:R-:W-:Y:S04]  /*27780*/  STL [R1+0x2ea4], R28 ;  /* 0x002ea41c01007387 */ /* 0x000fe80000100800 */
[----:B------:R-:W-:Y:S04]  /*27790*/  STL [R1+0x2ea0], R29 ;  /* 0x002ea01d01007387 */ /* 0x000fe80000100800 */
[----:B------:R-:W-:Y:S01]  /*277a0*/  STL [R1+0x2e9c], R7 ;  /* 0x002e9c0701007387 */ /* 0x000fe20000100800 */
[----:B--2---:R-:W-:-:S15]  /*277b0*/  HMMA.16816.F32 R8, R24, R16, R8 ;  /* 0x000000101808723c */ /* 0x004fde0000001808 */
[----:B------:R-:W-:-:S08]  /*277c0*/  NOP ;  /* 0x0000000000007918 */ /* 0x000fd00000000000 */
[----:B------:R-:W-:Y:S04]  /*277d0*/  STL.64 [R1+0x100], R8 ;  /* 0x0001000801007387 */ /* 0x000fe80000100a00 */
[----:B------:R0:W-:Y:S04]  /*277e0*/  STL.64 [R1+0x108], R10 ;  /* 0x0001080a01007387 */ /* 0x0001e80000100a00 */
[----:B0-----:R-:W2:Y:S04]  /*277f0*/  LDL.LU.64 R10, [R1+0x2f58] ;  /* 0x002f5800010a7983 */ /* 0x001ea80000300a00 */
[----:B------:R-:W4:Y:S04]  /*27800*/  LDL.LU.64 R8, [R1+0x2f50] ;  /* 0x002f500001087983 */ /* 0x000f280000300a00 */
[----:B---3--:R-:W-:Y:S04]  /*27810*/  STL.64 [R1+0x2f28], R18 ;  /* 0x002f281201007387 */ /* 0x008fe80000100a00 */
[----:B------:R0:W-:Y:S04]  /*27820*/  STL.64 [R1+0x2f20], R16 ;  /* 0x002f201001007387 */ /* 0x0001e80000100a00 */
[----:B0-----:R-:W3:Y:S04]  /*27830*/  LDL.LU.64 R16, [R1+0x390] ;  /* 0x0003900001107983 */ /* 0x001ee80000300a00 */
[----:B------:R-:W3:Y:S01]  /*27840*/  LDL.LU.64 R18, [R1+0x398] ;  /* 0x0003980001127983 */ /* 0x000ee20000300a00 */
[----:B----4-:R-:W-:-:S15]  /*27850*/  HMMA.16816.F32 R12, R24, R8, R12 ;  /* 0x00000008180c723c */ /* 0x010fde000000180c */
[----:B------:R-:W-:-:S08]  /*27860*/  NOP ;  /* 0x0000000000007918 */ /* 0x000fd00000000000 */
[----:B------:R-:W-:Y:S04]  /*27870*/  STL.64 [R1+0xf0], R12 ;  /* 0x0000f00c01007387 */ /* 0x000fe80000100a00 */
[----:B------:R0:W-:Y:S04]  /*27880*/  STL.64 [R1+0xf8], R14 ;  /* 0x0000f80e01007387 */ /* 0x0001e80000100a00 */
[----:B0-----:R-:W4:Y:S04]  /*27890*/  LDL.LU.64 R14, [R1+0x2f48] ;  /* 0x002f4800010e7983 */ /* 0x001f280000300a00 */
[----:B------:R-:W2:Y:S02]  /*278a0*/  LDL.LU.64 R12, [R1+0x2f40] ;  /* 0x002f4000010c7983 */ /* 0x000ea40000300a00 */
[----:B--2---:R-:W-:Y:S02]  /*278b0*/  HMMA.16816.F32 R24, R24, R12, R20 ;  /* 0x0000000c1818723c */ /* 0x004fe40000001814 */
[----:B------:R-:W3:Y:S04]  /*278c0*/  LDL.LU.64 R22, [R1+0x2f38] ;  /* 0x002f380001167983 */ /* 0x000ee80000300a00 */
[----:B------:R-:W3:-:S15]  /*278d0*/  LDL.LU.64 R20, [R1+0x2f30] ;  /* 0x002f300001147983 */ /* 0x000ede0000300a00 */
[----:B------:R-:W-:-:S02]  /*278e0*/  NOP ;  /* 0x0000000000007918 */ /* 0x000fc40000000000 */
[----:B------:R0:W-:Y:S04]  /*278f0*/  STL.64 [R1+0xb0], R24 ;  /* 0x0000b01801007387 */ /* 0x0001e80000100a00 */
[----:B------:R1:W-:Y:S04]  /*27900*/  STL.64 [R1+0xb8], R26 ;  /* 0x0000b81a01007387 */ /* 0x0003e80000100a00 */
[----:B0-----:R-:W2:Y:S04]  /*27910*/  LDL.LU.64 R24, [R1+0x310] ;  /* 0x0003100001187983 */ /* 0x001ea80000300a00 */
[----:B-1----:R-:W2:Y:S01]  /*27920*/  LDL.LU.64 R26, [R1+0x318] ;  /* 0x00031800011a7983 */ /* 0x002ea20000300a00 */
[----:B---3--:R-:W-:-:S15]  /*27930*/  HMMA.16816.F32 R16, R20, R4, R16 ;  /* 0x000000041410723c */ /* 0x008fde0000001810 */
[----:B------:R-:W-:-:S08]  /*27940*/  NOP ;  /* 0x0000000000007918 */ /* 0x000fd00000000000 */
[----:B------:R-:W-:Y:S04]  /*27950*/  STL.64 [R1+0xa0], R16 ;  /* 0x0000a01001007387 */ /* 0x000fe80000100a00 */
[----:B------:R0:W-:Y:S04]  /*27960*/  STL.64 [R1+0xa8], R18 ;  /* 0x0000a81201007387 */ /* 0x0001e80000100a00 */
[----:B0-----:R-:W3:Y:S04]  /*27970*/  LDL.LU.64 R18, [R1+0x2f28] ;  /* 0x002f280001127983 */ /* 0x001ee80000300a00 */
[----:B------:R-:W2:Y:S02]  /*27980*/  LDL.LU.64 R16, [R1+0x2f20] ;  /* 0x002f200001107983 */ /* 0x000ea40000300a00 */
[----:B--2---:R-:W-:Y:S02]  /*27990*/  HMMA.16816.F32 R24, R20, R16, R24 ;  /* 0x000000101418723c */ /* 0x004fe40000001818 */
[----:B---3--:R-:W-:Y:S04]  /*279a0*/  STL.64 [R1+0x2f08], R18 ;  /* 0x002f081201007387 */ /* 0x008fe80000100a00 */
[----:B------:R0:W-:-:S15]  /*279b0*/  STL.64 [R1+0x2f00], R16 ;  /* 0x002f001001007387 */ /* 0x0001de0000100a00 */
[----:B------:R-:W-:-:S02]  /*279c0*/  NOP ;  /* 0x0000000000007918 */ /* 0x000fc40000000000 */
[----:B------:R-:W-:Y:S04]  /*279d0*/  STL.64 [R1+0x90], R24 ;  /* 0x0000901801007387 */ /* 0x000fe80000100a00 */
[----:B------:R-:W-:Y:S04]  /*279e0*/  STL.64 [R1+0x98], R26 ;  /* 0x0000981a01007387 */ /* 0x000fe80000100a00 */
[----:B0-----:R-:W2:Y:S04]  /*279f0*/  LDL.LU.64 R16, [R1+0x2a0] ;  /* 0x0002a00001107983 */ /* 0x001ea80000300a00 */
[----:B------:R-:W2:Y:S04]  /*27a00*/  LDL.LU.64 R18, [R1+0x2a8] ;  /* 0x0002a80001127983 */ /* 0x000ea80000300a00 */
[----:B------:R-:W0:Y:S02]  /*27a10*/  LDSM.16.MT88.4 R24, [R0+UR4+0x100] ;  /* 0x000100040018783b */ /* 0x000e240008004200 */
[----:B0-----:R-:W-:-:S02]  /*27a20*/  IMAD.MOV.U32 R28, RZ, RZ, R24 ;  /* 0x000000ffff1c7224 */ /* 0x001fc400078e0018 */
[----:B------:R-:W-:Y:S02]  /*27a30*/  IMAD.MOV.U32 R29, RZ, RZ, R25 ;  /* 0x000000ffff1d7224 */ /* 0x000fe400078e0019 */
[----:B------:R-:W-:Y:S02]  /*27a40*/  IMAD.MOV.U32 R7, RZ, RZ, R26 ;  /* 0x000000ffff077224 */ /* 0x000fe400078e001a */
[----:B------:R-:W-:Y:S01]  /*27a50*/  IMAD.MOV.U32 R6, RZ, RZ, R27 ;  /* 0x000000ffff067224 */ /* 0x000fe200078e001b */
[----:B------:R-:W3:Y:S04]  /*27a60*/  LDL.LU.64 R24, [R1+0x230] ;  /* 0x0002300001187983 */ /* 0x000ee80000300a00 */
[----:B------:R-:W3:Y:S04]  /*27a70*/  LDL.LU.64 R26, [R1+0x238] ;  /* 0x00023800011a7983 */ /* 0x000ee80000300a00 */
[----:B------:R-:W-:Y:S04]  /*27a80*/  STL [R1+0x2eb8], R6 ;  /* 0x002eb80601007387 */ /* 0x000fe80000100800 */
[----:B------:R-:W-:Y:S04]  /*27a90*/  STL [R1+0x2eb4], R7 ;  /* 0x002eb40701007387 */ /* 0x000fe80000100800 */
[----:B------:R-:W-:Y:S04]  /*27aa0*/  STL [R1+0x2eb0], R29 ;  /* 0x002eb01d01007387 */ /* 0x000fe80000100800 */
[----:B------:R-:W-:Y:S04]  /*27ab0*/  STL [R1+0x2eac], R28 ;  /* 0x002eac1c01007387 */ /* 0x000fe80000100800 */
[----:B------:R-:W-:Y:S04]  /*27ac0*/  STL.64 [R1+0x2f18], R10 ;  /* 0x002f180a01007387 */ /* 0x000fe80000100a00 */
[----:B------:R-:W-:Y:S01]  /*27ad0*/  STL.64 [R1+0x2f10], R8 ;  /* 0x002f100801007387 */ /* 0x000fe20000100a00 */
[----:B--2---:R-:W-:Y:S03]  /*27ae0*/  HMMA.16816.F32 R16, R20, R8, R16 ;  /* 0x000000081410723c */ /* 0x004fe60000001810 */
[----:B------:R-:W0:-:S15]  /*27af0*/  LDSM.16.MT88.4 R8, [R0+UR4+0x180] ;  /* 0x000180040008783b */ /* 0x000e1e0008004200 */
[----:B------:R-:W-:-:S05]  /*27b00*/  NOP ;  /* 0x0000000000007918 */ /* 0x000fca0000000000 */
[----:B------:R1:W-:Y:S04]  /*27b10*/  STL.64 [R1+0x60], R16 ;  /* 0x0000601001007387 */ /* 0x0003e80000100a00 */
[----:B------:R2:W-:Y:S04]  /*27b20*/  STL.64 [R1+0x68], R18 ;  /* 0x0000681201007387 */ /* 0x0005e80000100a00 */
[----:B-1----:R-:W4:Y:S04]  /*27b30*/  LDL.LU.64 R16, [R1+0x400] ;  /* 0x0004000001107983 */ /* 0x002f280000300a00 */
[----:B--2---:R-:W4:Y:S01]  /*27b40*/  LDL.LU.64 R18, [R1+0x408] ;  /* 0x0004080001127983 */ /* 0x004f220000300a00 */
[----:B0-----:R-:W-:-:S02]  /*27b50*/  IMAD.MOV.U32 R7, RZ, RZ, R8 ;  /* 0x000000ffff077224 */ /* 0x001fc400078e0008 */
[----:B------:R-:W-:Y:S02]  /*27b60*/  IMAD.MOV.U32 R29, RZ, RZ, R9 ;  /* 0x000000ffff1d7224 */ /* 0x000fe400078e0009 */
[----:B------:R-:W-:Y:S02]  /*27b70*/  IMAD.MOV.U32 R28, RZ, RZ, R10 ;  /* 0x000000ffff1c7224 */ /* 0x000fe400078e000a */
[----:B------:R-:W-:Y:S02]  /*27b80*/  IMAD.MOV.U32 R3, RZ, RZ, R11 ;  /* 0x000000ffff037224 */ /* 0x000fe400078e000b */
[----:B---3--:R-:W-:Y:S01]  /*27b90*/  HMMA.16816.F32 R8, R20, R12, R24 ;  /* 0x0000000c1408723c */ /* 0x008fe20000001818 */
[----:B------:R-:W-:Y:S04]  /*27ba0*/  STL [R1+0x2ec4], R29 ;  /* 0x002ec41d01007387 */ /* 0x000fe80000100800 */
[----:B------:R-:W-:Y:S04]  /*27bb0*/  STL [R1+0x2ec0], R7 ;  /* 0x002ec00701007387 */ /* 0x000fe80000100800 */
[----:B------:R-:W-:Y:S04]  /*27bc0*/  STL [R1+0x2ebc], R0 ;  /* 0x002ebc0001007387 */ /* 0x000fe80000100800 */
[----:B------:R-:W2:Y:S04]  /*27bd0*/  LDL.LU.64 R24, [R1+0x2d0] ;  /* 0x0002d00001187983 */ /* 0x000ea80000300a00 */
[----:B------:R-:W2:Y:S06]  /*27be0*/  LDL.LU.64 R26, [R1+0x2d8] ;  /* 0x0002d800011a7983 */ /* 0x000eac0000300a00 */
[----:B------:R-:W-:Y:S04]  /*27bf0*/  STL.64 [R1+0x80], R8 ;  /* 0x0000800801007387 */ /* 0x000fe80000100a00 */
[----:B------:R-:W-:Y:S04]  /*27c00*/  STL.64 [R1+0x88], R10 ;  /* 0x0000880a01007387 */ /* 0x000fe80000100a00 */
[----:B------:R-:W4:Y:S04]  /*27c10*/  LDL.LU R20, [R1+0x50] ;  /* 0x0000500001147983 */ /* 0x000f280000300800 */
[----:B------:R-:W4:Y:S04]  /*27c20*/  LDL.LU R21, [R1+0x54] ;  /* 0x0000540001157983 */ /* 0x000f280000300800 */
[----:B------:R-:W4:Y:S04]  /*27c30*/  LDL.LU R22, [R1+0x58] ;  /* 0x0000580001167983 */ /* 0x000f280000300800 */
[----:B------:R-:W4:Y:S04]  /*27c40*/  LDL.LU R23, [R1+0x5c] ;  /* 0x00005c0001177983 */ /* 0x000f280000300800 */
[----:B------:R-:W0:Y:S02]  /*27c50*/  LDSM.16.MT88.4 R8, [R2+UR4+0x2000] ;  /* 0x002000040208783b */ /* 0x000e240008004200 */
[----:B0-----:R-:W-:-:S02]  /*27c60*/  IMAD.MOV.U32 R0, RZ, RZ, R10 ;  /* 0x000000ffff007224 */ /* 0x001fc400078e000a */
[----:B------:R-:W-:Y:S02]  /*27c70*/  IMAD.MOV.U32 R6, RZ, RZ, R11 ;  /* 0x000000ffff067224 */ /* 0x000fe400078e000b */
[----:B------:R-:W-:Y:S02]  /*27c80*/  IMAD.MOV.U32 R29, RZ, RZ, R8 ;  /* 0x000000ffff1d7224 */ /* 0x000fe400078e0008 */
[----:B------:R-:W-:Y:S01]  /*27c90*/  IMAD.MOV.U32 R7, RZ, RZ, R9 ;  /* 0x000000ffff077224 */ /* 0x000fe200078e0009 */
[----:B------:R-:W3:Y:S04]  /*27ca0*/  LDL.LU.64 R10, [R1+0x2f18] ;  /* 0x002f1800010a7983 */ /* 0x000ee80000300a00 */
[----:B------:R-:W2:Y:S01]  /*27cb0*/  LDL.LU.64 R8, [R1+0x2f10] ;  /* 0x002f100001087983 */ /* 0x000ea20000300a00 */
[----:B----4-:R-:W-:-:S15]  /*27cc0*/  HMMA.16816.F32 R16, R20, R4, R16 ;  /* 0x000000041410723c */ /* 0x010fde0000001810 */
[----:B------:R-:W-:-:S08]  /*27cd0*/  NOP ;  /* 0x0000000000007918 */ /* 0x000fd00000000000 */
[----:B------:R-:W-:Y:S04]  /*27ce0*/  STL.64 [R1+0xe0], R16 ;  /* 0x0000e01001007387 */ /* 0x000fe80000100a00 */
[----:B------:R0:W-:Y:S04]  /*27cf0*/  STL.64 [R1+0xe8], R18 ;  /* 0x0000e81201007387 */ /* 0x0001e80000100a00 */
[----:B0-----:R-:W4:Y:S04]  /*27d00*/  LDL.LU.64 R18, [R1+0x2f08] ;  /* 0x002f080001127983 */ /* 0x001f280000300a00 */
[----:B------:R-:W3:Y:S04]  /*27d10*/  LDL.LU.64 R16, [R1+0x2f00] ;  /* 0x002f000001107983 */ /* 0x000ee80000300a00 */
[----:B------:R-:W-:Y:S04]  /*27d20*/  STL.64 [R1+0x2ef0], R6 ;  /* 0x002ef00601007387 */ /* 0x000fe80000100a00 */
[----:B------:R0:W-:Y:S04]  /*27d30*/  STL.64 [R1+0x2ee8], R4 ;  /* 0x002ee80401007387 */ /* 0x0001e80000100a00 */
[----:B0-----:R-:W3:Y:S04]  /*27d40*/  LDL.LU.64 R4, [R1+0x340] ;  /* 0x0003400001047983 */ /* 0x001ee80000300a00 */
[----:B------:R-:W3:Y:S01]  /*27d50*/  LDL.LU.64 R6, [R1+0x348] ;  /* 0x0003480001067983 */ /* 0x000ee20000300a00 */
[C---:B--2---:R-:W-:Y:S06]  /*27d60*/  HMMA.16816.F32 R24, R20.reuse, R8, R24 ;  /* 0x000000081418723c */ /* 0x044fec0000001818 */
[----:B---3--:R-:W-:-:S15]  /*27d70*/  HMMA.16816.F32 R4, R20, R16, R4 ;  /* 0x000000101404723c */ /* 0x008fde0000001804 */
[----:B------:R-:W-:-:S08]  /*27d80*/  NOP ;  /* 0x0000000000007918 */ /* 0x000fd00000000000 */
[----:B------:R0:W-:Y:S04]  /*27d90*/  STL.64 [R1+0xd0], R4 ;  /* 0x0000d00401007387 */ /* 0x0001e80000100a00 */
[----:B------:R1:W-:Y:S04]  /*27da0*/  STL.64 [R1+0xd8], R6 ;  /* 0x0000d80601007387 */ /* 0x0003e80000100a00 */
[----:B0-----:R-:W2:Y:S04]  /*27db0*/  LDL.LU.64 R4, [R1+0x270] ;  /* 0x0002700001047983 */ /* 0x001ea80000300a00 */
[----:B-1----:R-:W2:Y:S04]  /*27dc0*/  LDL.LU.64 R6, [R1+0x278] ;  /* 0x0002780001067983 */ /* 0x002ea80000300a00 */
[----:B----4-:R-:W-:Y:S04]  /*27dd0*/  STL.64 [R1+0x2ee0], R18 ;  /* 0x002ee01201007387 */ /* 0x010fe80000100a00 */
[----:B------:R0:W-:Y:S04]  /*27de0*/  STL.64 [R1+0x2ed8], R16 ;  /* 0x002ed81001007387 */ /* 0x0001e80000100a00 */
[----:B0-----:R-:W3:Y:S04]  /*27df0*/  LDL.LU.64 R16, [R1+0x420] ;  /* 0x0004200001107983 */ /* 0x001ee80000300a00 */
[----:B------:R-:W3:Y:S04]  /*27e00*/  LDL.LU.64 R18, [R1+0x428] ;  /* 0x0004280001127983 */ /* 0x000ee80000300a00 */
[----:B------:R-:W-:Y:S04]  /*27e10*/  STL.64 [R1+0xc0], R24 ;  /* 0x0000c01801007387 */ /* 0x000fe80000100a00 */
[----:B------:R-:W-:Y:S04]  /*27e20*/  STL.64 [R1+0xc8], R26 ;  /* 0x0000c81a01007387 */ /* 0x000fe80000100a00 */
[----:B------:R-:W0:Y:S04]  /*27e30*/  LDSM.16.MT88.4 R24, [R2+UR4+0x2080] ;  /* 0x002080040218783b */ /* 0x000e280008004200 */
[----:B------:R-:W-:Y:S04]  /*27e40*/  STL.64 [R1+0x2ed0], R10 ;  /* 0x002ed00a01007387 */ /* 0x000fe80000100a00 */
[----:B------:R1:W-:Y:S04]  /*27e50*/  STL.64 [R1+0x2ec8], R8 ;  /* 0x002ec80801007387 */ /* 0x0003e80000100a00 */
[----:B-1----:R-:W4:Y:S04]  /*27e60*/  LDL.LU.64 R8, [R1+0x380] ;  /* 0x0003800001087983 */ /* 0x002f280000300a00 */
[----:B------:R-:W4:Y:S04]  /*27e70*/  LDL.LU.64 R10, [R1+0x388] ;  /* 0x00038800010a7983 */ /* 0x000f280000300a00 */
[----:B0-----:R0:W-:Y:S04]  /*27e80*/  STL.64 [R1+0x2d58], R26 ;  /* 0x002d581a01007387 */ /* 0x0011e80000100a00 */
[----:B------:R1:W-:Y:S01]  /*27e90*/  STL.64 [R1+0x2d50], R24 ;  /* 0x002d501801007387 */ /* 0x0003e20000100a00 */
[----:B0-----:R-:W-:-:S03]  /*27ea0*/  IMAD.MOV.U32 R26, RZ, RZ, R14 ;  /* 0x000000ffff1a7224 */ /* 0x001fc600078e000e */
[----:B-1----:R-:W3:Y:S04]  /*27eb0*/  LDL.LU R24, [R1+0x40] ;  /* 0x0000400001187983 */ /* 0x002ee80000300800 */
[----:B------:R-:W3:Y:S04]  /*27ec0*/  LDL.LU R25, [R1+0x44] ;  /* 0x0000440001197983 */ /* 0x000ee80000300800 */
[----:B------:R-:W4:Y:S01]  /*27ed0*/  LDL.LU R14, [R1+0x2efc] ;  /* 0x002efc00010e7983 */ /* 0x000f220000300800 */
[----:B------:R-:W-:-:S03]  /*27ee0*/  IMAD.MOV.U32 R27, RZ, RZ, R15 ;  /* 0x000000ffff1b7224 */ /* 0x000fc600078e000f */
[----:B------:R-:W4:Y:S01]  /*27ef0*/  LDL.LU R15, [R1+0x2ef8] ;  /* 0x002ef800010f7983 */ /* 0x000f220000300800 */
[----:B--2---:R-:W-:Y:S03]  /*27f00*/  HMMA.16816.F32 R20, R20, R12, R4 ;  /* 0x0000000c1414723c */ /* 0x004fe60000001804 */
[----:B------:R-:W2:Y:S04]  /*27f10*/  LDL.LU.64 R6, [R1+0x2ef0] ;  /* 0x002ef00001067983 */ /* 0x000ea80000300a00 */
[----:B------:R-:W3:-:S15]  /*27f20*/  LDL.LU.64 R4, [R1+0x2ee8] ;  /* 0x002ee80001047983 */ /* 0x000ede0000300a00 */
[----:B------:R-:W-:-:S01]  /*27f30*/  NOP ;  /* 0x0000000000007918 */ /* 0x000fc20000000000 */
[----:B------:R-:W-:Y:S04]  /*27f40*/  STL.64 [R1+0x50], R20 ;  /* 0x0000501401007387 */ /* 0x000fe80000100a00 */
[----:B------:R-:W-:Y:S04]  /*27f50*/  STL.64 [R1+0x58], R22 ;  /* 0x0000581601007387 */ /* 0x000fe80000100a00 */
[----:B------:R-:W0:Y:S04]  /*27f60*/  LDSM.16.MT88.4 R20, [R2+UR4+0x2100] ;  /* 0x002100040214783b */ /* 0x000e280008004200 */
[----:B0-----:R-:W-:Y:S04]  /*27f70*/  STL.64 [R1+0x2d18], R22 ;  /* 0x002d181601007387 */ /* 0x001fe80000100a00 */
[----:B------:R0:W-:Y:S04]  /*27f80*/  STL.64 [R1+0x2d10], R20 ;  /* 0x002d101401007387 */ /* 0x0001e80000100a00 */
[----:B0-----:R-:W2:Y:S04]  /*27f90*/  LDL.LU.64 R20, [R1+0x280] ;  /* 0x0002800001147983 */ /* 0x001ea80000300a00 */
[----:B------:R-:W2:Y:S01]  /*27fa0*/  LDL.LU.64 R22, [R1+0x288] ;  /* 0x0002880001167983 */ /* 0x000ea20000300a00 */
[----:B---3--:R-:W-:-:S15]  /*27fb0*/  HMMA.16816.F32 R16, R24, R4, R16 ;  /* 0x000000041810723c */ /* 0x008fde0000001810 */
[----:B------:R-:W-:-:S08]  /*27fc0*/  NOP ;  /* 0x0000000000007918 */ /* 0x000fd00000000000 */
[----:B------:R-:W-:Y:S04]  /*27fd0*/  STL.64 [R1+0x1a0], R16 ;  /* 0x0001a01001007387 */ /* 0x000fe80000100a00 */
[----:B------:R0:W-:Y:S04]  /*27fe0*/  STL.64 [R1+0x1a8], R18 ;  /* 0x0001a81201007387 */ /* 0x0001e80000100a00 */
[----:B0-----:R-:W3:Y:S04]  /*27ff0*/  LDL.LU.64 R18, [R1+0x2ee0] ;  /* 0x002ee00001127983 */ /* 0x001ee80000300a00 */
[----:B------:R-:W4:Y:S02]  /*28000*/  LDL.LU.64 R16, [R1+0x2ed8] ;  /* 0x002ed80001107983 */ /* 0x000f240000300a00 */
        /* <DEDUP_REMOVED lines=9> */
[----:B------:R-:W3:Y:S04]  /*280a0*/  LDL.LU.64 R18, [R1+0x308] ;  /* 0x0003080001127983 */ /* 0x000ee80000300a00 */
[----:B----4-:R-:W-:Y:S04]  /*280b0*/  STL.64 [R1+0x2e78], R10 ;  /* 0x002e780a01007387 */ /* 0x010fe80000100a00 */
[----:B--2---:R0:W-:Y:S01]  /*280c0*/  STL.64 [R1+0x2e70], R8 ;  /* 0x002e700801007387 */ /* 0x0041e20000100a00 */
[C---:B---3--:R-:W-:Y:S06]  /*280d0*/  HMMA.16816.F32 R16, R24.reuse, R8, R16 ;  /* 0x000000081810723c */ /* 0x048fec0000001810 */
[----:B0-----:R-:W-:-:S15]  /*280e0*/  HMMA.16816.F32 R8, R24, R12, R20 ;  /* 0x0000000c1808723c */ /* 0x001fde0000001814 */
[----:B------:R-:W-:-:S02]  /*280f0*/  NOP ;  /* 0x0000000000007918 */ /* 0x000fc40000000000 */
[----:B------:R-:W-:Y:S04]  /*28100*/  STL.64 [R1+0x1e0], R16 ;  /* 0x0001e01001007387 */ /* 0x000fe80000100a00 */
[----:B------:R-:W-:Y:S04]  /*28110*/  STL.64 [R1+0x1e8], R18 ;  /* 0x0001e81201007387 */ /* 0x000fe80000100a00 */
[----:B------:R-:W-:Y:S04]  /*28120*/  STL.64 [R1+0x2e68], R14 ;  /* 0x002e680e01007387 */ /* 0x000fe80000100a00 */
[----:B------:R-:W-:Y:S04]  /*28130*/  STL.64 [R1+0x2e60], R12 ;  /* 0x002e600c01007387 */ /* 0x000fe80000100a00 */
[----:B------:R-:W-:Y:S04]  /*28140*/  STL.64 [R1+0x180], R8 ;  /* 0x0001800801007387 */ /* 0x000fe80000100a00 */
[----:B------:R-:W-:Y:S04]  /*28150*/  STL.64 [R1+0x188], R10 ;  /* 0x0001880a01007387 */ /* 0x000fe80000100a00 */
[----:B------:R-:W2:Y:S04]  /*28160*/  LDL.LU R20, [R1+0xb0] ;  /* 0x0000b00001147983 */ /* 0x000ea80000300800 */
[----:B------:R-:W2:Y:S04]  /*28170*/  LDL.LU R21, [R1+0xb4] ;  /* 0x0000b40001157983 */ /* 0x000ea80000300800 */
[----:B------:R-:W3:Y:S04]  /*28180*/  LDL.LU R22, [R1+0xb8] ;  /* 0x0000b80001167983 */ /* 0x000ee80000300800 */
[----:B------:R-:W3:Y:S01]  /*28190*/  LDL.LU R23, [R1+0xbc] ;  /* 0x0000bc0001177983 */ /* 0x000ee20000300800 */
[----:B------:R-:W-:-:S02]  /*281a0*/  IMAD.MOV.U32 R24, RZ, RZ, R29 ;  /* 0x000000ffff187224 */ /* 0x000fc400078e001d */
[----:B------:R-:W-:Y:S02]  /*281b0*/  IMAD.MOV.U32 R26, RZ, RZ, R0 ;  /* 0x000000ffff1a7224 */ /* 0x000fe400078e0000 */
[----:B------:R-:W-:Y:S01]  /*281c0*/  IMAD.MOV.U32 R27, RZ, RZ, R6 ;  /* 0x000000ffff1b7224 */ /* 0x000fe200078e0006 */
[----:B------:R-:W4:Y:S01]  /*281d0*/  LDL.LU R29, [R1+0x2ec4] ;  /* 0x002ec400011d7983 */ /* 0x000f220000300800 */
[----:B------:R-:W-:-:S03]  /*281e0*/  IMAD.MOV.U32 R25, RZ, RZ, R7 ;  /* 0x000000ffff197224 */ /* 0x000fc600078e0007 */
[----:B------:R-:W4:Y:S04]  /*281f0*/  LDL.LU R7, [R1+0x2ec0] ;  /* 0x002ec00001077983 */ /* 0x000f280000300800 */
[----:B------:R-:W4:Y:S04]  /*28200*/  LDL.LU R0, [R1+0x2ebc] ;  /* 0x002ebc0001007983 */ /* 0x000f280000300800 */
[----:B------:R-:W4:Y:S04]  /*28210*/  LDL.LU R6, [R1+0x2eb8] ;  /* 0x002eb80001067983 */ /* 0x000f280000300800 */
[----:B------:R-:W-:Y:S04]  /*28220*/  STL.64 [R1+0x2da8], R26 ;  /* 0x002da81a01007387 */ /* 0x000fe80000100a00 */
[----:B------:R-:W-:Y:S04]  /*28230*/  STL.64 [R1+0x2da0], R24 ;  /* 0x002da01801007387 */ /* 0x000fe80000100a00 */
[----:B---3--:R-:W-:Y:S04]  /*28240*/  STL.64 [R1+0x2d28], R22 ;  /* 0x002d281601007387 */ /* 0x008fe80000100a00 */
[----:B--2---:R0:W-:Y:S04]  /*28250*/  STL.64 [R1+0x2d20], R20 ;  /* 0x002d201401007387 */ /* 0x0041e80000100a00 */
[----:B0-----:R-:W2:Y:S04]  /*28260*/  LDL.LU R20, [R1+0xf0] ;  /* 0x0000f00001147983 */ /* 0x001ea80000300800 */
[----:B------:R-:W2:Y:S04]  /*28270*/  LDL.LU R21, [R1+0xf4] ;  /* 0x0000f40001157983 */ /* 0x000ea80000300800 */
[----:B------:R-:W3:Y:S04]  /*28280*/  LDL.LU R22, [R1+0xf8] ;  /* 0x0000f80001167983 */ /* 0x000ee80000300800 */
[----:B------:R-:W3:Y:S04]  /*28290*/  LDL.LU R23, [R1+0xfc] ;  /* 0x0000fc0001177983 */ /* 0x000ee80000300800 */
        /* <DEDUP_REMOVED lines=11> */
[----:B------:R-:W3:Y:S01]  /*28350*/  LDL.LU R23, [R1+0x11c] ;  /* 0x00011c0001177983 */ /* 0x000ee20000300800 */
[----:B----4-:R-:W-:-:S02]  /*28360*/  IMAD.MOV.U32 R24, RZ, RZ, R7 ;  /* 0x000000ffff187224 */ /* 0x010fc400078e0007 */
[----:B------:R-:W-:Y:S01]  /*28370*/  IMAD.MOV.U32 R26, RZ, RZ, R28 ;  /* 0x000000ffff1a7224 */ /* 0x000fe200078e001c */
[----:B---3--:R-:W-:Y:S04]  /*28380*/  STL.64 [R1+0x2d68], R22 ;  /* 0x002d681601007387 */ /* 0x008fe80000100a00 */
[----:B--2---:R0:W-:Y:S04]  /*28390*/  STL.64 [R1+0x2d60], R20 ;  /* 0x002d601401007387 */ /* 0x0041e80000100a00 */
[----:B0-----:R-:W2:Y:S04]  /*283a0*/  LDL.LU R20, [R1+0x120] ;  /* 0x0001200001147983 */ /* 0x001ea80000300800 */
[----:B------:R-:W2:Y:S04]  /*283b0*/  LDL.LU R21, [R1+0x124] ;  /* 0x0001240001157983 */ /* 0x000ea80000300800 */
[----:B------:R-:W3:Y:S04]  /*283c0*/  LDL.LU R22, [R1+0x128] ;  /* 0x0001280001167983 */ /* 0x000ee80000300800 */
[----:B------:R-:W3:Y:S01]  /*283d0*/  LDL.LU R23, [R1+0x12c] ;  /* 0x00012c0001177983 */ /* 0x000ee20000300800 */
[----:B------:R-:W-:-:S03]  /*283e0*/  IMAD.MOV.U32 R27, RZ, RZ, R3 ;  /* 0x000000ffff1b7224 */ /* 0x000fc600078e0003 */
        /* <DEDUP_REMOVED lines=20> */
[----:B------:R-:W3:Y:S04]  /*28530*/  LDL.LU R23, [R1+0x14c] ;  /* 0x00014c0001177983 */ /* 0x000ee80000300800 */
[----:B------:R-:W4:Y:S04]  /*28540*/  LDL.LU R28, [R1+0x2ea4] ;  /* 0x002ea400011c7983 */ /* 0x000f280000300800 */
[----:B------:R-:W4:Y:S01]  /*28550*/  LDL.LU R29, [R1+0x2ea0] ;  /* 0x002ea000011d7983 */ /* 0x000f220000300800 */
[----:B------:R-:W-:-:S02]  /*28560*/  IMAD.MOV.U32 R26, RZ, RZ, R7 ;  /* 0x000000ffff1a7224 */ /* 0x000fc400078e0007 */
[----:B------:R-:W-:Y:S01]  /*28570*/  IMAD.MOV.U32 R27, RZ, RZ, R6 ;  /* 0x000000ffff1b7224 */ /* 0x000fe200078e0006 */
        /* <DEDUP_REMOVED lines=8> */
[----:B------:R-:W3:Y:S01]  /*28600*/  LDL.LU R22, [R1+0x78] ;  /* 0x0000780001167983 */ /* 0x000ee20000300800 */
[----:B----4-:R-:W-:-:S02]  /*28610*/  IMAD.MOV.U32 R23, RZ, RZ, R6 ;  /* 0x000000ffff177224 */ /* 0x010fc400078e0006 */
[----:B------:R-:W-:Y:S01]  /*28620*/  IMAD.MOV.U32 R24, RZ, RZ, R7 ;  /* 0x000000ffff187224 */ /* 0x000fe200078e0007 */
[----:B------:R-:W4:Y:S04]  /*28630*/  LDL.LU R6, [R1+0x2e94] ;  /* 0x002e940001067983 */ /* 0x000f280000300800 */
[----:B------:R-:W4:Y:S04]  /*28640*/  LDL.LU R7, [R1+0x2e90] ;  /* 0x002e900001077983 */ /* 0x000f280000300800 */
[----:B------:R-:W4:Y:S04]  /*28650*/  LDL.LU.64 R16, [R1+0x410] ;  /* 0x0004100001107983 */ /* 0x000f280000300a00 */
[----:B------:R-:W4:Y:S04]  /*28660*/  LDL.LU.64 R18, [R1+0x418] ;  /* 0x0004180001127983 */ /* 0x000f280000300a00 */
[----:B------:R-:W4:Y:S04]  /*28670*/  LDL.LU.64 R8, [R1+0x350] ;  /* 0x0003500001087983 */ /* 0x000f280000300a00 */
[----:B------:R-:W4:Y:S04]  /*28680*/  LDL.LU.64 R10, [R1+0x358] ;  /* 0x00035800010a7983 */ /* 0x000f280000300a00 */
[----:B------:R-:W4:Y:S04]  /*28690*/  LDL.LU.64 R12, [R1+0x2e0] ;  /* 0x0002e000010c7983 */ /* 0x000f280000300a00 */
[----:B------:R-:W4:Y:S04]  /*286a0*/  LDL.LU.64 R14, [R1+0x2e8] ;  /* 0x0002e800010e7983 */ /* 0x000f280000300a00 */
[----:B---3--:R-:W-:Y:S04]  /*286b0*/  STL.64 [R1+0x2db8], R22 ;  /* 0x002db81601007387 */ /* 0x008fe80000100a00 */
[----:B--2---:R0:W-:Y:S04]  /*286c0*/  STL.64 [R1+0x2db0], R20 ;  /* 0x002db01401007387 */ /* 0x0041e80000100a00 */
[----:B0-----:R-:W2:Y:S04]  /*286d0*/  LDL.LU.64 R20, [R1+0x200] ;  /* 0x0002000001147983 */ /* 0x001ea80000300a00 */
[----:B------:R-:W3:Y:S04]  /*286e0*/  LDL.LU.64 R22, [R1+0x208] ;  /* 0x0002080001167983 */ /* 0x000ee80000300a00 */
        /* <DEDUP_REMOVED lines=23> */
[----:B------:R-:W3:Y:S01]  /*28860*/  LDL.LU.64 R22, [R1+0x328] ;  /* 0x0003280001167983 */ /* 0x000ee20000300a00 */
[----:B------:R-:W-:-:S02]  /*28870*/  IMAD.MOV.U32 R25, RZ, RZ, R29 ;  /* 0x000000ffff197224 */ /* 0x000fc400078e001d */
[----:B------:R-:W-:Y:S02]  /*28880*/  IMAD.MOV.U32 R26, RZ, RZ, R28 ;  /* 0x000000ffff1a7224 */ /* 0x000fe400078e001c */
[----:B------:R-:W-:-:S07]  /*28890*/  IMAD.MOV.U32 R27, RZ, RZ, R3 ;  /* 0x000000ffff1b7224 */ /* 0x000fce00078e0003 */
[C---:B----4-:R-:W-:Y:S01]  /*288a0*/  HMMA.16816.F32 R16, R24.reuse, R4, R16 ;  /* 0x000000041810723c */ /* 0x050fe20000001810 */
[----:B---3--:R-:W-:Y:S04]  /*288b0*/  STL.64 [R1+0x2e38], R22 ;  /* 0x002e381601007387 */ /* 0x008fe80000100a00 */
[----:B--2---:R0:W-:Y:S04]  /*288c0*/  STL.64 [R1+0x2e30], R20 ;  /* 0x002e301401007387 */ /* 0x0041e80000100a00 */
[----:B0-----:R-:W2:Y:S04]  /*288d0*/  LDL.LU.64 R20, [R1+0x3a0] ;  /* 0x0003a00001147983 */ /* 0x001ea80000300a00 */
[----:B------:R-:W3:Y:S04]  /*288e0*/  LDL.LU.64 R22, [R1+0x3a8] ;  /* 0x0003a80001167983 */ /* 0x000ee80000300a00 */
[----:B---3--:R-:W-:Y:S04]  /*288f0*/  STL.64 [R1+0x2e58], R22 ;  /* 0x002e581601007387 */ /* 0x008fe80000100a00 */
[----:B--2---:R0:W-:Y:S04]  /*28900*/  STL.64 [R1+0x2e50], R20 ;  /* 0x002e501401007387 */ /* 0x0041e80000100a00 */
[----:B0-----:R-:W2:Y:S04]  /*28910*/  LDL.LU.64 R20, [R1+0x240] ;  /* 0x0002400001147983 */ /* 0x001ea80000300a00 */
[----:B------:R-:W2:Y:S04]  /*28920*/  LDL.LU.64 R22, [R1+0x248] ;  /* 0x0002480001167983 */ /* 0x000ea80000300a00 */
        /* <DEDUP_REMOVED lines=9> */
[----:B------:R-:W2:Y:S02]  /*289c0*/  LDL.LU.64 R8, [R1+0x2e70] ;  /* 0x002e700001087983 */ /* 0x000ea40000300a00 */
[----:B--2---:R-:W-:-:S15]  /*289d0*/  HMMA.16816.F32 R12, R24, R8, R12 ;  /* 0x00000008180c723c */ /* 0x004fde000000180c */
[----:B------:R-:W-:-:S08]  /*289e0*/  NOP ;  /* 0x0000000000007918 */ /* 0x000fd00000000000 */
[----:B------:R-:W-:Y:S04]  /*289f0*/  STL.64 [R1+0x1b0], R12 ;  /* 0x0001b00c01007387 */ /* 0x000fe80000100a00 */
[----:B------:R0:W-:Y:S04]  /*28a00*/  STL.64 [R1+0x1b8], R14 ;  /* 0x0001b80e01007387 */ /* 0x0001e80000100a00 */
[----:B0-----:R-:W2:Y:S04]  /*28a10*/  LDL.LU.64 R14, [R1+0x2e68] ;  /* 0x002e6800010e7983 */ /* 0x001ea80000300a00 */
[----:B------:R-:W3:Y:S02]  /*28a20*/  LDL.LU.64 R12, [R1+0x2e60] ;  /* 0x002e6000010c7983 */ /* 0x000ee40000300a00 */
[----:B---3--:R-:W-:Y:S02]  /*28a30*/  HMMA.16816.F32 R24, R24, R12, R20 ;  /* 0x0000000c1818723c */ /* 0x008fe40000001814 */
[----:B------:R-:W3:Y:S04]  /*28a40*/  LDL.LU.64 R22, [R1+0x2e58] ;  /* 0x002e580001167983 */ /* 0x000ee80000300a00 */
[----:B------:R-:W3:-:S15]  /*28a50*/  LDL.LU.64 R20, [R1+0x2e50] ;  /* 0x002e500001147983 */ /* 0x000ede0000300a00 */
[----:B------:R-:W-:-:S02]  /*28a60*/  NOP ;  /* 0x0000000000007918 */ /* 0x000fc40000000000 */
        /* <DEDUP_REMOVED lines=8> */
[----:B------:R-:W3:Y:S02]  /*28af0*/  LDL.LU.64 R24, [R1+0x2e40] ;  /* 0x002e400001187983 */ /* 0x000ee40000300a00 */
[----:B---3--:R-:W-:-:S15]  /*28b00*/  HMMA.16816.F32 R20, R24, R4, R20 ;  /* 0x000000041814723c */ /* 0x008fde0000001814 */
[----:B------:R-:W-:-:S08]  /*28b10*/  NOP ;  /* 0x0000000000007918 */ /* 0x000fd00000000000 */
[----:B------:R-:W-:Y:S04]  /*28b20*/  STL.64 [R1+0x160], R20 ;  /* 0x0001601401007387 */ /* 0x000fe80000100a00 */
[----:B------:R0:W-:Y:S04]  /*28b30*/  STL.64 [R1+0x168], R22 ;  /* 0x0001681601007387 */ /* 0x0001e80000100a00 */
[----:B0-----:R-:W3:Y:S04]  /*28b40*/  LDL.LU.64 R22, [R1+0x2e38] ;  /* 0x002e380001167983 */ /* 0x001ee80000300a00 */
        /* <DEDUP_REMOVED lines=13> */
[----:B---3--:R-:W-:Y:S02]  /*28c20*/  HMMA.16816.F32 R24, R24, R12, R20 ;  /* 0x0000000c1818723c */ /* 0x008fe40000001814 */
[----:B------:R-:W3:Y:S04]  /*28c30*/  LDL.LU.64 R22, [R1+0x2e08] ;  /* 0x002e080001167983 */ /* 0x000ee80000300a00 */
[----:B------:R-:W3:-:S15]  /*28c40*/  LDL.LU.64 R20, [R1+0x2e00] ;  /* 0x002e000001147983 */ /* 0x000ede0000300a00 */
[----:B------:R-:W-:-:S02]  /*28c50*/  NOP ;  /* 0x0000000000007918 */ /* 0x000fc40000000000 */
        /* <DEDUP_REMOVED lines=33> */
[----:B------:R-:W-:Y:S04]  /*28e70*/  STL.64 [R1+0x268], R22 ;  /* 0x0002681601007387 */ /* 0x000fe80000100a00 */
[----:B------:R-:W0:Y:S04]  /*28e80*/  LDSM.16.MT88.4 R20, [R0+UR4+0x2000] ;  /* 0x002000040014783b */ /* 0x000e280008004200 */
[----:B0-----:R-:W-:Y:S04]  /*28e90*/  STL.64 [R1+0x70], R20 ;  /* 0x0000701401007387 */ /* 0x001fe80000100a00 */
[----:B------:R0:W-:Y:S04]  /*28ea0*/  STL.64 [R1+0x78], R22 ;  /* 0x0000781601007387 */ /* 0x0001e80000100a00 */
[----:B0-----:R-:W3:Y:S04]  /*28eb0*/  LDL.LU.64 R22, [R1+0x2d98] ;  /* 0x002d980001167983 */ /* 0x001ee80000300a00 */
[----:B------:R-:W3:Y:S02]  /*28ec0*/  LDL.LU.64 R20, [R1+0x2d90] ;  /* 0x002d900001147983 */ /* 0x000ee40000300a00 */
[----:B---3--:R-:W-:-:S15]  /*28ed0*/  HMMA.16816.F32 R20, R24, R18, R20 ;  /* 0x000000121814723c */ /* 0x008fde0000001814 */
[----:B------:R-:W-:-:S08]  /*28ee0*/  NOP ;  /* 0x0000000000007918 */ /* 0x000fd00000000000 */
[----:B------:R-:W-:Y:S04]  /*28ef0*/  STL.64 [R1+0x250], R20 ;  /* 0x0002501401007387 */ /* 0x000fe80000100a00 */
[----:B------:R0:W-:Y:S04]  /*28f00*/  STL.64 [R1+0x258], R22 ;  /* 0x0002581601007387 */ /* 0x0001e80000100a00 */
[----:B0-----:R-:W4:Y:S04]  /*28f10*/  LDL.LU.64 R22, [R1+0x2d88] ;  /* 0x002d880001167983 */ /* 0x001f280000300a00 */
[----:B------:R-:W4:Y:S02]  /*28f20*/  LDL.LU.64 R20, [R1+0x2d80] ;  /* 0x002d800001147983 */ /* 0x000f240000300a00 */
[----:B----4-:R-:W-:-:S15]  /*28f30*/  HMMA.16816.F32 R20, R24, R10, R20 ;  /* 0x0000000a1814723c */ /* 0x010fde0000001814 */
[----:B------:R-:W-:-:S08]  /*28f40*/  NOP ;  /* 0x0000000000007918 */ /* 0x000fd00000000000 */
[----:B------:R-:W-:Y:S04]  /*28f50*/  STL.64 [R1+0x140], R20 ;  /* 0x0001401401007387 */ /* 0x000fe80000100a00 */
[----:B------:R0:W-:Y:S04]  /*28f60*/  STL.64 [R1+0x148], R22 ;  /* 0x0001481601007387 */ /* 0x0001e80000100a00 */
[----:B0-----:R-:W2:Y:S04]  /*28f70*/  LDL.LU.64 R22, [R1+0x2d78] ;  /* 0x002d780001167983 */ /* 0x001ea80000300a00 */
[----:B------:R-:W2:Y:S02]  /*28f80*/  LDL.LU.64 R20, [R1+0x2d70] ;  /* 0x002d700001147983 */ /* 0x000ea40000300a00 */
[----:B--2---:R-:W-:Y:S02]  /*28f90*/  HMMA.16816.F32 R24, R24, R14, R20 ;  /* 0x0000000e1818723c */ /* 0x004fe40000001814 */
[----:B------:R-:W2:Y:S04]  /*28fa0*/  LDL.LU.64 R22, [R1+0x2d68] ;  /* 0x002d680001167983 */ /* 0x000ea80000300a00 */
[----:B------:R-:W2:-:S15]  /*28fb0*/  LDL.LU.64 R20, [R1+0x2d60] ;  /* 0x002d600001147983 */ /* 0x000e9e0000300a00 */
[----:B------:R-:W-:-:S02]  /*28fc0*/  NOP ;  /* 0x0000000000007918 */ /* 0x000fc40000000000 */
[----:B------:R-:W-:Y:S04]  /*28fd0*/  STL.64 [R1+0x120], R24 ;  /* 0x0001201801007387 */ /* 0x000fe80000100a00 */
[----:B------:R0:W-:Y:S04]  /*28fe0*/  STL.64 [R1+0x128], R26 ;  /* 0x0001281a01007387 */ /* 0x0001e80000100a00 */
[----:B0-----:R-:W2:Y:S04]  /*28ff0*/  LDL.LU.64 R26, [R1+0x2d58] ;  /* 0x002d5800011a7983 */ /* 0x001ea80000300a00 */
[----:B------:R-:W2:Y:S02]  /*29000*/  LDL.LU.64 R24, [R1+0x2d50] ;  /* 0x002d500001187983 */ /* 0x000ea40000300a00 */
[----:B--2---:R-:W-:-:S15]  /*29010*/  HMMA.16816.F32 R20, R24, R6, R20 ;  /* 0x000000061814723c */ /* 0x004fde0000001814 */
[----:B------:R-:W-:-:S08]  /*29020*/  NOP ;  /* 0x0000000000007918 */ /* 0x000fd00000000000 */
        /* <DEDUP_REMOVED lines=9> */
[----:B------:R-:W2:Y:S04]  /*290c0*/  LDL.LU.64 R20, [R1+0x2d30] ;  /* 0x002d300001147983 */ /* 0x000ea80000300a00 */
[----:B------:R0:W-:Y:S04]  /*290d0*/  STL.64 [R1+0x2d08], R18 ;  /* 0x002d081201007387 */ /* 0x0001e80000100a00 */
[----:B------:R-:W3:Y:S04]  /*290e0*/  LDL.LU R16, [R1+0xa0] ;  /* 0x0000a00001107983 */ /* 0x000ee80000300800 */
[----:B------:R-:W3:Y:S04]  /*290f0*/  LDL.LU R17, [R1+0xa4] ;  /* 0x0000a40001117983 */ /* 0x000ee80000300800 */
[----:B0-----:R-:W3:Y:S04]  /*29100*/  LDL.LU R18, [R1+0xa8] ;  /* 0x0000a80001127983 */ /* 0x001ee80000300800 */
[----:B------:R-:W3:Y:S01]  /*29110*/  LDL.LU R19, [R1+0xac] ;  /* 0x0000ac0001137983 */ /* 0x000ee20000300800 */
[----:B--2---:R-:W-:-:S15]  /*29120*/  HMMA.16816.F32 R20, R24, R10, R20 ;  /* 0x0000000a1814723c */ /* 0x004fde0000001814 */
[----:B------:R-:W-:-:S08]  /*29130*/  NOP ;  /* 0x0000000000007918 */ /* 0x000fd00000000000 */
[----:B------:R-:W-:Y:S04]  /*29140*/  STL.64 [R1+0xf0], R20 ;  /* 0x0000f01401007387 */ /* 0x000fe80000100a00 */
[----:B------:R0:W-:Y:S04]  /*29150*/  STL.64 [R1+0xf8], R22 ;  /* 0x0000f81601007387 */ /* 0x0001e80000100a00 */
[----:B0-----:R-:W2:Y:S04]  /*29160*/  LDL.LU.64 R22, [R1+0x2d28] ;  /* 0x002d280001167983 */ /* 0x001ea80000300a00 */
[----:B------:R-:W2:Y:S02]  /*29170*/  LDL.LU.64 R20, [R1+0x2d20] ;  /* 0x002d200001147983 */ /* 0x000ea40000300a00 */
[----:B--2---:R-:W-:Y:S02]  /*29180*/  HMMA.16816.F32 R24, R24, R14, R20 ;  /* 0x0000000e1818723c */ /* 0x004fe40000001814 */
[----:B------:R-:W3:Y:S04]  /*29190*/  LDL.LU.64 R22, [R1+0x2d18] ;  /* 0x002d180001167983 */ /* 0x000ee80000300a00 */
[----:B------:R-:W3:-:S15]  /*291a0*/  LDL.LU.64 R20, [R1+0x2d10] ;  /* 0x002d100001147983 */ /* 0x000ede0000300a00 */
[----:B------:R-:W-:-:S02]  /*291b0*/  NOP ;  /* 0x0000000000007918 */ /* 0x000fc40000000000 */
[----:B------:R-:W-:Y:S04]  /*291c0*/  STL.64 [R1+0xb0], R24 ;  /* 0x0000b01801007387 */ /* 0x000fe80000100a00 */
[----:B------:R0:W-:Y:S04]  /*291d0*/  STL.64 [R1+0x2cf0], R14 ;  /* 0x002cf00e01007387 */ /* 0x0001e80000100a00 */
[----:B------:R-:W2:Y:S04]  /*291e0*/  LDL.LU R12, [R1+0x60] ;  /* 0x00006000010c7983 */ /* 0x000ea80000300800 */
[----:B------:R-:W2:Y:S04]  /*291f0*/  LDL.LU R13, [R1+0x64] ;  /* 0x00006400010d7983 */ /* 0x000ea80000300800 */
[----:B0-----:R-:W4:Y:S04]  /*29200*/  LDL.LU R14, [R1+0x68] ;  /* 0x00006800010e7983 */ /* 0x001f280000300800 */
[----:B------:R-:W4:Y:S01]  /*29210*/  LDL.LU R15, [R1+0x6c] ;  /* 0x00006c00010f7983 */ /* 0x000f220000300800 */
[----:B------:R-:W-:-:S02]  /*29220*/  IMAD.MOV.U32 R4, RZ, RZ, R27 ;  /* 0x000000ffff047224 */ /* 0x000fc400078e001b */
[----:B------:R-:W-:Y:S01]  /*29230*/  IMAD.MOV.U32 R5, RZ, RZ, R26 ;  /* 0x000000ffff057224 */ /* 0x000fe200078e001a */
[C---:B---3--:R-:W-:Y:S01]  /*29240*/  HMMA.16816.F32 R16, R20.reuse, R6, R16 ;  /* 0x000000061410723c */ /* 0x048fe20000001810 */
[----:B----4-:R-:W-:Y:S04]  /*29250*/  STL.64 [R1+0x2d00], R14 ;  /* 0x002d000e01007387 */ /* 0x010fe80000100a00 */
[----:B--2---:R0:W-:Y:S04]  /*29260*/  STL.64 [R1+0x2cf8], R12 ;  /* 0x002cf80c01007387 */ /* 0x0041e80000100a00 */
[----:B0-----:R-:W2:Y:S04]  /*29270*/  LDL.LU R12, [R1+0x90] ;  /* 0x00009000010c7983 */ /* 0x001ea80000300800 */
[----:B------:R-:W2:Y:S04]  /*29280*/  LDL.LU R13, [R1+0x94] ;  /* 0x00009400010d7983 */ /* 0x000ea80000300800 */
[----:B------:R-:W2:Y:S04]  /*29290*/  LDL.LU R14, [R1+0x98] ;  /* 0x00009800010e7983 */ /* 0x000ea80000300800 */
[----:B------:R-:W2:Y:S04]  /*292a0*/  LDL.LU R15, [R1+0x9c] ;  /* 0x00009c00010f7983 */ /* 0x000ea80000300800 */
[----:B------:R-:W3:Y:S04]  /*292b0*/  LDL.LU R24, [R1+0x80] ;  /* 0x0000800001187983 */ /* 0x000ee80000300800 */
[----:B------:R-:W3:Y:S04]  /*292c0*/  LDL.LU R25, [R1+0x84] ;  /* 0x0000840001197983 */ /* 0x000ee80000300800 */
[----:B------:R-:W3:Y:S04]  /*292d0*/  LDL.LU R26, [R1+0x88] ;  /* 0x00008800011a7983 */ /* 0x000ee80000300800 */
[----:B------:R-:W3:Y:S04]  /*292e0*/  LDL.LU R27, [R1+0x8c] ;  /* 0x00008c00011b7983 */ /* 0x000ee80000300800 */
[----:B------:R-:W-:Y:S04]  /*292f0*/  STL [R1+0x2bf4], R4 ;  /* 0x002bf40401007387 */ /* 0x000fe80000100800 */
[----:B------:R-:W-:Y:S04]  /*29300*/  STL [R1+0x2bf0], R5 ;  /* 0x002bf00501007387 */ /* 0x000fe80000100800 */
[----:B------:R-:W-:Y:S04]  /*29310*/  STL.64 [R1+0xa0], R16 ;  /* 0x0000a01001007387 */ /* 0x000fe80000100a00 */
[----:B------:R0:W-:Y:S04]  /*29320*/  STL.64 [R1+0xa8], R18 ;  /* 0x0000a81201007387 */ /* 0x0001e80000100a00 */
[----:B0-----:R-:W2:Y:S02]  /*29330*/  LDL.LU.64 R18, [R1+0x2d08] ;  /* 0x002d080001127983 */ /* 0x001ea40000300a00 */
[----:B--2---:R-:W-:-:S15]  /*29340*/  HMMA.16816.F32 R12, R20, R18, R12 ;  /* 0x00000012140c723c */ /* 0x004fde000000180c */
[----:B------:R-:W-:-:S08]  /*29350*/  NOP ;  /* 0x0000000000007918 */ /* 0x000fd00000000000 */
[----:B------:R0:W-:Y:S01]  /*29360*/  STL.64 [R1+0x2a0], R12 ;  /* 0x0002a00c01007387 */ /* 0x0001e20000100a00 */
[----:B------:R-:W-:Y:S02]  /*29370*/  IMAD.MOV.U32 R9, RZ, RZ, R14 ;  /* 0x000000ffff097224 */ /* 0x000fe400078e000e */
[----:B------:R-:W-:Y:S02]  /*29380*/  IMAD.MOV.U32 R8, RZ, RZ, R15 ;  /* 0x000000ffff087224 */ /* 0x000fe400078e000f */
[----:B------:R-:W2:Y:S04]  /*29390*/  LDL.LU.64 R14, [R1+0x2d00] ;  /* 0x002d0000010e7983 */ /* 0x000ea80000300a00 */
[----:B0-----:R-:W2:Y:S04]  /*293a0*/  LDL.LU.64 R12, [R1+0x2cf8] ;  /* 0x002cf800010c7983 */ /* 0x001ea80000300a00 */
[----:B------:R-:W-:Y:S04]  /*293b0*/  STL [R1+0x2bc8], R9 ;  /* 0x002bc80901007387 */ /* 0x000fe80000100800 */
[----:B------:R-:W-:Y:S04]  /*293c0*/  STL.64 [R1+0x2cd8], R10 ;  /* 0x002cd80a01007387 */ /* 0x000fe80000100a00 */
[----:B------:R0:W-:Y:S01]  /*293d0*/  STL [R1+0x2cd0], R8 ;  /* 0x002cd00801007387 */ /* 0x0001e20000100800 */
[----:B--2---:R-:W-:-:S15]  /*293e0*/  HMMA.16816.F32 R12, R20, R10, R12 ;  /* 0x0000000a140c723c */ /* 0x004fde000000180c */
[----:B------:R-:W-:-:S08]  /*293f0*/  NOP ;  /* 0x0000000000007918 */ /* 0x000fd00000000000 */
[----:B------:R-:W-:Y:S04]  /*29400*/  STL.64 [R1+0x2d0], R12 ;  /* 0x0002d00c01007387 */ /* 0x000fe80000100a00 */
[----:B------:R-:W-:Y:S04]  /*29410*/  STL.64 [R1+0x2d8], R14 ;  /* 0x0002d80e01007387 */ /* 0x000fe80000100a00 */
[----:B0-----:R-:W2:Y:S04]  /*29420*/  LDL.LU R8, [R1+0xd0] ;  /* 0x0000d00001087983 */ /* 0x001ea80000300800 */
[----:B------:R-:W2:Y:S04]  /*29430*/  LDL.LU R9, [R1+0xd4] ;  /* 0x0000d40001097983 */ /* 0x000ea80000300800 */
[----:B------:R-:W4:Y:S04]  /*29440*/  LDL.LU R10, [R1+0xd8] ;  /* 0x0000d800010a7983 */ /* 0x000f280000300800 */
[----:B------:R-:W4:Y:S04]  /*29450*/  LDL.LU R11, [R1+0xdc] ;  /* 0x0000dc00010b7983 */ /* 0x000f280000300800 */
[----:B------:R-:W0:Y:S04]  /*29460*/  LDSM.16.MT88.4 R12, [R0+UR4+0x2080] ;  /* 0x00208004000c783b */ /* 0x000e280008004200 */
[----:B----4-:R-:W-:Y:S04]  /*29470*/  STL.64 [R1+0x2ce8], R10 ;  /* 0x002ce80a01007387 */ /* 0x010fe80000100a00 */
[----:B--2---:R1:W-:Y:S04]  /*29480*/  STL.64 [R1+0x2ce0], R8 ;  /* 0x002ce00801007387 */ /* 0x0043e80000100a00 */
[----:B-1----:R-:W2:Y:S04]  /*29490*/  LDL.LU R8, [R1+0xe0] ;  /* 0x0000e00001087983 */ /* 0x002ea80000300800 */
[----:B------:R-:W2:Y:S04]  /*294a0*/  LDL.LU R9, [R1+0xe4] ;  /* 0x0000e40001097983 */ /* 0x000ea80000300800 */
[----:B------:R-:W2:Y:S04]  /*294b0*/  LDL.LU R10, [R1+0xe8] ;  /* 0x0000e800010a7983 */ /* 0x000ea80000300800 */
[----:B------:R-:W2:Y:S04]  /*294c0*/  LDL.LU R11, [R1+0xec] ;  /* 0x0000ec00010b7983 */ /* 0x000ea80000300800 */
[----:B0-----:R-:W-:Y:S04]  /*294d0*/  STL.64 [R1+0x60], R12 ;  /* 0x0000600c01007387 */ /* 0x001fe80000100a00 */
[----:B------:R0:W-:Y:S04]  /*294e0*/  STL.64 [R1+0x68], R14 ;  /* 0x0000680e01007387 */ /* 0x0001e80000100a00 */
[----:B0-----:R-:W3:Y:S02]  /*294f0*/  LDL.LU.64 R14, [R1+0x2cf0] ;  /* 0x002cf000010e7983 */ /* 0x001ee40000300a00 */
[----:B---3--:R-:W-:Y:S02]  /*29500*/  HMMA.16816.F32 R20, R20, R14, R24 ;  /* 0x0000000e1414723c */ /* 0x008fe40000001818 */
[----:B------:R-:W0:-:S15]  /*29510*/  LDSM.16.MT88.4 R24, [R0+UR4+0x2100] ;  /* 0x002100040018783b */ /* 0x000e1e0008004200 */
[----:B------:R-:W-:-:S06]  /*29520*/  NOP ;  /* 0x0000000000007918 */ /* 0x000fcc0000000000 */
[----:B------:R1:W-:Y:S01]  /*29530*/  STL.64 [R1+0x90], R20 ;  /* 0x0000901401007387 */ /* 0x0003e20000100a00 */
[----:B------:R-:W-:Y:S02]  /*29540*/  IMAD.MOV.U32 R17, RZ, RZ, R22 ;  /* 0x000000ffff117224 */ /* 0x000fe400078e0016 */
[----:B------:R-:W-:Y:S01]  /*29550*/  IMAD.MOV.U32 R16, RZ, RZ, R23 ;  /* 0x000000ffff107224 */ /* 0x000fe200078e0017 */
[----:B-1----:R-:W3:Y:S04]  /*29560*/  LDL.LU R20, [R1+0xc0] ;  /* 0x0000c00001147983 */ /* 0x002ee80000300800 */
[----:B------:R-:W3:Y:S04]  /*29570*/  LDL.LU R21, [R1+0xc4] ;  /* 0x0000c40001157983 */ /* 0x000ee80000300800 */
[----:B------:R-:W3:Y:S04]  /*29580*/  LDL.LU R22, [R1+0xc8] ;  /* 0x0000c80001167983 */ /* 0x000ee80000300800 */
[----:B------:R-:W3:Y:S04]  /*29590*/  LDL.LU R23, [R1+0xcc] ;  /* 0x0000cc0001177983 */ /* 0x000ee80000300800 */
[----:B0-----:R0:W-:Y:S04]  /*295a0*/  STL.64 [R1+0x2c38], R26 ;  /* 0x002c381a01007387 */ /* 0x0011e80000100a00 */
[----:B------:R1:W-:Y:S01]  /*295b0*/  STL.64 [R1+0x2c30], R24 ;  /* 0x002c301801007387 */ /* 0x0003e20000100a00 */
[----:B0-----:R-:W-:-:S02]  /*295c0*/  IMAD.MOV.U32 R26, RZ, RZ, R3 ;  /* 0x000000ffff1a7224 */ /* 0x001fc400078e0003 */
[----:B-1----:R-:W-:Y:S02]  /*295d0*/  IMAD.MOV.U32 R24, RZ, RZ, R29 ;  /* 0x000000ffff187224 */ /* 0x002fe400078e001d */
[----:B------:R-:W-:Y:S02]  /*295e0*/  IMAD.MOV.U32 R25, RZ, RZ, R28 ;  /* 0x000000ffff197224 */ /* 0x000fe400078e001c */
[----:B------:R-:W-:-:S07]  /*295f0*/  IMAD.MOV.U32 R27, RZ, RZ, R2 ;  /* 0x000000ffff1b7224 */ /* 0x000fce00078e0002 */
[----:B--2---:R-:W-:-:S15]  /*29600*/  HMMA.16816.F32 R8, R24, R6, R8 ;  /* 0x000000061808723c */ /* 0x004fde0000001808 */
[----:B------:R-:W-:-:S09]  /*29610*/  NOP ;  /* 0x0000000000007918 */ /* 0x000fd20000000000 */
[----:B------:R-:W-:Y:S02]  /*29620*/  IMAD.MOV.U32 R3, RZ, RZ, R10 ;  /* 0x000000ffff037224 */ /* 0x000fe400078e000a */
[----:B------:R-:W-:Y:S02]  /*29630*/  IMAD.MOV.U32 R2, RZ, RZ, R11 ;  /* 0x000000ffff027224 */ /* 0x000fe400078e000b */
[----:B------:R-:W-:Y:S02]  /*29640*/  IMAD.MOV.U32 R29, RZ, RZ, R8 ;  /* 0x000000ffff1d7224 */ /* 0x000fe400078e0008 */
[----:B------:R-:W-:Y:S01]  /*29650*/  IMAD.MOV.U32 R28, RZ, RZ, R9 ;  /* 0x000000ffff1c7224 */ /* 0x000fe200078e0009 */
[----:B------:R-:W2:Y:S04]  /*29660*/  LDL.LU.64 R10, [R1+0x2ce8] ;  /* 0x002ce800010a7983 */ /* 0x000ea80000300a00 */
        /* <DEDUP_REMOVED lines=9> */
[----:B0-----:R-:W3:Y:S04]  /*29700*/  LDL.LU.64 R10, [R1+0x2cd8] ;  /* 0x002cd800010a7983 */ /* 0x001ee80000300a00 */
[----:B------:R-:W2:Y:S04]  /*29710*/  LDL.LU R8, [R1+0x2cd0] ;  /* 0x002cd00001087983 */ /* 0x000ea80000300800 */
[----:B------:R-:W-:Y:S04]  /*29720*/  STL.64 [R1+0x2cb8], R18 ;  /* 0x002cb81201007387 */ /* 0x000fe80000100a00 */
[----:B------:R0:W-:Y:S04]  /*29730*/  STL.64 [R1+0x2cb0], R16 ;  /* 0x002cb01001007387 */ /* 0x0001e80000100a00 */
[----:B0-----:R-:W4:Y:S04]  /*29740*/  LDL.LU R16, [R1+0x50] ;  /* 0x0000500001107983 */ /* 0x001f280000300800 */
[----:B------:R-:W4:Y:S04]  /*29750*/  LDL.LU R17, [R1+0x54] ;  /* 0x0000540001117983 */ /* 0x000f280000300800 */
[----:B------:R-:W4:Y:S04]  /*29760*/  LDL.LU R18, [R1+0x58] ;  /* 0x0000580001127983 */ /* 0x000f280000300800 */
[----:B------:R-:W4:Y:S01]  /*29770*/  LDL.LU R19, [R1+0x5c] ;  /* 0x00005c0001137983 */ /* 0x000f220000300800 */
[----:B------:R-:W0:Y:S02]  /*29780*/  S2R R9, SR_TID.X ;  /* 0x0000000000097919 */ /* 0x000e240000002100 */
[C---:B0-----:R-:W-:Y:S01]  /*29790*/  IMAD.SHL.U32 R12, R9.reuse, 0x2, RZ ;  /* 0x00000002090c7824 */ /* 0x041fe200078e00ff */
[----:B------:R-:W-:-:S04]  /*297a0*/  LOP3.LUT R5, R9, 0x7, RZ, 0xc0, !PT ;  /* 0x0000000709057812 */ /* 0x000fc800078ec0ff */
[----:B------:R-:W-:Y:S01]  /*297b0*/  LOP3.LUT R13, R12, 0x10, RZ, 0xc0, !PT ;  /* 0x000000100c0d7812 */ /* 0x000fe200078ec0ff */
[----:B------:R-:W-:-:S03]  /*297c0*/  IMAD R5, R5, 0x210, RZ ;  /* 0x0000021005057824 */ /* 0x000fc600078e02ff */
[----:B------:R-:W-:Y:S01]  /*297d0*/  LOP3.LUT R13, R13, 0x20, R9, 0xf8, !PT ;  /* 0x000000200d0d7812 */ /* 0x000fe200078ef809 */
[----:B------:R-:W-:-:S03]  /*297e0*/  IMAD.SHL.U32 R4, R9, 0x100, RZ ;  /* 0x0000010009047824 */ /* 0x000fc600078e00ff */
[----:B------:R-:W-:-:S04]  /*297f0*/  LOP3.LUT R13, R5, R13, RZ, 0x3c, !PT ;  /* 0x0000000d050d7212 */ /* 0x000fc800078e3cff */
[----:B------:R-:W-:Y:S01]  /*29800*/  LOP3.LUT R13, R13, 0x1000, R4, 0xf8, !PT ;  /* 0x000010000d0d7812 */ /* 0x000fe200078ef804 */
[----:B---3--:R-:W-:-:S15]  /*29810*/  HMMA.16816.F32 R20, R24, R10, R20 ;  /* 0x0000000a1814723c */ /* 0x008fde0000001814 */
[----:B------:R-:W-:-:S09]  /*29820*/  NOP ;  /* 0x0000000000007918 */ /* 0x000fd20000000000 */
[----:B------:R-:W-:Y:S02]  /*29830*/  IMAD.MOV.U32 R2, RZ, RZ, R20 ;  /* 0x000000ffff027224 */ /* 0x000fe400078e0014 */
[----:B------:R-:W-:Y:S02]  /*29840*/  IMAD.MOV.U32 R3, RZ, RZ, R21 ;  /* 0x000000ffff037224 */ /* 0x000fe400078e0015 */
[----:B------:R-:W-:Y:S02]  /*29850*/  IMAD.MOV.U32 R28, RZ, RZ, R22 ;  /* 0x000000ffff1c7224 */ /* 0x000fe400078e0016 */
[----:B------:R-:W-:Y:S02]  /*29860*/  IMAD.MOV.U32 R29, RZ, RZ, R23 ;  /* 0x000000ffff1d7224 */ /* 0x000fe400078e0017 */
[----:B------:R-:W0:Y:S01]  /*29870*/  LDSM.16.MT88.4 R20, [R0+UR4+0x2180] ;  /* 0x002180040014783b */ /* 0x000e220008004200 */
[----:B----4-:R-:W-:Y:S03]  /*29880*/  HMMA.16816.F32 R16, R24, R14, R16 ;  /* 0x0000000e1810723c */ /* 0x010fe60000001810 */
[----:B------:R-:W-:Y:S04]  /*29890*/  STL [R1+0x2b6c], R29 ;  /* 0x002b6c1d01007387 */ /* 0x000fe80000100800 */
[----:B------:R-:W-:Y:S04]  /*298a0*/  STL [R1+0x2b68], R28 ;  /* 0x002b681c01007387 */ /* 0x000fe80000100800 */
[----:B------:R-:W-:Y:S04]  /*298b0*/  STL [R1+0x2b64], R3 ;  /* 0x002b640301007387 */ /* 0x000fe80000100800 */
[----:B------:R1:W-:Y:S02]  /*298c0*/  STL [R1+0x2b60], R2 ;  /* 0x002b600201007387 */ /* 0x0003e40000100800 */
[----:B-1----:R-:W1:Y:S02]  /*298d0*/  S2R R2, SR_TID.X ;  /* 0x0000000000027919 */ /* 0x002e640000002100 */
[----:B0-----:R-:W-:Y:S04]  /*298e0*/  STL.64 [R1+0x2c00], R22 ;  /* 0x002c001601007387 */ /* 0x001fe80000100a00 */
[----:B------:R-:W-:Y:S04]  /*298f0*/  STL.64 [R1+0x2bf8], R20 ;  /* 0x002bf81401007387 */ /* 0x000fe80000100a00 */
[----:B------:R-:W-:Y:S04]  /*29900*/  STL [R1+0x2ba8], R0 ;  /* 0x002ba80001007387 */ /* 0x000fe80000100800 */
[----:B------:R-:W-:Y:S04]  /*29910*/  STL.64 [R1+0x2c0], R16 ;  /* 0x0002c01001007387 */ /* 0x000fe80000100a00 */
[----:B------:R-:W-:Y:S04]  /*29920*/  STL.64 [R1+0x2c8], R18 ;  /* 0x0002c81201007387 */ /* 0x000fe80000100a00 */
[----:B------:R-:W0:Y:S01]  /*29930*/  LDSM.16.MT88.4 R16, [R13+UR4+0x4000] ;  /* 0x004000040d10783b */ /* 0x000e220008004200 */
[----:B-1----:R-:W-:-:S05]  /*29940*/  LOP3.LUT R29, R2, 0x7, RZ, 0xc0, !PT ;  /* 0x00000007021d7812 */ /* 0x002fca00078ec0ff */
[----:B------:R-:W-:-:S05]  /*29950*/  IMAD R29, R29, 0x110, RZ ;  /* 0x000001101d1d7824 */ /* 0x000fca00078e02ff */
[----:B------:R-:W-:-:S04]  /*29960*/  LOP3.LUT R29, R29, 0x30, R12, 0x78, !PT ;  /* 0x000000301d1d7812 */ /* 0x000fc800078e780c */
[----:B------:R-:W-:Y:S01]  /*29970*/  LOP3.LUT R29, R29, 0x40, RZ, 0x3c, !PT ;  /* 0x000000401d1d7812 */ /* 0x000fe200078e3cff */
[----:B0-----:R-:W-:Y:S04]  /*29980*/  STL [R1+0x4], R17 ;  /* 0x0000041101007387 */ /* 0x001fe80000100800 */
[----:B------:R-:W-:Y:S01]  /*29990*/  STL.64 [R1+0x8], R18 ;  /* 0x0000081201007387 */ /* 0x000fe20000100a00 */
[----:B------:R-:W-:-:S03]  /*299a0*/  IMAD.MOV.U32 R9, RZ, RZ, R16 ;  /* 0x000000ffff097224 */ /* 0x000fc600078e0010 */
[----:B------:R-:W0:Y:S04]  /*299b0*/  LDSM.16.M88.4 R16, [R29+UR4+0x10000] ;  /* 0x010000041d10783b */ /* 0x000e280008000200 */
[----:B------:R-:W-:Y:S04]  /*299c0*/  STL.64 [R1+0x2ca8], R10 ;  /* 0x002ca80a01007387 */ /* 0x000fe80000100a00 */
[----:B--2---:R-:W-:Y:S04]  /*299d0*/  STL.64 [R1+0x2ca0], R8 ;  /* 0x002ca00801007387 */ /* 0x004fe80000100a00 */
[----:B------:R-:W1:Y:S01]  /*299e0*/  LDSM.16.M88.4 R8, [R29+UR4+0x10800] ;  /* 0x010800041d08783b */ /* 0x000e620008000200 */
[----:B0-----:R-:W-:-:S02]  /*299f0*/  IMAD.MOV.U32 R4, RZ, RZ, R16 ;  /* 0x000000ffff047224 */ /* 0x001fc400078e0010 */
[----:B------:R-:W-:Y:S01]  /*29a00*/  IMAD.MOV.U32 R5, RZ, RZ, R17 ;  /* 0x000000ffff057224 */ /* 0x000fe200078e0011 */
[----:B------:R0:W-:Y:S04]  /*29a10*/  STL.64 [R1+0x50], R16 ;  /* 0x0000501001007387 */ /* 0x0001e80000100a00 */
[----:B------:R2:W-:Y:S04]  /*29a20*/  STL.64 [R1+0x58], R18 ;  /* 0x0000581201007387 */ /* 0x0005e80000100a00 */
[----:B------:R-:W-:Y:S04]  /*29a30*/  STL.64 [R1+0x2cc8], R6 ;  /* 0x002cc80601007387 */ /* 0x000fe80000100a00 */
[----:B------:R-:W-:Y:S04]  /*29a40*/  STL.64 [R1+0x2cc0], R4 ;  /* 0x002cc00401007387 */ /* 0x000fe80000100a00 */
[----:B------:R-:W3:Y:S04]  /*29a50*/  LDSM.16.M88.4 R4, [R29+UR4+0x11000] ;  /* 0x011000041d04783b */ /* 0x000ee80008000200 */
[----:B-1----:R1:W-:Y:S04]  /*29a60*/  STL.64 [R1+0x40], R8 ;  /* 0x0000400801007387 */ /* 0x0023e80000100a00 */
[----:B------:R4:W-:Y:S01]  /*29a70*/  STL.64 [R1+0x48], R10 ;  /* 0x0000480a01007387 */ /* 0x0009e20000100a00 */
[----:B------:R-:W-:-:S03]  /*29a80*/  IMAD.MOV.U32 R12, RZ, RZ, R8 ;  /* 0x000000ffff0c7224 */ /* 0x000fc600078e0008 */
[----:B0-----:R-:W3:Y:S04]  /*29a90*/  LDL.LU R16, [R1+0x1a0] ;  /* 0x0001a00001107983 */ /* 0x001ee80000300800 */
[----:B------:R-:W3:Y:S04]  /*29aa0*/  LDL.LU R17, [R1+0x1a4] ;  /* 0x0001a40001117983 */ /* 0x000ee80000300800 */
[----:B--2---:R-:W2:Y:S04]  /*29ab0*/  LDL.LU R18, [R1+0x1a8] ;  /* 0x0001a80001127983 */ /* 0x004ea80000300800 */
[----:B------:R-:W2:Y:S01]  /*29ac0*/  LDL.LU R19, [R1+0x1ac] ;  /* 0x0001ac0001137983 */ /* 0x000ea20000300800 */
[----:B------:R-:W-:-:S03]  /*29ad0*/  IMAD.MOV.U32 R13, RZ, RZ, R9 ;  /* 0x000000ffff0d7224 */ /* 0x000fc600078e0009 */
[----:B-1----:R-:W2:Y:S04]  /*29ae0*/  LDL.LU R8, [R1+0x190] ;  /* 0x0001900001087983 */ /* 0x002ea80000300800 */
[----:B------:R-:W2:Y:S04]  /*29af0*/  LDL.LU R9, [R1+0x194] ;  /* 0x0001940001097983 */ /* 0x000ea80000300800 */
[----:B----4-:R-:W4:Y:S04]  /*29b00*/  LDL.LU R10, [R1+0x198] ;  /* 0x00019800010a7983 */ /* 0x010f280000300800 */
[----:B------:R-:W4:Y:S04]  /*29b10*/  LDL.LU R11, [R1+0x19c] ;  /* 0x00019c00010b7983 */ /* 0x000f280000300800 */
[----:B------:R-:W-:Y:S04]  /*29b20*/  STL.64 [R1+0x2c98], R14 ;  /* 0x002c980e01007387 */ /* 0x000fe80000100a00 */
[----:B------:R0:W-:Y:S04]  /*29b30*/  STL.64 [R1+0x2c90], R12 ;  /* 0x002c900c01007387 */ /* 0x0001e80000100a00 */
[----:B---3--:R-:W-:Y:S04]  /*29b40*/  STL.64 [R1+0x30], R4 ;  /* 0x0000300401007387 */ /* 0x008fe80000100a00 */
[----:B------:R1:W-:Y:S04]  /*29b50*/  STL.64 [R1+0x38], R6 ;  /* 0x0000380601007387 */ /* 0x0003e80000100a00 */
[----:B0-----:R-:W3:Y:S04]  /*29b60*/  LDL.LU R12, [R1+0x1e0] ;  /* 0x0001e000010c7983 */ /* 0x001ee80000300800 */
[----:B------:R-:W3:Y:S04]  /*29b70*/  LDL.LU R13, [R1+0x1e4] ;  /* 0x0001e400010d7983 */ /* 0x000ee80000300800 */
[----:B------:R-:W3:Y:S04]  /*29b80*/  LDL.LU R14, [R1+0x1e8] ;  /* 0x0001e800010e7983 */ /* 0x000ee80000300800 */
[----:B------:R-:W3:Y:S04]  /*29b90*/  LDL.LU R15, [R1+0x1ec] ;  /* 0x0001ec00010f7983 */ /* 0x000ee80000300800 */
[----:B------:R-:W2:Y:S04]  /*29ba0*/  LDL.LU R20, [R1+0x1f0] ;  /* 0x0001f00001147983 */ /* 0x000ea80000300800 */
[----:B------:R-:W2:Y:S04]  /*29bb0*/  LDL.LU R21, [R1+0x1f4] ;  /* 0x0001f40001157983 */ /* 0x000ea80000300800 */
[----:B------:R-:W4:Y:S04]  /*29bc0*/  LDL.LU R22, [R1+0x1f8] ;  /* 0x0001f80001167983 */ /* 0x000f280000300800 */
[----:B------:R-:W4:Y:S04]  /*29bd0*/  LDL.LU R23, [R1+0x1fc] ;  /* 0x0001fc0001177983 */ /* 0x000f280000300800 */
[----:B------:R-:W3:Y:S04]  /*29be0*/  LDL.LU R24, [R1+0x60] ;  /* 0x0000600001187983 */ /* 0x000ee80000300800 */
[----:B------:R-:W3:Y:S04]  /*29bf0*/  LDL.LU R25, [R1+0x64] ;  /* 0x0000640001197983 */ /* 0x000ee80000300800 */
[----:B------:R-:W2:Y:S04]  /*29c00*/  LDL.LU R26, [R1+0x68] ;  /* 0x00006800011a7983 */ /* 0x000ea80000300800 */
[----:B------:R-:W2:Y:S01]  /*29c10*/  LDL.LU R27, [R1+0x6c] ;  /* 0x00006c00011b7983 */ /* 0x000ea20000300800 */
[----:B------:R-:W1:Y:S01]  /*29c20*/  S2R R28, SR_TID.X ;  /* 0x00000000001c7919 */ /* 0x000e620000002100 */
[----:B------:R-:W-:-:S02]  /*29c30*/  IMAD.MOV.U32 R0, RZ, RZ, R5 ;  /* 0x000000ffff007224 */ /* 0x000fc400078e0005 */
[----:B-1----:R-:W-:Y:S01]  /*29c40*/  IMAD.SHL.U32 R7, R28, 0x2, RZ ;  /* 0x000000021c077824 */ /* 0x002fe200078e00ff */
[----:B--2---:R-:W-:Y:S04]  /*29c50*/  STL.64 [R1+0x2c88], R26 ;  /* 0x002c881a01007387 */ /* 0x004fe80000100a00 */
[----:B---3--:R0:W-:Y:S04]  /*29c60*/  STL.64 [R1+0x2c80], R24 ;  /* 0x002c801801007387 */ /* 0x0081e80000100a00 */
[----:B0-----:R-:W2:Y:S04]  /*29c70*/  LDL.LU R24, [R1+0x70] ;  /* 0x0000700001187983 */ /* 0x001ea80000300800 */
[----:B------:R-:W2:Y:S04]  /*29c80*/  LDL.LU R25, [R1+0x74] ;  /* 0x0000740001197983 */ /* 0x000ea80000300800 */
[----:B------:R-:W2:Y:S04]  /*29c90*/  LDL.LU R26, [R1+0x78] ;  /* 0x00007800011a7983 */ /* 0x000ea80000300800 */
[----:B------:R-:W2:Y:S04]  /*29ca0*/  LDL.LU R27, [R1+0x7c] ;  /* 0x00007c00011b7983 */ /* 0x000ea80000300800 */
[----:B----4-:R0:W-:Y:S02]  /*29cb0*/  STL.64 [R1+0x2c10], R22 ;  /* 0x002c101601007387 */ /* 0x0101e40000100a00 */
[----:B0-----:R-:W-:-:S02]  /*29cc0*/  LOP3.LUT R23, R7, 0x10, RZ, 0xc0, !PT ;  /* 0x0000001007177812 */ /* 0x001fc400078ec0ff */
[----:B------:R-:W0:Y:S04]  /*29cd0*/  LDSM.16.M88.4 R4, [R29+UR4+0x11800] ;  /* 0x011800041d04783b */ /* 0x000e280008000200 */
[----:B------:R-:W-:Y:S04]  /*29ce0*/  STL.64 [R1+0x2c08], R20 ;  /* 0x002c081401007387 */ /* 0x000fe80000100a00 */
[----:B0-----:R-:W-:Y:S04]  /*29cf0*/  STL.64 [R1+0x20], R4 ;  /* 0x0000200401007387 */ /* 0x001fe80000100a00 */
[----:B------:R0:W-:Y:S04]  /*29d00*/  STL.64 [R1+0x28], R6 ;  /* 0x0000280601007387 */ /* 0x0001e80000100a00 */
[----:B0-----:R-:W2:Y:S04]  /*29d10*/  LDL.LU.64 R6, [R1+0x2cc8] ;  /* 0x002cc80001067983 */ /* 0x001ea80000300a00 */
[----:B------:R-:W3:Y:S01]  /*29d20*/  LDL.LU.64 R4, [R1+0x2cc0] ;  /* 0x002cc00001047983 */ /* 0x000ee20000300a00 */
[----:B--2---:R-:W-:-:S15]  /*29d30*/  HMMA.16816.F32 R16, R24, R6, R16 ;  /* 0x000000061810723c */ /* 0x004fde0000001810 */
[----:B------:R-:W-:-:S08]  /*29d40*/  NOP ;  /* 0x0000000000007918 */ /* 0x000fd00000000000 */
[----:B------:R-:W-:Y:S04]  /*29d50*/  STL.64 [R1+0x320], R16 ;  /* 0x0003201001007387 */ /* 0x000fe80000100a00 */
[----:B------:R0:W-:Y:S04]  /*29d60*/  STL.64 [R1+0x328], R18 ;  /* 0x0003281201007387 */ /* 0x0001e80000100a00 */
[----:B0-----:R-:W2:Y:S04]  /*29d70*/  LDL.LU.64 R18, [R1+0x2cb8] ;  /* 0x002cb80001127983 */ /* 0x001ea80000300a00 */
[----:B------:R-:W4:Y:S01]  /*29d80*/  LDL.LU.64 R16, [R1+0x2cb0] ;  /* 0x002cb00001107983 */ /* 0x000f220000300a00 */
[----:B------:R-:W-:-:S02]  /*29d90*/  LOP3.LUT R3, R2, 0x7, RZ, 0xc0, !PT ;  /* 0x0000000702037812 */ /* 0x000fc400078ec0ff */
[----:B------:R-:W-:-:S03]  /*29da0*/  LOP3.LUT R23, R23, 0x20, R2, 0xf8, !PT ;  /* 0x0000002017177812 */ /* 0x000fc600078ef802 */
[----:B------:R-:W-:Y:S02]  /*29db0*/  IMAD R3, R3, 0x210, RZ ;  /* 0x0000021003037824 */ /* 0x000fe400078e02ff */
[----:B------:R-:W-:-:S03]  /*29dc0*/  IMAD.SHL.U32 R28, R2, 0x100, RZ ;  /* 0x00000100021c7824 */ /* 0x000fc600078e00ff */
[----:B------:R-:W-:-:S04]  /*29dd0*/  LOP3.LUT R23, R3, R23, RZ, 0x3c, !PT ;  /* 0x0000001703177212 */ /* 0x000fc800078e3cff */
[----:B------:R-:W-:Y:S01]  /*29de0*/  LOP3.LUT R23, R23, 0x1000, R28, 0xf8, !PT ;  /* 0x0000100017177812 */ /* 0x000fe200078ef81c */
[----:B--2---:R-:W-:Y:S06]  /*29df0*/  HMMA.16816.F32 R8, R24, R18, R8 ;  /* 0x000000121808723c */ /* 0x004fec0000001808 */
[----:B------:R-:W-:Y:S04]  /*29e00*/  STL.64 [R1+0x2c78], R18 ;  /* 0x002c781201007387 */ /* 0x000fe80000100a00 */
[----:B----4-:R0:W-:-:S13]  /*29e10*/  STL.64 [R1+0x2c70], R16 ;  /* 0x002c701001007387 */ /* 0x0101da0000100a00 */
[----:B------:R-:W-:Y:S04]  /*29e20*/  STL.64 [R1+0x310], R8 ;  /* 0x0003100801007387 */ /* 0x000fe80000100a00 */
[----:B------:R-:W-:Y:S04]  /*29e30*/  STL.64 [R1+0x318], R10 ;  /* 0x0003180a01007387 */ /* 0x000fe80000100a00 */
[----:B------:R-:W1:Y:S04]  /*29e40*/  LDSM.16.MT88.4 R8, [R23+UR4+0x4080] ;  /* 0x004080041708783b */ /* 0x000e680008004200 */
[----:B0-----:R-:W2:Y:S04]  /*29e50*/  LDL.LU R16, [R1+0x180] ;  /* 0x0001800001107983 */ /* 0x001ea80000300800 */
[----:B------:R-:W2:Y:S04]  /*29e60*/  LDL.LU R17, [R1+0x184] ;  /* 0x0001840001117983 */ /* 0x000ea80000300800 */
[----:B------:R-:W2:Y:S04]  /*29e70*/  LDL.LU R18, [R1+0x188] ;  /* 0x0001880001127983 */ /* 0x000ea80000300800 */
[----:B------:R-:W2:Y:S04]  /*29e80*/  LDL.LU R19, [R1+0x18c] ;  /* 0x00018c0001137983 */ /* 0x000ea80000300800 */
[----:B-1----:R-:W-:Y:S04]  /*29e90*/  STL.64 [R1+0x10], R8 ;  /* 0x0000100801007387 */ /* 0x002fe80000100a00 */
[----:B------:R0:W-:Y:S04]  /*29ea0*/  STL.64 [R1+0x18], R10 ;  /* 0x0000180a01007387 */ /* 0x0001e80000100a00 */
[----:B0-----:R-:W4:Y:S04]  /*29eb0*/  LDL.LU.64 R10, [R1+0x2ca8] ;  /* 0x002ca800010a7983 */ /* 0x001f280000300a00 */
[----:B------:R-:W3:Y:S01]  /*29ec0*/  LDL.LU.64 R8, [R1+0x2ca0] ;  /* 0x002ca00001087983 */ /* 0x000ee20000300a00 */
[----:B----4-:R-:W-:-:S15]  /*29ed0*/  HMMA.16816.F32 R12, R24, R10, R12 ;  /* 0x0000000a180c723c */ /* 0x010fde000000180c */
[----:B------:R-:W-:-:S08]  /*29ee0*/  NOP ;  /* 0x0000000000007918 */ /* 0x000fd00000000000 */
[----:B------:R-:W-:Y:S04]  /*29ef0*/  STL.64 [R1+0x1e0], R12 ;  /* 0x0001e00c01007387 */ /* 0x000fe80000100a00 */
[----:B------:R0:W-:Y:S04]  /*29f00*/  STL.64 [R1+0x1e8], R14 ;  /* 0x0001e80e01007387 */ /* 0x0001e80000100a00 */
[----:B0-----:R-:W2:Y:S04]  /*29f10*/  LDL.LU.64 R14, [R1+0x2c98] ;  /* 0x002c9800010e7983 */ /* 0x001ea80000300a00 */
[----:B------:R-:W4:Y:S04]  /*29f20*/  LDL.LU.64 R12, [R1+0x2c90] ;  /* 0x002c9000010c7983 */ /* 0x000f280000300a00 */
[----:B------:R-:W-:Y:S04]  /*29f30*/  STL.64 [R1+0x2c68], R10 ;  /* 0x002c680a01007387 */ /* 0x000fe80000100a00 */
[----:B---3--:R0:W-:Y:S04]  /*29f40*/  STL.64 [R1+0x2c60], R8 ;  /* 0x002c600801007387 */ /* 0x0081e80000100a00 */
[----:B0-----:R-:W3:Y:S01]  /*29f50*/  LDL.LU R8, [R1+0x1c0] ;  /* 0x0001c00001087983 */ /* 0x001ee20000300800 */
[----:B--2---:R-:W-:Y:S03]  /*29f60*/  HMMA.16816.F32 R16, R24, R14, R16 ;  /* 0x0000000e1810723c */ /* 0x004fe60000001810 */
[----:B------:R-:W0:-:S15]  /*29f70*/  LDSM.16.MT88.4 R24, [R23+UR4+0x4100] ;  /* 0x004100041718783b */ /* 0x000e1e0008004200 */
[----:B------:R-:W-:-:S05]  /*29f80*/  NOP ;  /* 0x0000000000007918 */ /* 0x000fca0000000000 */
[----:B------:R1:W-:Y:S04]  /*29f90*/  STL.64 [R1+0x1a0], R16 ;  /* 0x0001a01001007387 */ /* 0x0003e80000100a00 */
[----:B------:R2:W-:Y:S04]  /*29fa0*/  STL.64 [R1+0x1a8], R18 ;  /* 0x0001a81201007387 */ /* 0x0005e80000100a00 */
[----:B------:R-:W3:Y:S04]  /*29fb0*/  LDL.LU R9, [R1+0x1c4] ;  /* 0x0001c40001097983 */ /* 0x000ee80000300800 */
[----:B------:R-:W3:Y:S04]  /*29fc0*/  LDL.LU R10, [R1+0x1c8] ;  /* 0x0001c800010a7983 */ /* 0x000ee80000300800 */
[----:B------:R-:W3:Y:S04]  /*29fd0*/  LDL.LU R11, [R1+0x1cc] ;  /* 0x0001cc00010b7983 */ /* 0x000ee80000300800 */
[----:B-1----:R-:W3:Y:S04]  /*29fe0*/  LDL.LU R16, [R1+0x1d0] ;  /* 0x0001d00001107983 */ /* 0x002ee80000300800 */
[----:B------:R-:W3:Y:S04]  /*29ff0*/  LDL.LU R17, [R1+0x1d4] ;  /* 0x0001d40001117983 */ /* 0x000ee80000300800 */
[----:B--2---:R-:W3:Y:S04]  /*2a000*/  LDL.LU R18, [R1+0x1d8] ;  /* 0x0001d80001127983 */ /* 0x004ee80000300800 */
[----:B------:R-:W3:Y:S04]  /*2a010*/  LDL.LU R19, [R1+0x1dc] ;  /* 0x0001dc0001137983 */ /* 0x000ee80000300800 */
[----:B------:R-:W-:Y:S04]  /*2a020*/  STL.64 [R1+0x2c58], R14 ;  /* 0x002c580e01007387 */ /* 0x000fe80000100a00 */
[----:B----4-:R1:W-:Y:S01]  /*2a030*/  STL.64 [R1+0x2c50], R12 ;  /* 0x002c500c01007387 */ /* 0x0103e20000100a00 */
[----:B0-----:R-:W-:-:S02]  /*2a040*/  IMAD.MOV.U32 R3, RZ, RZ, R26 ;  /* 0x000000ffff037224 */ /* 0x001fc400078e001a */
[----:B------:R-:W-:Y:S02]  /*2a050*/  IMAD.MOV.U32 R2, RZ, RZ, R27 ;  /* 0x000000ffff027224 */ /* 0x000fe400078e001b */
[----:B------:R-:W-:Y:S02]  /*2a060*/  IMAD.MOV.U32 R29, RZ, RZ, R24 ;  /* 0x000000ffff1d7224 */ /* 0x000fe400078e0018 */
[----:B------:R-:W-:Y:S01]  /*2a070*/  IMAD.MOV.U32 R28, RZ, RZ, R25 ;  /* 0x000000ffff1c7224 */ /* 0x000fe200078e0019 */
[----:B-1----:R-:W2:Y:S04]  /*2a080*/  LDL.LU R12, [R1+0x1b0] ;  /* 0x0001b000010c7983 */ /* 0x002ea80000300800 */
[----:B------:R-:W2:Y:S04]  /*2a090*/  LDL.LU R13, [R1+0x1b4] ;  /* 0x0001b400010d7983 */ /* 0x000ea80000300800 */
[----:B------:R-:W2:Y:S04]  /*2a0a0*/  LDL.LU R14, [R1+0x1b8] ;  /* 0x0001b800010e7983 */ /* 0x000ea80000300800 */
[----:B------:R-:W2:Y:S04]  /*2a0b0*/  LDL.LU R15, [R1+0x1bc] ;  /* 0x0001bc00010f7983 */ /* 0x000ea80000300800 */
[----:B------:R-:W3:Y:S04]  /*2a0c0*/  LDL.LU.64 R26, [R1+0x2c88] ;  /* 0x002c8800011a7983 */ /* 0x000ee80000300a00 */
[----:B------:R-:W3:Y:S04]  /*2a0d0*/  LDL.LU.64 R24, [R1+0x2c80] ;  /* 0x002c800001187983 */ /* 0x000ee80000300a00 */
[----:B------:R0:W-:Y:S04]  /*2a0e0*/  STL [R1+0x2c18], R23 ;  /* 0x002c181701007387 */ /* 0x0001e80000100800 */
[----:B------:R-:W4:Y:S04]  /*2a0f0*/  LDL.LU R20, [R1+0x150] ;  /* 0x0001500001147983 */ /* 0x000f280000300800 */
[----:B------:R-:W4:Y:S04]  /*2a100*/  LDL.LU R21, [R1+0x154] ;  /* 0x0001540001157983 */ /* 0x000f280000300800 */
[----:B------:R-:W2:Y:S04]  /*2a110*/  LDL.LU R22, [R1+0x158] ;  /* 0x0001580001167983 */ /* 0x000ea80000300800 */
[----:B0-----:R-:W2:Y:S04]  /*2a120*/  LDL.LU R23, [R1+0x15c] ;  /* 0x00015c0001177983 */ /* 0x001ea80000300800 */
[----:B--2---:R-:W-:Y:S04]  /*2a130*/  STL.64 [R1+0x2c28], R22 ;  /* 0x002c281601007387 */ /* 0x004fe80000100a00 */
[----:B----4-:R0:W-:Y:S04]  /*2a140*/  STL.64 [R1+0x2c20], R20 ;  /* 0x002c201401007387 */ /* 0x0101e80000100a00 */
[----:B0-----:R-:W2:Y:S04]  /*2a150*/  LDL.LU R20, [R1+0x160] ;  /* 0x0001600001147983 */ /* 0x001ea80000300800 */
[----:B------:R-:W2:Y:S04]  /*2a160*/  LDL.LU R21, [R1+0x164] ;  /* 0x0001640001157983 */ /* 0x000ea80000300800 */
[----:B------:R-:W4:Y:S04]  /*2a170*/  LDL.LU R22, [R1+0x168] ;  /* 0x0001680001167983 */ /* 0x000f280000300800 */
[----:B------:R-:W4:Y:S01]  /*2a180*/  LDL.LU R23, [R1+0x16c] ;  /* 0x00016c0001177983 */ /* 0x000f220000300800 */
[C---:B---3--:R-:W-:Y:S03]  /*2a190*/  HMMA.16816.F32 R16, R24.reuse, R6, R16 ;  /* 0x000000061810723c */ /* 0x048fe60000001810 */
[----:B----4-:R-:W-:Y:S04]  /*2a1a0*/  STL.64 [R1+0x2c48], R22 ;  /* 0x002c481601007387 */ /* 0x010fe80000100a00 */
[----:B--2---:R0:W-:Y:S04]  /*2a1b0*/  STL.64 [R1+0x2c40], R20 ;  /* 0x002c401401007387 */ /* 0x0041e80000100a00 */
[----:B0-----:R-:W2:Y:S04]  /*2a1c0*/  LDL.LU R20, [R1+0x170] ;  /* 0x0001700001147983 */ /* 0x001ea80000300800 */
[----:B------:R-:W2:Y:S04]  /*2a1d0*/  LDL.LU R21, [R1+0x174] ;  /* 0x0001740001157983 */ /* 0x000ea80000300800 */
[----:B------:R-:W2:Y:S04]  /*2a1e0*/  LDL.LU R22, [R1+0x178] ;  /* 0x0001780001167983 */ /* 0x000ea80000300800 */
[----:B------:R-:W2:Y:S04]  /*2a1f0*/  LDL.LU R23, [R1+0x17c] ;  /* 0x00017c0001177983 */ /* 0x000ea80000300800 */
[----:B------:R-:W-:Y:S04]  /*2a200*/  STL [R1+0x2b78], R28 ;  /* 0x002b781c01007387 */ /* 0x000fe80000100800 */
[----:B------:R-:W-:Y:S04]  /*2a210*/  STL [R1+0x2b74], R3 ;  /* 0x002b740301007387 */ /* 0x000fe80000100800 */
[----:B------:R-:W-:Y:S04]  /*2a220*/  STL [R1+0x2b70], R2 ;  /* 0x002b700201007387 */ /* 0x000fe80000100800 */
[----:B------:R-:W-:Y:S04]  /*2a230*/  STL.64 [R1+0x300], R16 ;  /* 0x0003001001007387 */ /* 0x000fe80000100a00 */
[----:B------:R0:W-:Y:S04]  /*2a240*/  STL.64 [R1+0x308], R18 ;  /* 0x0003081201007387 */ /* 0x0001e80000100a00 */
[----:B0-----:R-:W3:Y:S04]  /*2a250*/  LDL.LU.64 R18, [R1+0x2c78] ;  /* 0x002c780001127983 */ /* 0x001ee80000300a00 */
[----:B------:R-:W4:Y:S01]  /*2a260*/  LDL.LU.64 R16, [R1+0x2c70] ;  /* 0x002c700001107983 */ /* 0x000f220000300a00 */
[----:B---3--:R-:W-:-:S15]  /*2a270*/  HMMA.16816.F32 R8, R24, R18, R8 ;  /* 0x000000121808723c */ /* 0x008fde0000001808 */
[----:B------:R-:W-:-:S08]  /*2a280*/  NOP ;  /* 0x0000000000007918 */ /* 0x000fd00000000000 */
        /* <DEDUP_REMOVED lines=8> */
[----:B0-----:R-:W2:Y:S04]  /*2a310*/  LDL.LU.64 R14, [R1+0x2c58] ;  /* 0x002c5800010e7983 */ /* 0x001ea80000300a00 */
[----:B------:R-:W3:Y:S01]  /*2a320*/  LDL.LU.64 R12, [R1+0x2c50] ;  /* 0x002c5000010c7983 */ /* 0x000ee20000300a00 */
[----:B--2---:R-:W-:Y:S03]  /*2a330*/  HMMA.16816.F32 R24, R24, R14, R20 ;  /* 0x0000000e1818723c */ /* 0x004fe60000001814 */
[----:B------:R-:W2:Y:S04]  /*2a340*/  LDL.LU.64 R22, [R1+0x2c48] ;  /* 0x002c480001167983 */ /* 0x000ea80000300a00 */
[----:B------:R-:W2:-:S15]  /*2a350*/  LDL.LU.64 R20, [R1+0x2c40] ;  /* 0x002c400001147983 */ /* 0x000e9e0000300a00 */
[----:B------:R-:W-:-:S01]  /*2a360*/  NOP ;  /* 0x0000000000007918 */ /* 0x000fc20000000000 */
        /* <DEDUP_REMOVED lines=14> */
[----:B0-----:R-:W2:Y:S04]  /*2a450*/  LDL.LU R23, [R1+0x2c18] ;  /* 0x002c180001177983 */ /* 0x001ea80000300800 */
[----:B------:R-:W-:Y:S04]  /*2a460*/  STL.64 [R1+0x2be8], R18 ;  /* 0x002be81201007387 */ /* 0x000fe80000100a00 */
[----:B----4-:R0:W-:Y:S04]  /*2a470*/  STL.64 [R1+0x2be0], R16 ;  /* 0x002be01001007387 */ /* 0x0101e80000100a00 */
[----:B0-----:R-:W4:Y:S04]  /*2a480*/  LDL.LU R16, [R1+0x230] ;  /* 0x0002300001107983 */ /* 0x001f280000300800 */
[----:B------:R-:W4:Y:S04]  /*2a490*/  LDL.LU R17, [R1+0x234] ;  /* 0x0002340001117983 */ /* 0x000f280000300800 */
[----:B------:R-:W4:Y:S04]  /*2a4a0*/  LDL.LU R18, [R1+0x238] ;  /* 0x0002380001127983 */ /* 0x000f280000300800 */
[----:B------:R-:W4:Y:S04]  /*2a4b0*/  LDL.LU R19, [R1+0x23c] ;  /* 0x00023c0001137983 */ /* 0x000f280000300800 */
[----:B--2---:R-:W0:Y:S04]  /*2a4c0*/  LDSM.16.MT88.4 R20, [R23+UR4+0x4180] ;  /* 0x004180041714783b */ /* 0x004e280008004200 */
[----:B0-----:R0:W-:Y:S01]  /*2a4d0*/  STL [R1+0x6c], R23 ;  /* 0x00006c1701007387 */ /* 0x0011e20000100800 */
[----:B------:R-:W-:-:S02]  /*2a4e0*/  IMAD.MOV.U32 R2, RZ, RZ, R22 ;  /* 0x000000ffff027224 */ /* 0x000fc400078e0016 */
[----:B------:R-:W-:Y:S02]  /*2a4f0*/  IMAD.MOV.U32 R28, RZ, RZ, R20 ;  /* 0x000000ffff1c7224 */ /* 0x000fe400078e0014 */
[----:B------:R-:W-:Y:S01]  /*2a500*/  IMAD.MOV.U32 R3, RZ, RZ, R21 ;  /* 0x000000ffff037224 */ /* 0x000fe200078e0015 */
[----:B0-----:R-:W2:Y:S04]  /*2a510*/  LDL.LU.64 R22, [R1+0x2c10] ;  /* 0x002c100001167983 */ /* 0x001ea80000300a00 */
[----:B------:R-:W2:Y:S02]  /*2a520*/  LDL.LU.64 R20, [R1+0x2c08] ;  /* 0x002c080001147983 */ /* 0x000ea40000300a00 */
[----:B--2---:R-:W-:-:S15]  /*2a530*/  HMMA.16816.F32 R20, R24, R10, R20 ;  /* 0x0000000a1814723c */ /* 0x004fde0000001814 */
[----:B------:R-:W-:-:S08]  /*2a540*/  NOP ;  /* 0x0000000000007918 */ /* 0x000fd00000000000 */
[----:B------:R-:W-:Y:S04]  /*2a550*/  STL.64 [R1+0x1f0], R20 ;  /* 0x0001f01401007387 */ /* 0x000fe80000100a00 */
[----:B------:R0:W-:Y:S04]  /*2a560*/  STL.64 [R1+0x1f8], R22 ;  /* 0x0001f81601007387 */ /* 0x0001e80000100a00 */
[----:B0-----:R-:W4:Y:S04]  /*2a570*/  LDL.LU.64 R22, [R1+0x2c00] ;  /* 0x002c000001167983 */ /* 0x001f280000300a00 */
[----:B------:R-:W4:Y:S04]  /*2a580*/  LDL.LU.64 R20, [R1+0x2bf8] ;  /* 0x002bf80001147983 */ /* 0x000f280000300a00 */
[----:B------:R-:W-:Y:S04]  /*2a590*/  STL.64 [R1+0x2bd8], R10 ;  /* 0x002bd80a01007387 */ /* 0x000fe80000100a00 */
[----:B------:R0:W-:Y:S04]  /*2a5a0*/  STL.64 [R1+0x2bd0], R8 ;  /* 0x002bd00801007387 */ /* 0x0001e80000100a00 */
[----:B0-----:R-:W2:Y:S04]  /*2a5b0*/  LDL.LU R8, [R1+0x210] ;  /* 0x0002100001087983 */ /* 0x001ea80000300800 */
[----:B------:R-:W2:Y:S04]  /*2a5c0*/  LDL.LU R9, [R1+0x214] ;  /* 0x0002140001097983 */ /* 0x000ea80000300800 */
[----:B------:R-:W2:Y:S04]  /*2a5d0*/  LDL.LU R10, [R1+0x218] ;  /* 0x00021800010a7983 */ /* 0x000ea80000300800 */
[----:B------:R-:W2:Y:S02]  /*2a5e0*/  LDL.LU R11, [R1+0x21c] ;  /* 0x00021c00010b7983 */ /* 0x000ea40000300800 */
[----:B--2---:R-:W-:Y:S02]  /*2a5f0*/  HMMA.16816.F32 R24, R24, R14, R8 ;  /* 0x0000000e1818723c */ /* 0x004fe40000001808 */
[----:B------:R-:W2:-:S15]  /*2a600*/  LDL.LU R8, [R1+0x240] ;  /* 0x0002400001087983 */ /* 0x000e9e0000300800 */
[----:B------:R-:W-:-:S06]  /*2a610*/  NOP ;  /* 0x0000000000007918 */ /* 0x000fcc0000000000 */
[----:B------:R0:W-:Y:S04]  /*2a620*/  STL.64 [R1+0x1d0], R24 ;  /* 0x0001d01801007387 */ /* 0x0001e80000100a00 */
[----:B------:R-:W-:Y:S04]  /*2a630*/  STL.64 [R1+0x1d8], R26 ;  /* 0x0001d81a01007387 */ /* 0x000fe80000100a00 */
[----:B------:R-:W2:Y:S04]  /*2a640*/  LDL.LU R9, [R1+0x244] ;  /* 0x0002440001097983 */ /* 0x000ea80000300800 */
[----:B------:R-:W2:Y:S04]  /*2a650*/  LDL.LU R10, [R1+0x248] ;  /* 0x00024800010a7983 */ /* 0x000ea80000300800 */
[----:B------:R-:W2:Y:S04]  /*2a660*/  LDL.LU R11, [R1+0x24c] ;  /* 0x00024c00010b7983 */ /* 0x000ea80000300800 */
[----:B------:R-:W-:Y:S04]  /*2a670*/  STL.64 [R1+0x2bc0], R14 ;  /* 0x002bc00e01007387 */ /* 0x000fe80000100a00 */
[----:B---3--:R1:W-:Y:S01]  /*2a680*/  STL.64 [R1+0x2bb8], R12 ;  /* 0x002bb80c01007387 */ /* 0x0083e20000100a00 */
[----:B0-----:R-:W-:-:S02]  /*2a690*/  IMAD.MOV.U32 R24, RZ, RZ, R4 ;  /* 0x000000ffff187224 */ /* 0x001fc400078e0004 */
[----:B------:R-:W-:Y:S01]  /*2a6a0*/  IMAD.MOV.U32 R25, RZ, RZ, R5 ;  /* 0x000000ffff197224 */ /* 0x000fe200078e0005 */
[----:B-1----:R-:W3:Y:S04]  /*2a6b0*/  LDL.LU R12, [R1+0x280] ;  /* 0x00028000010c7983 */ /* 0x002ee80000300800 */
[----:B------:R-:W3:Y:S04]  /*2a6c0*/  LDL.LU R13, [R1+0x284] ;  /* 0x00028400010d7983 */ /* 0x000ee80000300800 */
[----:B------:R-:W3:Y:S04]  /*2a6d0*/  LDL.LU R14, [R1+0x288] ;  /* 0x00028800010e7983 */ /* 0x000ee80000300800 */
[----:B------:R-:W3:Y:S04]  /*2a6e0*/  LDL.LU R15, [R1+0x28c] ;  /* 0x00028c00010f7983 */ /* 0x000ee80000300800 */
[----:B------:R-:W2:Y:S04]  /*2a6f0*/  LDL.LU R4, [R1+0x2bf4] ;  /* 0x002bf40001047983 */ /* 0x000ea80000300800 */
[----:B------:R-:W2:Y:S01]  /*2a700*/  LDL.LU R5, [R1+0x2bf0] ;  /* 0x002bf00001057983 */ /* 0x000ea20000300800 */
[C---:B----4-:R-:W-:Y:S03]  /*2a710*/  HMMA.16816.F32 R16, R20.reuse, R6, R16 ;  /* 0x000000061410723c */ /* 0x050fe60000001810 */
[----:B------:R0:W-:Y:S04]  /*2a720*/  STL.64 [R1+0x2bb0], R24 ;  /* 0x002bb01801007387 */ /* 0x0001e80000100a00 */
[----:B0-----:R-:W4:Y:S04]  /*2a730*/  LDL.LU R24, [R1+0x270] ;  /* 0x0002700001187983 */ /* 0x001f280000300800 */
[----:B------:R-:W4:Y:S04]  /*2a740*/  LDL.LU R25, [R1+0x274] ;  /* 0x0002740001197983 */ /* 0x000f280000300800 */
[----:B------:R-:W4:Y:S04]  /*2a750*/  LDL.LU R26, [R1+0x278] ;  /* 0x00027800011a7983 */ /* 0x000f280000300800 */
[----:B------:R-:W4:Y:S04]  /*2a760*/  LDL.LU R27, [R1+0x27c] ;  /* 0x00027c00011b7983 */ /* 0x000f280000300800 */
[----:B------:R-:W-:Y:S04]  /*2a770*/  STL.64 [R1+0x190], R16 ;  /* 0x0001901001007387 */ /* 0x000fe80000100a00 */
[----:B------:R0:W-:Y:S04]  /*2a780*/  STL.64 [R1+0x198], R18 ;  /* 0x0001981201007387 */ /* 0x0001e80000100a00 */
[----:B0-----:R-:W3:Y:S04]  /*2a790*/  LDL.LU.64 R18, [R1+0x2be8] ;  /* 0x002be80001127983 */ /* 0x001ee80000300a00 */
[----:B------:R-:W4:Y:S04]  /*2a7a0*/  LDL.LU.64 R16, [R1+0x2be0] ;  /* 0x002be00001107983 */ /* 0x000f280000300a00 */
        /* <DEDUP_REMOVED lines=11> */
[C---:B------:R-:W-:Y:S03]  /*2a860*/  HMMA.16816.F32 R8, R20.reuse, R18, R8 ;  /* 0x000000121408723c */ /* 0x040fe60000001808 */
[----:B---3--:R-:W-:Y:S04]  /*2a870*/  STL.64 [R1+0x2ba0], R6 ;  /* 0x002ba00601007387 */ /* 0x008fe80000100a00 */
[----:B--2---:R0:W-:Y:S04]  /*2a880*/  STL.64 [R1+0x2b98], R4 ;  /* 0x002b980401007387 */ /* 0x0041e80000100a00 */
[----:B0-----:R-:W2:Y:S04]  /*2a890*/  LDL.LU R4, [R1+0x260] ;  /* 0x0002600001047983 */ /* 0x001ea80000300800 */
[----:B------:R-:W2:Y:S04]  /*2a8a0*/  LDL.LU R5, [R1+0x264] ;  /* 0x0002640001057983 */ /* 0x000ea80000300800 */
[----:B------:R-:W2:Y:S04]  /*2a8b0*/  LDL.LU R6, [R1+0x268] ;  /* 0x0002680001067983 */ /* 0x000ea80000300800 */
[----:B------:R-:W2:Y:S04]  /*2a8c0*/  LDL.LU R7, [R1+0x26c] ;  /* 0x00026c0001077983 */ /* 0x000ea80000300800 */
[----:B------:R-:W-:Y:S04]  /*2a8d0*/  STL.64 [R1+0x180], R8 ;  /* 0x0001800801007387 */ /* 0x000fe80000100a00 */
[----:B------:R0:W-:Y:S04]  /*2a8e0*/  STL.64 [R1+0x188], R10 ;  /* 0x0001880a01007387 */ /* 0x0001e80000100a00 */
[----:B0-----:R-:W3:Y:S04]  /*2a8f0*/  LDL.LU.64 R10, [R1+0x2bd8] ;  /* 0x002bd800010a7983 */ /* 0x001ee80000300a00 */
[----:B------:R-:W2:Y:S04]  /*2a900*/  LDL.LU.64 R8, [R1+0x2bd0] ;  /* 0x002bd00001087983 */ /* 0x000ea80000300a00 */
[----:B----4-:R2:W-:Y:S01]  /*2a910*/  STL.64 [R1+0x2b18], R16 ;  /* 0x002b181001007387 */ /* 0x0105e20000100a00 */
[----:B---3--:R-:W-:Y:S01]  /*2a920*/  HMMA.16816.F32 R12, R20, R10, R12 ;  /* 0x0000000a140c723c */ /* 0x008fe2000000180c */
[----:B--2---:R-:W-:-:S02]  /*2a930*/  IMAD.MOV.U32 R16, RZ, RZ, R9 ;  /* 0x000000ffff107224 */ /* 0x004fc400078e0009 */
[----:B------:R-:W2:Y:S04]  /*2a940*/  LDL.LU R9, [R1+0x2bc8] ;  /* 0x002bc80001097983 */ /* 0x000ea80000300800 */
[----:B------:R-:W3:Y:S04]  /*2a950*/  LDL.LU R17, [R1+0x4] ;  /* 0x0000040001117983 */ /* 0x000ee80000300800 */
[----:B------:R-:W3:Y:S04]  /*2a960*/  LDL.LU R18, [R1+0x8] ;  /* 0x0000080001127983 */ /* 0x000ee80000300800 */
[----:B------:R-:W3:Y:S08]  /*2a970*/  LDL.LU R19, [R1+0xc] ;  /* 0x00000c0001137983 */ /* 0x000ef00000300800 */
[----:B------:R-:W-:Y:S04]  /*2a980*/  STL.64 [R1+0x170], R12 ;  /* 0x0001700c01007387 */ /* 0x000fe80000100a00 */
[----:B------:R0:W-:Y:S04]  /*2a990*/  STL.64 [R1+0x178], R14 ;  /* 0x0001780e01007387 */ /* 0x0001e80000100a00 */
[----:B0-----:R-:W4:Y:S04]  /*2a9a0*/  LDL.LU.64 R14, [R1+0x2bc0] ;  /* 0x002bc000010e7983 */ /* 0x001f280000300a00 */
[----:B------:R-:W3:Y:S04]  /*2a9b0*/  LDL.LU.64 R12, [R1+0x2bb8] ;  /* 0x002bb800010c7983 */ /* 0x000ee80000300a00 */
[----:B--2---:R0:W-:Y:S04]  /*2a9c0*/  STL.64 [R1+0x2b20], R8 ;  /* 0x002b200801007387 */ /* 0x0041e80000100a00 */
[----:B0-----:R-:W2:Y:S04]  /*2a9d0*/  LDL R8, [R1+0x20] ;  /* 0x0000200001087983 */ /* 0x001ea80000100800 */
[----:B------:R-:W2:Y:S01]  /*2a9e0*/  LDL R9, [R1+0x24] ;  /* 0x0000240001097983 */ /* 0x000ea20000100800 */
[----:B----4-:R-:W-:Y:S03]  /*2a9f0*/  HMMA.16816.F32 R20, R20, R14, R24 ;  /* 0x0000000e1414723c */ /* 0x010fe60000001818 */
[----:B------:R-:W3:-:S15]  /*2aa00*/  LDL.LU.64 R24, [R1+0x2bb0] ;  /* 0x002bb00001187983 */ /* 0x000ede0000300a00 */
[----:B------:R-:W-:-:S05]  /*2aa10*/  NOP ;  /* 0x0000000000007918 */ /* 0x000fca0000000000 */
[----:B------:R0:W-:Y:S04]  /*2aa20*/  STL.64 [R1+0x130], R20 ;  /* 0x0001301401007387 */ /* 0x0001e80000100a00 */
[----:B------:R-:W-:Y:S04]  /*2aa30*/  STL.64 [R1+0x138], R22 ;  /* 0x0001381601007387 */ /* 0x000fe80000100a00 */
[----:B0-----:R-:W4:Y:S01]  /*2aa40*/  LDL R20, [R1+0x30] ;  /* 0x0000300001147983 */ /* 0x001f220000100800 */
[----:B------:R-:W-:-:S03]  /*2aa50*/  IMAD.MOV.U32 R21, RZ, RZ, R0 ;  /* 0x000000ffff157224 */ /* 0x000fc600078e0000 */
[----:B------:R-:W2:Y:S01]  /*2aa60*/  LDL.LU R0, [R1+0x2ba8] ;  /* 0x002ba80001007983 */ /* 0x000ea20000300800 */
        /* <DEDUP_REMOVED lines=11> */
[----:B------:R-:W4:Y:S04]  /*2ab20*/  LDL.LU.64 R4, [R1+0x2b88] ;  /* 0x002b880001047983 */ /* 0x000f280000300a00 */
[----:B------:R0:W-:Y:S04]  /*2ab30*/  STL.64 [R1+0x2b58], R12 ;  /* 0x002b580c01007387 */ /* 0x0001e80000100a00 */
[----:B0-----:R-:W2:Y:S04]  /*2ab40*/  LDL.LU R12, [R1+0x120] ;  /* 0x00012000010c7983 */ /* 0x001ea80000300800 */
[----:B------:R-:W2:Y:S04]  /*2ab50*/  LDL.LU R13, [R1+0x124] ;  /* 0x00012400010d7983 */ /* 0x000ea80000300800 */
[----:B------:R-:W2:Y:S04]  /*2ab60*/  LDL.LU R14, [R1+0x128] ;  /* 0x00012800010e7983 */ /* 0x000ea80000300800 */
[----:B------:R-:W2:Y:S01]  /*2ab70*/  LDL.LU R15, [R1+0x12c] ;  /* 0x00012c00010f7983 */ /* 0x000ea20000300800 */
[C---:B----4-:R-:W-:Y:S06]  /*2ab80*/  HMMA.16816.F32 R4, R16.reuse, R20, R4 ;  /* 0x000000141004723c */ /* 0x050fec0000001804 */
[----:B--2---:R-:W-:-:S15]  /*2ab90*/  HMMA.16816.F32 R12, R16, R8, R12 ;  /* 0x00000008100c723c */ /* 0x004fde000000180c */
[----:B------:R-:W-:-:S02]  /*2aba0*/  NOP ;  /* 0x0000000000007918 */ /* 0x000fc40000000000 */
[----:B------:R0:W-:Y:S04]  /*2abb0*/  STL.64 [R1+0x140], R4 ;  /* 0x0001400401007387 */ /* 0x0001e80000100a00 */
[----:B------:R-:W-:Y:S04]  /*2abc0*/  STL.64 [R1+0x148], R6 ;  /* 0x0001480601007387 */ /* 0x000fe80000100a00 */
[----:B0-----:R-:W2:Y:S04]  /*2abd0*/  LDL.LU.64 R4, [R1+0x2b80] ;  /* 0x002b800001047983 */ /* 0x001ea80000300a00 */
[----:B------:R0:W-:Y:S04]  /*2abe0*/  STL.64 [R1+0x2b50], R20 ;  /* 0x002b501401007387 */ /* 0x0001e80000100a00 */
[----:B0-----:R-:W3:Y:S04]  /*2abf0*/  LDL.LU R20, [R1+0x100] ;  /* 0x0001000001147983 */ /* 0x001ee80000300800 */
[----:B------:R0:W-:Y:S04]  /*2ac00*/  STL.64 [R1+0x120], R12 ;  /* 0x0001200c01007387 */ /* 0x0001e80000100a00 */
[----:B------:R1:W-:Y:S04]  /*2ac10*/  STL.64 [R1+0x128], R14 ;  /* 0x0001280e01007387 */ /* 0x0003e80000100a00 */
[----:B------:R-:W3:Y:S04]  /*2ac20*/  LDL.LU R21, [R1+0x104] ;  /* 0x0001040001157983 */ /* 0x000ee80000300800 */
[----:B------:R-:W3:Y:S04]  /*2ac30*/  LDL.LU R22, [R1+0x108] ;  /* 0x0001080001167983 */ /* 0x000ee80000300800 */
[----:B------:R-:W3:Y:S04]  /*2ac40*/  LDL.LU R23, [R1+0x10c] ;  /* 0x00010c0001177983 */ /* 0x000ee80000300800 */
[----:B0-----:R-:W4:Y:S04]  /*2ac50*/  LDL.LU R12, [R1+0x110] ;  /* 0x00011000010c7983 */ /* 0x001f280000300800 */
[----:B------:R-:W4:Y:S04]  /*2ac60*/  LDL.LU R13, [R1+0x114] ;  /* 0x00011400010d7983 */ /* 0x000f280000300800 */
[----:B-1----:R-:W4:Y:S04]  /*2ac70*/  LDL.LU R14, [R1+0x118] ;  /* 0x00011800010e7983 */ /* 0x002f280000300800 */
[----:B------:R-:W4:Y:S04]  /*2ac80*/  LDL.LU R15, [R1+0x11c] ;  /* 0x00011c00010f7983 */ /* 0x000f280000300800 */
        /* <DEDUP_REMOVED lines=9> */
[----:B----4-:R-:W-:Y:S04]  /*2ad20*/  STL.64 [R1+0x2b30], R18 ;  /* 0x002b301201007387 */ /* 0x010fe80000100a00 */
[----:B--2---:R0:W-:Y:S04]  /*2ad30*/  STL.64 [R1+0x2b28], R16 ;  /* 0x002b281001007387 */ /* 0x0041e80000100a00 */
[----:B0-----:R-:W2:Y:S04]  /*2ad40*/  LDL.LU R16, [R1+0xb0] ;  /* 0x0000b00001107983 */ /* 0x001ea80000300800 */
[----:B------:R-:W2:Y:S01]  /*2ad50*/  LDL.LU R17, [R1+0xb4] ;  /* 0x0000b40001117983 */ /* 0x000ea20000300800 */
[----:B------:R-:W-:-:S02]  /*2ad60*/  IMAD.MOV.U32 R18, RZ, RZ, R5 ;  /* 0x000000ffff127224 */ /* 0x000fc400078e0005 */
[----:B------:R-:W-:Y:S02]  /*2ad70*/  IMAD.MOV.U32 R19, RZ, RZ, R4 ;  /* 0x000000ffff137224 */ /* 0x000fe400078e0004 */
[----:B------:R-:W0:Y:S04]  /*2ad80*/  LDSM.16.MT88.4 R4, [R0+UR4+0x4000] ;  /* 0x004000040004783b */ /* 0x000e280008004200 */
[----:B------:R-:W-:Y:S04]  /*2ad90*/  STL.64 [R1+0x2b40], R18 ;  /* 0x002b401201007387 */ /* 0x000fe80000100a00 */
[----:B--2---:R1:W-:Y:S04]  /*2ada0*/  STL.64 [R1+0x2b38], R16 ;  /* 0x002b381001007387 */ /* 0x0043e80000100a00 */
[----:B-1----:R-:W2:Y:S04]  /*2adb0*/  LDL.LU.64 R16, [R1+0x10] ;  /* 0x0000100001107983 */ /* 0x002ea80000300a00 */
[----:B------:R-:W2:Y:S04]  /*2adc0*/  LDL.LU.64 R18, [R1+0x18] ;  /* 0x0000180001127983 */ /* 0x000ea80000300a00 */
[----:B0-----:R-:W-:Y:S04]  /*2add0*/  STL.64 [R1+0x2aa8], R6 ;  /* 0x002aa80601007387 */ /* 0x001fe80000100a00 */
[----:B------:R0:W-:Y:S02]  /*2ade0*/  STL.64 [R1+0x2aa0], R4 ;  /* 0x002aa00401007387 */ /* 0x0001e40000100a00 */
[----:B0-----:R-:W-:-:S02]  /*2adf0*/  IMAD.MOV.U32 R4, RZ, RZ, R28 ;  /* 0x000000ffff047224 */ /* 0x001fc400078e001c */
[----:B------:R-:W-:Y:S01]  /*2ae00*/  IMAD.MOV.U32 R5, RZ, RZ, R3 ;  /* 0x000000ffff057224 */ /* 0x000fe200078e0003 */
[----:B------:R-:W4:Y:S04]  /*2ae10*/  LDL.LU R28, [R1+0x2b78] ;  /* 0x002b7800011c7983 */ /* 0x000f280000300800 */
[----:B------:R-:W3:Y:S01]  /*2ae20*/  LDL.LU R3, [R1+0x2b74] ;  /* 0x002b740001037983 */ /* 0x000ee20000300800 */
[----:B------:R-:W-:-:S03]  /*2ae30*/  IMAD.MOV.U32 R6, RZ, RZ, R2 ;  /* 0x000000ffff067224 */ /* 0x000fc600078e0002 */
[----:B------:R-:W3:Y:S04]  /*2ae40*/  LDL.LU R2, [R1+0x2b70] ;  /* 0x002b700001027983 */ /* 0x000ee80000300800 */
[----:B------:R-:W4:Y:S01]  /*2ae50*/  LDL.LU R7, [R1+0x6c] ;  /* 0x00006c0001077983 */ /* 0x000f220000300800 */
[----:B--2---:R-:W-:Y:S03]  /*2ae60*/  HMMA.16816.F32 R12, R16, R24, R12 ;  /* 0x00000018100c723c */ /* 0x004fe6000000180c */
[----:B----4-:R-:W-:Y:S04]  /*2ae70*/  STL.64 [R1+0x2ae8], R6 ;  /* 0x002ae80601007387 */ /* 0x010fe80000100a00 */
[----:B------:R0:W-:Y:S02]  /*2ae80*/  STL.64 [R1+0x2ae0], R4 ;  /* 0x002ae00401007387 */ /* 0x0001e40000100a00 */
[----:B0-----:R-:W-:-:S02]  /*2ae90*/  IMAD.MOV.U32 R4, RZ, RZ, R29 ;  /* 0x000000ffff047224 */ /* 0x001fc400078e001d */
[----:B------:R-:W-:Y:S01]  /*2aea0*/  IMAD.MOV.U32 R5, RZ, RZ, R28 ;  /* 0x000000ffff057224 */ /* 0x000fe200078e001c */
[----:B------:R-:W2:Y:S04]  /*2aeb0*/  LDL.LU R29, [R1+0x2b6c] ;  /* 0x002b6c00011d7983 */ /* 0x000ea80000300800 */
[----:B------:R-:W4:Y:S01]  /*2aec0*/  LDL.LU R28, [R1+0x2b68] ;  /* 0x002b6800011c7983 */ /* 0x000f220000300800 */
[----:B---3--:R-:W-:Y:S02]  /*2aed0*/  IMAD.MOV.U32 R6, RZ, RZ, R3 ;  /* 0x000000ffff067224 */ /* 0x008fe400078e0003 */
[----:B------:R-:W-:Y:S01]  /*2aee0*/  IMAD.MOV.U32 R7, RZ, RZ, R2 ;  /* 0x000000ffff077224 */ /* 0x000fe200078e0002 */
[----:B------:R-:W3:Y:S04]  /*2aef0*/  LDL.LU R3, [R1+0x2b64] ;  /* 0x002b640001037983 */ /* 0x000ee80000300800 */
[----:B------:R-:W2:Y:S04]  /*2af00*/  LDL.LU R2, [R1+0x2b60] ;  /* 0x002b600001027983 */ /* 0x000ea80000300800 */
[----:B------:R0:W-:Y:S04]  /*2af10*/  STL.64 [R1+0x110], R12 ;  /* 0x0001100c01007387 */ /* 0x0001e80000100a00 */
[----:B------:R-:W-:Y:S04]  /*2af20*/  STL.64 [R1+0x118], R14 ;  /* 0x0001180e01007387 */ /* 0x000fe80000100a00 */
[----:B0-----:R-:W4:Y:S02]  /*2af30*/  LDL.LU.64 R12, [R1+0x2b58] ;  /* 0x002b5800010c7983 */ /* 0x001f240000300a00 */
[----:B----4-:R-:W-:-:S15]  /*2af40*/  HMMA.16816.F32 R20, R16, R12, R20 ;  /* 0x0000000c1014723c */ /* 0x010fde0000001814 */
[----:B------:R-:W-:-:S08]  /*2af50*/  NOP ;  /* 0x0000000000007918 */ /* 0x000fd00000000000 */
[----:B------:R0:W-:Y:S04]  /*2af60*/  STL.64 [R1+0x100], R20 ;  /* 0x0001001401007387 */ /* 0x0001e80000100a00 */
[----:B------:R-:W-:Y:S04]  /*2af70*/  STL.64 [R1+0x108], R22 ;  /* 0x0001081601007387 */ /* 0x000fe80000100a00 */
[----:B0-----:R-:W4:Y:S01]  /*2af80*/  LDL.LU.64 R20, [R1+0x2b50] ;  /* 0x002b500001147983 */ /* 0x001f220000300a00 */
[----:B------:R-:W-:Y:S02]  /*2af90*/  IMAD.MOV.U32 R15, RZ, RZ, R16 ;  /* 0x000000ffff0f7224 */ /* 0x000fe400078e0010 */
[----:B------:R-:W-:Y:S01]  /*2afa0*/  IMAD.MOV.U32 R14, RZ, RZ, R17 ;  /* 0x000000ffff0e7224 */ /* 0x000fe200078e0011 */
[----:B----4-:R-:W-:-:S15]  /*2afb0*/  HMMA.16816.F32 R8, R16, R20, R8 ;  /* 0x000000141008723c */ /* 0x010fde0000001808 */
[----:B------:R-:W-:-:S08]  /*2afc0*/  NOP ;  /* 0x0000000000007918 */ /* 0x000fd00000000000 */
[----:B------:R0:W-:Y:S04]  /*2afd0*/  STL.64 [R1+0xf0], R8 ;  /* 0x0000f00801007387 */ /* 0x0001e80000100a00 */
[----:B------:R1:W-:Y:S04]  /*2afe0*/  STL.64 [R1+0xf8], R10 ;  /* 0x0000f80a01007387 */ /* 0x0003e80000100a00 */
[----:B0-----:R-:W4:Y:S01]  /*2aff0*/  LDL.LU.64 R8, [R1+0x2b48] ;  /* 0x002b480001087983 */ /* 0x001f220000300a00 */
[----:B-1----:R-:W-:Y:S02]  /*2b000*/  IMAD.MOV.U32 R11, RZ, RZ, R18 ;  /* 0x000000ffff0b7224 */ /* 0x002fe400078e0012 */
[----:B------:R-:W-:-:S02]  /*2b010*/  IMAD.MOV.U32 R10, RZ, RZ, R19 ;  /* 0x000000ffff0a7224 */ /* 0x000fc400078e0013 */
[----:B------:R-:W4:Y:S04]  /*2b020*/  LDL.LU.64 R18, [R1+0x2b40] ;  /* 0x002b400001127983 */ /* 0x000f280000300a00 */
[----:B------:R-:W4:Y:S04]  /*2b030*/  LDL.LU.64 R16, [R1+0x2b38] ;  /* 0x002b380001107983 */ /* 0x000f280000300a00 */
[----:B------:R0:W-:Y:S01]  /*2b040*/  STL.64 [R1+0x2b00], R20 ;  /* 0x002b001401007387 */ /* 0x0001e20000100a00 */
[----:B------:R-:W-:Y:S02]  /*2b050*/  IMAD.MOV.U32 R22, RZ, RZ, R11 ;  /* 0x000000ffff167224 */ /* 0x000fe400078e000b */
[----:B------:R-:W-:-:S02]  /*2b060*/  IMAD.MOV.U32 R23, RZ, RZ, R10 ;  /* 0x000000ffff177224 */ /* 0x000fc400078e000a */
[----:B0-----:R-:W-:Y:S02]  /*2b070*/  IMAD.MOV.U32 R20, RZ, RZ, R15 ;  /* 0x000000ffff147224 */ /* 0x001fe400078e000f */
[----:B------:R-:W-:-:S07]  /*2b080*/  IMAD.MOV.U32 R21, RZ, RZ, R14 ;  /* 0x000000ffff157224 */ /* 0x000fce00078e000e */
[----:B----4-:R-:W-:Y:S01]  /*2b090*/  HMMA.16816.F32 R20, R20, R8, R16 ;  /* 0x000000081414723c */ /* 0x010fe20000001810 */
[----:B------:R-:W4:Y:S04]  /*2b0a0*/  LDL.LU.64 R18, [R1+0x2b30] ;  /* 0x002b300001127983 */ /* 0x000f280000300a00 */
[----:B------:R-:W4:Y:S04]  /*2b0b0*/  LDL.LU.64 R16, [R1+0x2b28] ;  /* 0x002b280001107983 */ /* 0x000f280000300a00 */
[----:B------:R-:W3:-:S14]  /*2b0c0*/  LDL.LU.64 R8, [R1+0x2b20] ;  /* 0x002b200001087983 */ /* 0x000edc0000300a00 */
[----:B------:R0:W-:Y:S04]  /*2b0d0*/  STL.64 [R1+0xb0], R20 ;  /* 0x0000b01401007387 */ /* 0x0001e80000100a00 */
[----:B------:R3:W-:Y:S04]  /*2b0e0*/  STL.64 [R1+0xb8], R22 ;  /* 0x0000b81601007387 */ /* 0x0007e80000100a00 */
[----:B0-----:R-:W2:Y:S04]  /*2b0f0*/  LDL.LU R20, [R1+0x2a0] ;  /* 0x0002a00001147983 */ /* 0x001ea80000300800 */
[----:B------:R-:W2:Y:S01]  /*2b100*/  LDL.LU R21, [R1+0x2a4] ;  /* 0x0002a40001157983 */ /* 0x000ea20000300800 */
[----:B---3--:R-:W-:-:S02]  /*2b110*/  IMAD.MOV.U32 R22, RZ, RZ, R9 ;  /* 0x000000ffff167224 */ /* 0x008fc400078e0009 */
[----:B------:R-:W-:Y:S02]  /*2b120*/  IMAD.MOV.U32 R23, RZ, RZ, R8 ;  /* 0x000000ffff177224 */ /* 0x000fe400078e0008 */
[----:B------:R-:W0:Y:S04]  /*2b130*/  LDSM.16.MT88.4 R8, [R0+UR4+0x4080] ;  /* 0x004080040008783b */ /* 0x000e280008004200 */
[----:B0-----:R-:W-:Y:S04]  /*2b140*/  STL.64 [R1+0x2a70], R10 ;  /* 0x002a700a01007387 */ /* 0x001fe80000100a00 */
[----:B------:R0:W-:Y:S04]  /*2b150*/  STL.64 [R1+0x2a68], R8 ;  /* 0x002a680801007387 */ /* 0x0001e80000100a00 */
[----:B0-----:R-:W3:Y:S01]  /*2b160*/  LDL.LU.64 R8, [R1+0x20] ;  /* 0x0000200001087983 */ /* 0x001ee20000300a00 */
[----:B----4-:R-:W-:Y:S03]  /*2b170*/  HMMA.16816.F32 R16, R4, R24, R16 ;  /* 0x000000180410723c */ /* 0x010fe60000001810 */
[----:B---3--:R0:W-:Y:S04]  /*2b180*/  STL.64 [R1+0x2af8], R8 ;  /* 0x002af80801007387 */ /* 0x0081e80000100a00 */
[----:B0-----:R-:W3:Y:S04]  /*2b190*/  LDL.LU R8, [R1+0x2d0] ;  /* 0x0002d00001087983 */ /* 0x001ee80000300800 */
[----:B------:R-:W3:Y:S04]  /*2b1a0*/  LDL.LU R9, [R1+0x2d4] ;  /* 0x0002d40001097983 */ /* 0x000ee80000300800 */
[----:B------:R-:W3:Y:S04]  /*2b1b0*/  LDL.LU R10, [R1+0x2d8] ;  /* 0x0002d800010a7983 */ /* 0x000ee80000300800 */
[----:B------:R-:W3:Y:S04]  /*2b1c0*/  LDL.LU R11, [R1+0x2dc] ;  /* 0x0002dc00010b7983 */ /* 0x000ee80000300800 */
[----:B------:R0:W-:Y:S04]  /*2b1d0*/  STL.64 [R1+0xa0], R16 ;  /* 0x0000a01001007387 */ /* 0x0001e80000100a00 */
[----:B------:R-:W-:Y:S04]  /*2b1e0*/  STL.64 [R1+0xa8], R18 ;  /* 0x0000a81201007387 */ /* 0x000fe80000100a00 */
[----:B0-----:R-:W4:Y:S04]  /*2b1f0*/  LDL.LU.64 R16, [R1+0x2b18] ;  /* 0x002b180001107983 */ /* 0x001f280000300a00 */
[----:B------:R0:W-:Y:S04]  /*2b200*/  STL.64 [R1+0x2af0], R24 ;  /* 0x002af01801007387 */ /* 0x0001e80000100a00 */
[----:B0-----:R-:W3:Y:S04]  /*2b210*/  LDL.LU R24, [R1+0x90] ;  /* 0x0000900001187983 */ /* 0x001ee80000300800 */
[----:B------:R-:W3:Y:S01]  /*2b220*/  LDL.LU R25, [R1+0x94] ;  /* 0x0000940001197983 */ /* 0x000ee20000300800 */
[----:B----4-:R-:W-:-:S02]  /*2b230*/  IMAD.MOV.U32 R26, RZ, RZ, R17 ;  /* 0x000000ffff1a7224 */ /* 0x010fc400078e0011 */
[----:B------:R-:W-:Y:S02]  /*2b240*/  IMAD.MOV.U32 R27, RZ, RZ, R16 ;  /* 0x000000ffff1b7224 */ /* 0x000fe400078e0010 */
[----:B------:R-:W0:Y:S04]  /*2b250*/  LDSM.16.MT88.4 R16, [R0+UR4+0x4100] ;  /* 0x004100040010783b */ /* 0x000e280008004200 */
[----:B0-----:R0:W-:Y:S04]  /*2b260*/  STL.64 [R1+0x2a30], R18 ;  /* 0x002a301201007387 */ /* 0x0011e80000100a00 */
[----:B------:R2:W-:Y:S01]  /*2b270*/  STL.64 [R1+0x2a28], R16 ;  /* 0x002a281001007387 */ /* 0x0005e20000100a00 */
[----:B0-----:R-:W-:-:S02]  /*2b280*/  IMAD.MOV.U32 R18, RZ, RZ, R28 ;  /* 0x000000ffff127224 */ /* 0x001fc400078e001c */
[----:B--2---:R-:W-:Y:S02]  /*2b290*/  IMAD.MOV.U32 R16, RZ, RZ, R2 ;  /* 0x000000ffff107224 */ /* 0x004fe400078e0002 */
[----:B------:R-:W-:Y:S01]  /*2b2a0*/  IMAD.MOV.U32 R19, RZ, RZ, R29 ;  /* 0x000000ffff137224 */ /* 0x000fe200078e001d */
[----:B------:R-:W2:Y:S01]  /*2b2b0*/  LDL.LU R2, [R1+0x2b14] ;  /* 0x002b140001027983 */ /* 0x000ea20000300800 */
[----:B------:R-:W-:-:S03]  /*2b2c0*/  IMAD.MOV.U32 R17, RZ, RZ, R3 ;  /* 0x000000ffff117224 */ /* 0x000fc600078e0003 */
[----:B------:R-:W4:Y:S04]  /*2b2d0*/  LDL.LU R3, [R1+0x2b10] ;  /* 0x002b100001037983 */ /* 0x000f280000300800 */
[----:B------:R-:W2:Y:S04]  /*2b2e0*/  LDL.LU R28, [R1+0x2b0c] ;  /* 0x002b0c00011c7983 */ /* 0x000ea80000300800 */
[----:B------:R-:W4:Y:S04]  /*2b2f0*/  LDL.LU R29, [R1+0x2b08] ;  /* 0x002b0800011d7983 */ /* 0x000f280000300800 */
[----:B------:R-:W-:Y:S04]  /*2b300*/  STL.64 [R1+0x2ac8], R18 ;  /* 0x002ac81201007387 */ /* 0x000fe80000100a00 */
[----:B------:R0:W-:Y:S04]  /*2b310*/  STL.64 [R1+0x2ac0], R16 ;  /* 0x002ac01001007387 */ /* 0x0001e80000100a00 */
[----:B0-----:R-:W3:Y:S04]  /*2b320*/  LDL.LU R16, [R1+0x290] ;  /* 0x0002900001107983 */ /* 0x001ee80000300800 */
[----:B------:R-:W3:Y:S04]  /*2b330*/  LDL.LU R17, [R1+0x294] ;  /* 0x0002940001117983 */ /* 0x000ee80000300800 */
[----:B------:R-:W2:Y:S04]  /*2b340*/  LDL.LU R18, [R1+0x298] ;  /* 0x0002980001127983 */ /* 0x000ea80000300800 */
[----:B------:R-:W2:Y:S01]  /*2b350*/  LDL.LU R19, [R1+0x29c] ;  /* 0x00029c0001137983 */ /* 0x000ea20000300800 */
[----:B------:R-:W-:Y:S03]  /*2b360*/  HMMA.16816.F32 R12, R4, R12, R20 ;  /* 0x0000000c040c723c */ /* 0x000fe60000001814 */
[----:B--2---:R-:W-:Y:S04]  /*2b370*/  STL.64 [R1+0x2ad8], R18 ;  /* 0x002ad81201007387 */ /* 0x004fe80000100a00 */
[----:B---3--:R-:W-:Y:S04]  /*2b380*/  STL.64 [R1+0x2ad0], R16 ;  /* 0x002ad01001007387 */ /* 0x008fe80000100a00 */
[----:B------:R-:W2:-:S12]  /*2b390*/  LDL.LU.64 R20, [R1+0x2b00] ;  /* 0x002b000001147983 */ /* 0x000e980000300a00 */
[----:B------:R-:W-:Y:S04]  /*2b3a0*/  STL.64 [R1+0xe0], R12 ;  /* 0x0000e00c01007387 */ /* 0x000fe80000100a00 */
[----:B------:R-:W-:Y:S04]  /*2b3b0*/  STL.64 [R1+0xe8], R14 ;  /* 0x0000e80e01007387 */ /* 0x000fe80000100a00 */
[----:B------:R-:W0:Y:S04]  /*2b3c0*/  LDSM.16.MT88.4 R12, [R0+UR4+0x4180] ;  /* 0x00418004000c783b */ /* 0x000e280008004200 */
[----:B0-----:R-:W-:Y:S04]  /*2b3d0*/  STL.64 [R1+0x2a08], R14 ;  /* 0x002a080e01007387 */ /* 0x001fe80000100a00 */
[----:B------:R0:W-:Y:S04]  /*2b3e0*/  STL.64 [R1+0x2a00], R12 ;  /* 0x002a000c01007387 */ /* 0x0001e80000100a00 */
[----:B0-----:R-:W3:Y:S01]  /*2b3f0*/  LDL.LU.64 R12, [R1+0x40] ;  /* 0x00004000010c7983 */ /* 0x001ee20000300a00 */
[----:B--2---:R-:W-:-:S15]  /*2b400*/  HMMA.16816.F32 R8, R4, R20, R8 ;  /* 0x000000140408723c */ /* 0x004fde0000001808 */
[----:B------:R-:W-:-:S08]  /*2b410*/  NOP ;  /* 0x0000000000007918 */ /* 0x000fd00000000000 */
[----:B------:R0:W-:Y:S04]  /*2b420*/  STL.64 [R1+0xd0], R8 ;  /* 0x0000d00801007387 */ /* 0x0001e80000100a00 */
[----:B------:R-:W-:Y:S04]  /*2b430*/  STL.64 [R1+0xd8], R10 ;  /* 0x0000d80a01007387 */ /* 0x000fe80000100a00 */
[----:B0-----:R-:W2:Y:S02]  /*2b440*/  LDL.LU.64 R8, [R1+0x2af8] ;  /* 0x002af80001087983 */ /* 0x001ea40000300a00 */
[----:B--2---:R-:W-:Y:S02]  /*2b450*/  HMMA.16816.F32 R4, R4, R8, R24 ;  /* 0x000000080404723c */ /* 0x004fe40000001818 */
[----:B------:R-:W2:-:S15]  /*2b460*/  LDL.LU.64 R24, [R1+0x2af0] ;  /* 0x002af00001187983 */ /* 0x000e9e0000300a00 */
[----:B------:R-:W-:-:S06]  /*2b470*/  NOP ;  /* 0x0000000000007918 */ /* 0x000fcc0000000000 */
[----:B------:R-:W-:Y:S04]  /*2b480*/  STL.64 [R1+0x90], R4 ;  /* 0x0000900401007387 */ /* 0x000fe80000100a00 */
[----:B------:R0:W-:Y:S04]  /*2b490*/  STL.64 [R1+0x98], R6 ;  /* 0x0000980601007387 */ /* 0x0001e80000100a00 */
[----:B0-----:R-:W2:Y:S04]  /*2b4a0*/  LDL.LU.64 R6, [R1+0x2ae8] ;  /* 0x002ae80001067983 */ /* 0x001ea80000300a00 */
[----:B------:R-:W2:Y:S01]  /*2b4b0*/  LDL.LU.64 R4, [R1+0x2ae0] ;  /* 0x002ae00001047983 */ /* 0x000ea20000300a00 */
[----:B----4-:R-:W-:-:S02]  /*2b4c0*/  IMAD.MOV.U32 R16, RZ, RZ, R29 ;  /* 0x000000ffff107224 */ /* 0x010fc400078e001d */
[----:B------:R-:W-:Y:S02]  /*2b4d0*/  IMAD.MOV.U32 R17, RZ, RZ, R28 ;  /* 0x000000ffff117224 */ /* 0x000fe400078e001c */
[----:B------:R-:W-:Y:S02]  /*2b4e0*/  IMAD.MOV.U32 R18, RZ, RZ, R3 ;  /* 0x000000ffff127224 */ /* 0x000fe400078e0003 */
[----:B------:R-:W-:Y:S01]  /*2b4f0*/  IMAD.MOV.U32 R19, RZ, RZ, R2 ;  /* 0x000000ffff137224 */ /* 0x000fe200078e0002 */
[----:B------:R-:W0:Y:S06]  /*2b500*/  S2R R29, SR_TID.X ;  /* 0x00000000001d7919 */ /* 0x000e2c0000002100 */
[----:B--2---:R-:W-:Y:S01]  /*2b510*/  HMMA.16816.F32 R24, R4, R24, R16 ;  /* 0x000000180418723c */ /* 0x004fe20000001810 */
[----:B------:R-:W3:Y:S04]  /*2b520*/  LDL.LU.64 R18, [R1+0x2ad8] ;  /* 0x002ad80001127983 */ /* 0x000ee80000300a00 */
[----:B------:R-:W3:-:S15]  /*2b530*/  LDL.LU.64 R16, [R1+0x2ad0] ;  /* 0x002ad00001107983 */ /* 0x000ede0000300a00 */
[----:B------:R-:W-:-:S04]  /*2b540*/  NOP ;  /* 0x0000000000007918 */ /* 0x000fc80000000000 */
[----:B------:R-:W-:Y:S02]  /*2b550*/  IMAD.MOV.U32 R3, RZ, RZ, R25 ;  /* 0x000000ffff037224 */ /* 0x000fe400078e0019 */
[----:B------:R-:W1:Y:S01]  /*2b560*/  S2R R25, SR_TID.X ;  /* 0x0000000000197919 */ /* 0x000e620000002100 */
[----:B------:R-:W-:Y:S02]  /*2b570*/  IMAD.MOV.U32 R0, RZ, RZ, R27 ;  /* 0x000000ffff007224 */ /* 0x000fe400078e001b */
[----:B0-----:R-:W-:Y:S02]  /*2b580*/  IMAD.SHL.U32 R27, R29, 0x2, RZ ;  /* 0x000000021d1b7824 */ /* 0x001fe400078e00ff */
[----:B------:R-:W-:-:S03]  /*2b590*/  IMAD.MOV.U32 R2, RZ, RZ, R26 ;  /* 0x000000ffff027224 */ /* 0x000fc600078e001a */
[----:B------:R-:W-:Y:S01]  /*2b5a0*/  LOP3.LUT R27, R27, 0x10, RZ, 0xc0, !PT ;  /* 0x000000101b1b7812 */ /* 0x000fe200078ec0ff */
[----:B------:R-:W-:Y:S01]  /*2b5b0*/  IMAD.MOV.U32 R28, RZ, RZ, R24 ;  /* 0x000000ffff1c7224 */ /* 0x000fe200078e0018 */
[----:B------:R-:W-:Y:S04]  /*2b5c0*/  STL [R1+0x290c], R0 ;  /* 0x00290c0001007387 */ /* 0x000fe80000100800 */
[----:B------:R-:W-:Y:S04]  /*2b5d0*/  STL [R1+0x2908], R2 ;  /* 0x0029080201007387 */ /* 0x000fe80000100800 */
[----:B------:R-:W-:Y:S04]  /*2b5e0*/  STL [R1+0x2904], R3 ;  /* 0x0029040301007387 */ /* 0x000fe80000100800 */
[----:B------:R-:W-:Y:S01]  /*2b5f0*/  STL [R1+0x2900], R28 ;  /* 0x0029001c01007387 */ /* 0x000fe20000100800 */
[----:B-1----:R-:W-:-:S02]  /*2b600*/  LOP3.LUT R26, R25, 0x7, RZ, 0xc0, !PT ;  /* 0x00000007191a7812 */ /* 0x002fc400078ec0ff */
[----:B------:R-:W-:-:S03]  /*2b610*/  LOP3.LUT R27, R27, 0x20, R25, 0xf8, !PT ;  /* 0x000000201b1b7812 */ /* 0x000fc600078ef819 */
[----:B------:R-:W-:Y:S02]  /*2b620*/  IMAD R26, R26, 0x210, RZ ;  /* 0x000002101a1a7824 */ /* 0x000fe400078e02ff */
[----:B------:R-:W-:-:S03]  /*2b630*/  IMAD.SHL.U32 R29, R25, 0x100, RZ ;  /* 0x00000100191d7824 */ /* 0x000fc600078e00ff */
[----:B------:R-:W-:-:S04]  /*2b640*/  LOP3.LUT R27, R26, R27, RZ, 0x3c, !PT ;  /* 0x0000001b1a1b7212 */ /* 0x000fc800078e3cff */
[----:B------:R-:W-:-:S06]  /*2b650*/  LOP3.LUT R27, R27, 0x1000, R29, 0xf8, !PT ;  /* 0x000010001b1b7812 */ /* 0x000fcc00078ef81d */
[----:B------:R-:W0:Y:S01]  /*2b660*/  LDSM.16.MT88.4 R24, [R27+UR4+0x6000] ;  /* 0x006000041b18783b */ /* 0x000e220008004200 */
[----:B---3--:R-:W-:-:S15]  /*2b670*/  HMMA.16816.F32 R16, R4, R12, R16 ;  /* 0x0000000c0410723c */ /* 0x008fde0000001810 */
[----:B------:R-:W-:-:S08]  /*2b680*/  NOP ;  /* 0x0000000000007918 */ /* 0x000fd00000000000 */
[----:B------:R-:W-:Y:S04]  /*2b690*/  STL.64 [R1+0x70], R16 ;  /* 0x0000701001007387 */ /* 0x000fe80000100a00 */
[----:B------:R1:W-:Y:S01]  /*2b6a0*/  STL [R1+0x78], R18 ;  /* 0x0000781201007387 */ /* 0x0003e20000100800 */
[----:B------:R-:W-:-:S03]  /*2b6b0*/  IMAD.MOV.U32 R29, RZ, RZ, R19 ;  /* 0x000000ffff1d7224 */ /* 0x000fc600078e0013 */
[----:B-1----:R-:W2:Y:S04]  /*2b6c0*/  LDL.LU.64 R18, [R1+0x2ac8] ;  /* 0x002ac80001127983 */ /* 0x002ea80000300a00 */
[----:B------:R-:W2:Y:S04]  /*2b6d0*/  LDL.LU.64 R16, [R1+0x2ac0] ;  /* 0x002ac00001107983 */ /* 0x000ea80000300a00 */
[----:B------:R2:W-:Y:S04]  /*2b6e0*/  STL.64 [R1+0x2a98], R12 ;  /* 0x002a980c01007387 */ /* 0x0005e80000100a00 */
[----:B------:R-:W-:Y:S04]  /*2b6f0*/  STL [R1+0x2910], R29 ;  /* 0x0029101d01007387 */ /* 0x000fe80000100800 */
[----:B0-----:R-:W-:Y:S04]  /*2b700*/  STL.64 [R1+0x29c0], R26 ;  /* 0x0029c01a01007387 */ /* 0x001fe80000100a00 */
[----:B------:R-:W-:Y:S01]  /*2b710*/  STL.64 [R1+0x29b8], R24 ;  /* 0x0029b81801007387 */ /* 0x000fe20000100a00 */
[----:B--2---:R-:W-:Y:S03]  /*2b720*/  HMMA.16816.F32 R12, R4, R20, R16 ;  /* 0x00000014040c723c */ /* 0x004fe60000001810 */
[----:B------:R-:W2:Y:S04]  /*2b730*/  LDL.LU R16, [R1+0x2b0] ;  /* 0x0002b00001107983 */ /* 0x000ea80000300800 */
[----:B------:R-:W2:Y:S04]  /*2b740*/  LDL.LU R17, [R1+0x2b4] ;  /* 0x0002b40001117983 */ /* 0x000ea80000300800 */
[----:B------:R-:W3:Y:S04]  /*2b750*/  LDL.LU R18, [R1+0x2b8] ;  /* 0x0002b80001127983 */ /* 0x000ee80000300800 */
[----:B------:R-:W3:Y:S09]  /*2b760*/  LDL.LU R19, [R1+0x2bc] ;  /* 0x0002bc0001137983 */ /* 0x000ef20000300800 */
[----:B------:R-:W-:-:S02]  /*2b770*/  IMAD.MOV.U32 R0, RZ, RZ, R12 ;  /* 0x000000ffff007224 */ /* 0x000fc400078e000c */
[----:B------:R-:W-:Y:S02]  /*2b780*/  IMAD.MOV.U32 R2, RZ, RZ, R13 ;  /* 0x000000ffff027224 */ /* 0x000fe400078e000d */
[----:B------:R-:W-:Y:S02]  /*2b790*/  IMAD.MOV.U32 R3, RZ, RZ, R14 ;  /* 0x000000ffff037224 */ /* 0x000fe400078e000e */
[----:B------:R-:W-:Y:S01]  /*2b7a0*/  IMAD.MOV.U32 R28, RZ, RZ, R15 ;  /* 0x000000ffff1c7224 */ /* 0x000fe200078e000f */
[----:B---3--:R-:W-:Y:S04]  /*2b7b0*/  STL.64 [R1+0x2a40], R18 ;  /* 0x002a401201007387 */ /* 0x008fe80000100a00 */
[----:B--2---:R-:W-:Y:S04]  /*2b7c0*/  STL.64 [R1+0x2a38], R16 ;  /* 0x002a381001007387 */ /* 0x004fe80000100a00 */
[----:B------:R-:W2:Y:S04]  /*2b7d0*/  LDL.LU R12, [R1+0x320] ;  /* 0x00032000010c7983 */ /* 0x000ea80000300800 */
[----:B------:R-:W2:Y:S04]  /*2b7e0*/  LDL.LU R13, [R1+0x324] ;  /* 0x00032400010d7983 */ /* 0x000ea80000300800 */
[----:B------:R-:W3:Y:S04]  /*2b7f0*/  LDL.LU R14, [R1+0x328] ;  /* 0x00032800010e7983 */ /* 0x000ee80000300800 */
[----:B------:R-:W3:Y:S01]  /*2b800*/  LDL.LU R15, [R1+0x32c] ;  /* 0x00032c00010f7983 */ /* 0x000ee20000300800 */
[----:B------:R-:W0:Y:S01]  /*2b810*/  S2R R23, SR_TID.X ;  /* 0x0000000000177919 */ /* 0x000e220000002100 */
[----:B------:R-:W1:Y:S01]  /*2b820*/  S2R R21, SR_TID.X ;  /* 0x0000000000157919 */ /* 0x000e620000002100 */
[----:B0-----:R-:W-:Y:S01]  /*2b830*/  IMAD.SHL.U32 R20, R23, 0x2, RZ ;  /* 0x0000000217147824 */ /* 0x001fe200078e00ff */
[----:B-1----:R-:W-:Y:S01]  /*2b840*/  LOP3.LUT R22, R21, 0x7, RZ, 0xc0, !PT ;  /* 0x0000000715167812 */ /* 0x002fe200078ec0ff */
[----:B---3--:R-:W-:Y:S04]  /*2b850*/  STL.64 [R1+0x2ab8], R14 ;  /* 0x002ab80e01007387 */ /* 0x008fe80000100a00 */
[----:B--2---:R0:W-:Y:S04]  /*2b860*/  STL.64 [R1+0x2ab0], R12 ;  /* 0x002ab00c01007387 */ /* 0x0041e80000100a00 */
[----:B0-----:R-:W2:Y:S04]  /*2b870*/  LDL.LU R12, [R1+0x2c0] ;  /* 0x0002c000010c7983 */ /* 0x001ea80000300800 */
[----:B------:R-:W2:Y:S04]  /*2b880*/  LDL.LU R13, [R1+0x2c4] ;  /* 0x0002c400010d7983 */ /* 0x000ea80000300800 */
[----:B------:R-:W2:Y:S04]  /*2b890*/  LDL.LU R14, [R1+0x2c8] ;  /* 0x0002c800010e7983 */ /* 0x000ea80000300800 */
[----:B------:R-:W2:Y:S04]  /*2b8a0*/  LDL.LU R15, [R1+0x2cc] ;  /* 0x0002cc00010f7983 */ /* 0x000ea80000300800 */
[----:B------:R-:W3:Y:S01]  /*2b8b0*/  LDL.LU.64 R16, [R1+0x30] ;  /* 0x0000300001107983 */ /* 0x000ee20000300a00 */
[----:B------:R-:W-:Y:S01]  /*2b8c0*/  LOP3.LUT R27, R20, 0x10, RZ, 0xc0, !PT ;  /* 0x00000010141b7812 */ /* 0x000fe200078ec0ff */
[----:B------:R-:W-:-:S03]  /*2b8d0*/  IMAD R22, R22, 0x210, RZ ;  /* 0x0000021016167824 */ /* 0x000fc600078e02ff */
[----:B------:R-:W-:Y:S01]  /*2b8e0*/  LOP3.LUT R27, R27, 0x20, R21, 0xf8, !PT ;  /* 0x000000201b1b7812 */ /* 0x000fe200078ef815 */
[----:B------:R-:W-:-:S03]  /*2b8f0*/  IMAD.SHL.U32 R23, R21, 0x100, RZ ;  /* 0x0000010015177824 */ /* 0x000fc600078e00ff */
[----:B------:R-:W-:-:S04]  /*2b900*/  LOP3.LUT R27, R22, R27, RZ, 0x3c, !PT ;  /* 0x0000001b161b7212 */ /* 0x000fc800078e3cff */
[----:B------:R-:W-:-:S05]  /*2b910*/  LOP3.LUT R27, R27, 0x1000, R23, 0xf8, !PT ;  /* 0x000010001b1b7812 */ /* 0x000fca00078ef817 */
[----:B------:R-:W0:Y:S01]  /*2b920*/  LDSM.16.MT88.4 R20, [R27+UR4+0x6080] ;  /* 0x006080041b14783b */ /* 0x000e220008004200 */
[----:B--2---:R-:W-:Y:S03]  /*2b930*/  HMMA.16816.F32 R4, R4, R8, R12 ;  /* 0x000000080404723c */ /* 0x004fe6000000180c */
[----:B---3--:R1:W-:Y:S04]  /*2b940*/  STL.64 [R1+0x2a90], R16 ;  /* 0x002a901001007387 */ /* 0x0083e80000100a00 */
[----:B-1----:R-:W2:Y:S04]  /*2b950*/  LDL.LU R16, [R1+0x310] ;  /* 0x0003100001107983 */ /* 0x002ea80000300800 */
[----:B------:R-:W2:Y:S04]  /*2b960*/  LDL.LU R17, [R1+0x314] ;  /* 0x0003140001117983 */ /* 0x000ea80000300800 */
[----:B------:R-:W2:Y:S04]  /*2b970*/  LDL.LU R18, [R1+0x318] ;  /* 0x0003180001127983 */ /* 0x000ea80000300800 */
[----:B------:R-:W2:Y:S04]  /*2b980*/  LDL.LU R19, [R1+0x31c] ;  /* 0x00031c0001137983 */ /* 0x000ea80000300800 */
[----:B------:R-:W-:Y:S04]  /*2b990*/  STL [R1+0x2a24], R2 ;  /* 0x002a240201007387 */ /* 0x000fe80000100800 */
[----:B------:R-:W-:Y:S04]  /*2b9a0*/  STL [R1+0x2a20], R0 ;  /* 0x002a200001007387 */ /* 0x000fe80000100800 */
[----:B0-----:R-:W-:Y:S04]  /*2b9b0*/  STL.64 [R1+0x2978], R22 ;  /* 0x0029781601007387 */ /* 0x001fe80000100a00 */
[----:B------:R0:W-:Y:S01]  /*2b9c0*/  STL.64 [R1+0x2970], R20 ;  /* 0x0029701401007387 */ /* 0x0001e20000100a00 */
[----:B------:R-:W-:-:S03]  /*2b9d0*/  IMAD.MOV.U32 R29, RZ, RZ, R7 ;  /* 0x000000ffff1d7224 */ /* 0x000fc600078e0007 */
[----:B0-----:R-:W3:Y:S04]  /*2b9e0*/  LDL.LU.64 R20, [R1+0x50] ;  /* 0x0000500001147983 */ /* 0x001ee80000300a00 */
[----:B------:R-:W3:Y:S04]  /*2b9f0*/  LDL.LU.64 R14, [R1+0x2ab8] ;  /* 0x002ab800010e7983 */ /* 0x000ee80000300a00 */
[----:B------:R-:W3:Y:S04]  /*2ba00*/  LDL.LU.64 R12, [R1+0x2ab0] ;  /* 0x002ab000010c7983 */ /* 0x000ee80000300a00 */
[----:B------:R-:W-:Y:S04]  /*2ba10*/  STL.64 [R1+0x60], R4 ;  /* 0x0000600401007387 */ /* 0x000fe80000100a00 */
[----:B------:R-:W-:Y:S04]  /*2ba20*/  STL [R1+0x68], R6 ;  /* 0x0000680601007387 */ /* 0x000fe80000100800 */
[----:B------:R-:W0:Y:S04]  /*2ba30*/  LDSM.16.MT88.4 R4, [R27+UR4+0x6100] ;  /* 0x006100041b04783b */ /* 0x000e280008004200 */
[----:B------:R1:W-:Y:S04]  /*2ba40*/  STL.64 [R1+0x2a88], R8 ;  /* 0x002a880801007387 */ /* 0x0003e80000100a00 */
[----:B-1----:R-:W4:Y:S04]  /*2ba50*/  LDL.LU R8, [R1+0x1e0] ;  /* 0x0001e00001087983 */ /* 0x002f280000300800 */
[----:B------:R-:W4:Y:S04]  /*2ba60*/  LDL.LU R9, [R1+0x1e4] ;  /* 0x0001e40001097983 */ /* 0x000f280000300800 */
[----:B------:R-:W4:Y:S04]  /*2ba70*/  LDL.LU R10, [R1+0x1e8] ;  /* 0x0001e800010a7983 */ /* 0x000f280000300800 */
[----:B------:R-:W4:Y:S01]  /*2ba80*/  LDL.LU R11, [R1+0x1ec] ;  /* 0x0001ec00010b7983 */ /* 0x000f220000300800 */
[----:B0-----:R-:W-:-:S02]  /*2ba90*/  IMAD.MOV.U32 R23, RZ, RZ, R6 ;  /* 0x000000ffff177224 */ /* 0x001fc400078e0006 */
[----:B------:R-:W-:Y:S02]  /*2baa0*/  IMAD.MOV.U32 R22, RZ, RZ, R7 ;  /* 0x000000ffff167224 */ /* 0x000fe400078e0007 */
[----:B------:R-:W-:Y:S02]  /*2bab0*/  IMAD.MOV.U32 R25, RZ, RZ, R4 ;  /* 0x000000ffff197224 */ /* 0x000fe400078e0004 */
[----:B------:R-:W-:Y:S01]  /*2bac0*/  IMAD.MOV.U32 R24, RZ, RZ, R5 ;  /* 0x000000ffff187224 */ /* 0x000fe200078e0005 */
[----:B------:R-:W3:Y:S04]  /*2bad0*/  LDL.LU.64 R6, [R1+0x2aa8] ;  /* 0x002aa80001067983 */ /* 0x000ee80000300a00 */
[----:B------:R-:W3:Y:S04]  /*2bae0*/  LDL.LU.64 R4, [R1+0x2aa0] ;  /* 0x002aa00001047983 */ /* 0x000ee80000300a00 */
[----:B------:R-:W-:Y:S04]  /*2baf0*/  STL [R1+0x2a80], R27 ;  /* 0x002a801b01007387 */ /* 0x000fe80000100800 */
[----:B------:R0:W-:Y:S04]  /*2bb00*/  STL.64 [R1+0x2a78], R24 ;  /* 0x002a781801007387 */ /* 0x0001e80000100a00 */
[----:B0-----:R-:W4:Y:S04]  /*2bb10*/  LDL.LU R24, [R1+0x1a0] ;  /* 0x0001a00001187983 */ /* 0x001f280000300800 */
[----:B------:R-:W4:Y:S04]  /*2bb20*/  LDL.LU R25, [R1+0x1a4] ;  /* 0x0001a40001197983 */ /* 0x000f280000300800 */
[----:B------:R-:W4:Y:S04]  /*2bb30*/  LDL.LU R26, [R1+0x1a8] ;  /* 0x0001a800011a7983 */ /* 0x000f280000300800 */
[----:B------:R-:W4:Y:S01]  /*2bb40*/  LDL.LU R27, [R1+0x1ac] ;  /* 0x0001ac00011b7983 */ /* 0x000f220000300800 */
[----:B---3--:R-:W-:-:S15]  /*2bb50*/  HMMA.16816.F32 R12, R4, R20, R12 ;  /* 0x00000014040c723c */ /* 0x008fde000000180c */
[----:B------:R-:W-:-:S08]  /*2bb60*/  NOP ;  /* 0x0000000000007918 */ /* 0x000fd00000000000 */
[----:B------:R0:W-:Y:S04]  /*2bb70*/  STL.64 [R1+0x1c0], R12 ;  /* 0x0001c00c01007387 */ /* 0x0001e80000100a00 */
[----:B------:R-:W-:Y:S04]  /*2bb80*/  STL.64 [R1+0x1c8], R14 ;  /* 0x0001c80e01007387 */ /* 0x000fe80000100a00 */
[----:B0-----:R-:W2:Y:S02]  /*2bb90*/  LDL.LU.64 R12, [R1+0x2a98] ;  /* 0x002a9800010c7983 */ /* 0x001ea40000300a00 */
[----:B--2---:R-:W-:-:S15]  /*2bba0*/  HMMA.16816.F32 R16, R4, R12, R16 ;  /* 0x0000000c0410723c */ /* 0x004fde0000001810 */
[----:B------:R-:W-:-:S08]  /*2bbb0*/  NOP ;  /* 0x0000000000007918 */ /* 0x000fd00000000000 */
[----:B------:R0:W-:Y:S04]  /*2bbc0*/  STL.64 [R1+0x1b0], R16 ;  /* 0x0001b01001007387 */ /* 0x0001e80000100a00 */
[----:B------:R-:W-:Y:S04]  /*2bbd0*/  STL.64 [R1+0x1b8], R18 ;  /* 0x0001b81201007387 */ /* 0x000fe80000100a00 */
[----:B0-----:R-:W4:Y:S04]  /*2bbe0*/  LDL.LU.64 R16, [R1+0x2a90] ;  /* 0x002a900001107983 */ /* 0x001f280000300a00 */
[----:B------:R0:W-:Y:S04]  /*2bbf0*/  STL.64 [R1+0x2a60], R12 ;  /* 0x002a600c01007387 */ /* 0x0001e80000100a00 */
[----:B0-----:R-:W2:Y:S04]  /*2bc00*/  LDL.LU R12, [R1+0x300] ;  /* 0x00030000010c7983 */ /* 0x001ea80000300800 */
[----:B------:R-:W2:Y:S04]  /*2bc10*/  LDL.LU R13, [R1+0x304] ;  /* 0x00030400010d7983 */ /* 0x000ea80000300800 */
[----:B------:R-:W2:Y:S04]  /*2bc20*/  LDL.LU R14, [R1+0x308] ;  /* 0x00030800010e7983 */ /* 0x000ea80000300800 */
[----:B------:R-:W2:Y:S01]  /*2bc30*/  LDL.LU R15, [R1+0x30c] ;  /* 0x00030c00010f7983 */ /* 0x000ea20000300800 */
[----:B----4-:R-:W-:-:S15]  /*2bc40*/  HMMA.16816.F32 R8, R4, R16, R8 ;  /* 0x000000100408723c */ /* 0x010fde0000001808 */
[----:B------:R-:W-:-:S08]  /*2bc50*/  NOP ;  /* 0x0000000000007918 */ /* 0x000fd00000000000 */
[----:B------:R0:W-:Y:S04]  /*2bc60*/  STL.64 [R1+0x1e0], R8 ;  /* 0x0001e00801007387 */ /* 0x0001e80000100a00 */
[----:B------:R-:W-:Y:S04]  /*2bc70*/  STL.64 [R1+0x1e8], R10 ;  /* 0x0001e80a01007387 */ /* 0x000fe80000100a00 */
[----:B0-----:R-:W3:Y:S04]  /*2bc80*/  LDL.LU.64 R8, [R1+0x2a88] ;  /* 0x002a880001087983 */ /* 0x001ee80000300a00 */
[----:B------:R0:W-:Y:S04]  /*2bc90*/  STL.64 [R1+0x2a58], R16 ;  /* 0x002a581001007387 */ /* 0x0001e80000100a00 */
[----:B0-----:R-:W4:Y:S04]  /*2bca0*/  LDL.LU R16, [R1+0x2f0] ;  /* 0x0002f00001107983 */ /* 0x001f280000300800 */
[----:B------:R-:W4:Y:S04]  /*2bcb0*/  LDL.LU R17, [R1+0x2f4] ;  /* 0x0002f40001117983 */ /* 0x000f280000300800 */
[----:B------:R-:W4:Y:S04]  /*2bcc0*/  LDL.LU R18, [R1+0x2f8] ;  /* 0x0002f80001127983 */ /* 0x000f280000300800 */
[----:B------:R-:W4:Y:S01]  /*2bcd0*/  LDL.LU R19, [R1+0x2fc] ;  /* 0x0002fc0001137983 */ /* 0x000f220000300800 */
[----:B---3--:R-:W-:Y:S03]  /*2bce0*/  HMMA.16816.F32 R4, R4, R8, R24 ;  /* 0x000000080404723c */ /* 0x008fe60000001818 */
[----:B------:R-:W3:Y:S04]  /*2bcf0*/  LDL.LU R27, [R1+0x2a80] ;  /* 0x002a8000011b7983 */ /* 0x000ee80000300800 */
[----:B------:R-:W2:-:S15]  /*2bd00*/  LDL.LU.64 R24, [R1+0x2a78] ;  /* 0x002a780001187983 */ /* 0x000e9e0000300a00 */
[----:B------:R-:W-:-:S01]  /*2bd10*/  NOP ;  /* 0x0000000000007918 */ /* 0x000fc20000000000 */
[----:B------:R-:W-:Y:S04]  /*2bd20*/  STL.64 [R1+0x1a0], R4 ;  /* 0x0001a00401007387 */ /* 0x000fe80000100a00 */
[----:B------:R-:W-:Y:S01]  /*2bd30*/  STL.64 [R1+0x1a8], R6 ;  /* 0x0001a80601007387 */ /* 0x000fe20000100a00 */
[----:B------:R-:W-:Y:S02]  /*2bd40*/  IMAD.MOV.U32 R2, RZ, RZ, R8 ;  /* 0x000000ffff027224 */ /* 0x000fe400078e0008 */
[----:B------:R-:W-:Y:S01]  /*2bd50*/  IMAD.MOV.U32 R0, RZ, RZ, R9 ;  /* 0x000000ffff007224 */ /* 0x000fe200078e0009 */
[----:B------:R-:W4:Y:S04]  /*2bd60*/  LDL.LU.64 R10, [R1+0x2a70] ;  /* 0x002a7000010a7983 */ /* 0x000f280000300a00 */
[----:B------:R-:W4:Y:S04]  /*2bd70*/  LDL.LU.64 R8, [R1+0x2a68] ;  /* 0x002a680001087983 */ /* 0x000f280000300a00 */
[----:B---3--:R-:W0:Y:S04]  /*2bd80*/  LDSM.16.MT88.4 R4, [R27+UR4+0x6180] ;  /* 0x006180041b04783b */ /* 0x008e280008004200 */
[----:B0-----:R-:W-:Y:S04]  /*2bd90*/  STL.64 [R1+0x28d0], R6 ;  /* 0x0028d00601007387 */ /* 0x001fe80000100a00 */
[----:B------:R2:W-:Y:S02]  /*2bda0*/  STL.64 [R1+0x28c8], R4 ;  /* 0x0028c80401007387 */ /* 0x0005e40000100a00 */
[----:B--2---:R-:W-:-:S02]  /*2bdb0*/  IMAD.MOV.U32 R5, RZ, RZ, R24 ;  /* 0x000000ffff057224 */ /* 0x004fc400078e0018 */
[----:B------:R-:W-:Y:S01]  /*2bdc0*/  IMAD.MOV.U32 R4, RZ, RZ, R25 ;  /* 0x000000ffff047224 */ /* 0x000fe200078e0019 */
[----:B------:R-:W2:Y:S04]  /*2bdd0*/  LDL.LU R24, [R1+0x200] ;  /* 0x0002000001187983 */ /* 0x000ea80000300800 */
[----:B------:R-:W2:Y:S04]  /*2bde0*/  LDL.LU R25, [R1+0x204] ;  /* 0x0002040001197983 */ /* 0x000ea80000300800 */
[----:B------:R-:W3:Y:S04]  /*2bdf0*/  LDL.LU R26, [R1+0x208] ;  /* 0x00020800011a7983 */ /* 0x000ee80000300800 */
[----:B------:R-:W3:Y:S01]  /*2be00*/  LDL.LU R27, [R1+0x20c] ;  /* 0x00020c00011b7983 */ /* 0x000ee20000300800 */
[----:B----4-:R-:W-:Y:S01]  /*2be10*/  HMMA.16816.F32 R12, R8, R20, R12 ;  /* 0x00000014080c723c */ /* 0x010fe2000000180c */
[----:B------:R-:W-:-:S02]  /*2be20*/  IMAD.MOV.U32 R6, RZ, RZ, R23 ;  /* 0x000000ffff067224 */ /* 0x000fc400078e0017 */
[----:B------:R-:W-:Y:S01]  /*2be30*/  IMAD.MOV.U32 R7, RZ, RZ, R22 ;  /* 0x000000ffff077224 */ /* 0x000fe200078e0016 */
[----:B---3--:R-:W-:Y:S04]  /*2be40*/  STL.64 [R1+0x2a50], R26 ;  /* 0x002a501a01007387 */ /* 0x008fe80000100a00 */
[----:B--2---:R0:W-:Y:S04]  /*2be50*/  STL.64 [R1+0x2a48], R24 ;  /* 0x002a481801007387 */ /* 0x0041e80000100a00 */
[----:B0-----:R-:W2:Y:S04]  /*2be60*/  LDL.LU R24, [R1+0x2e0] ;  /* 0x0002e00001187983 */ /* 0x001ea80000300800 */
[----:B------:R-:W2:Y:S04]  /*2be70*/  LDL.LU R25, [R1+0x2e4] ;  /* 0x0002e40001197983 */ /* 0x000ea80000300800 */
[----:B------:R-:W2:Y:S04]  /*2be80*/  LDL.LU R26, [R1+0x2e8] ;  /* 0x0002e800011a7983 */ /* 0x000ea80000300800 */
[----:B------:R-:W2:Y:S04]  /*2be90*/  LDL.LU R27, [R1+0x2ec] ;  /* 0x0002ec00011b7983 */ /* 0x000ea80000300800 */
[----:B------:R0:W-:Y:S04]  /*2bea0*/  STL.64 [R1+0x2920], R6 ;  /* 0x0029200601007387 */ /* 0x0001e80000100a00 */
[----:B------:R-:W-:Y:S04]  /*2beb0*/  STL.64 [R1+0x2918], R4 ;  /* 0x0029180401007387 */ /* 0x000fe80000100a00 */
[----:B0-----:R-:W3:Y:S04]  /*2bec0*/  LDL R6, [R1+0x28] ;  /* 0x0000280001067983 */ /* 0x001ee80000100800 */
[----:B------:R-:W3:Y:S04]  /*2bed0*/  LDL R7, [R1+0x2c] ;  /* 0x00002c0001077983 */ /* 0x000ee80000100800 */
[----:B------:R0:W-:Y:S04]  /*2bee0*/  STL.64 [R1+0x2a0], R12 ;  /* 0x0002a00c01007387 */ /* 0x0001e80000100a00 */
[----:B------:R-:W-:Y:S04]  /*2bef0*/  STL.64 [R1+0x2a8], R14 ;  /* 0x0002a80e01007387 */ /* 0x000fe80000100a00 */
[----:B0-----:R-:W4:Y:S02]  /*2bf00*/  LDL.LU.64 R12, [R1+0x2a60] ;  /* 0x002a6000010c7983 */ /* 0x001f240000300a00 */
[----:B----4-:R-:W-:-:S15]  /*2bf10*/  HMMA.16816.F32 R16, R8, R12, R16 ;  /* 0x0000000c0810723c */ /* 0x010fde0000001810 */
[----:B------:R-:W-:-:S08]  /*2bf20*/  NOP ;  /* 0x0000000000007918 */ /* 0x000fd00000000000 */
[----:B------:R0:W-:Y:S04]  /*2bf30*/  STL.64 [R1+0x290], R16 ;  /* 0x0002901001007387 */ /* 0x0001e80000100a00 */
[----:B------:R-:W-:Y:S04]  /*2bf40*/  STL.64 [R1+0x298], R18 ;  /* 0x0002981201007387 */ /* 0x000fe80000100a00 */
[----:B0-----:R-:W2:Y:S01]  /*2bf50*/  LDL.LU.64 R16, [R1+0x2a58] ;  /* 0x002a580001107983 */ /* 0x001ea20000300a00 */
[----:B------:R-:W-:Y:S02]  /*2bf60*/  IMAD.MOV.U32 R4, RZ, RZ, R2 ;  /* 0x000000ffff047224 */ /* 0x000fe400078e0002 */
[----:B------:R-:W-:Y:S01]  /*2bf70*/  IMAD.MOV.U32 R5, RZ, RZ, R0 ;  /* 0x000000ffff057224 */ /* 0x000fe200078e0000 */
[----:B--2---:R-:W-:Y:S06]  /*2bf80*/  HMMA.16816.F32 R24, R8, R16, R24 ;  /* 0x000000100818723c */ /* 0x004fec0000001818 */
[----:B------:R-:W-:-:S02]  /*2bf90*/  IMAD.MOV.U32 R2, RZ, RZ, R16 ;  /* 0x000000ffff027224 */ /* 0x000fc400078e0010 */
[----:B------:R-:W-:-:S15]  /*2bfa0*/  IMAD.MOV.U32 R0, RZ, RZ, R17 ;  /* 0x000000ffff007224 */ /* 0x000fde00078e0011 */
[----:B------:R-:W-:Y:S04]  /*2bfb0*/  STL.64 [R1+0x380], R24 ;  /* 0x0003801801007387 */ /* 0x000fe80000100a00 */
[----:B------:R0:W-:Y:S04]  /*2bfc0*/  STL.64 [R1+0x388], R26 ;  /* 0x0003881a01007387 */ /* 0x0001e80000100a00 */
[----:B0-----:R-:W2:Y:S04]  /*2bfd0*/  LDL.LU.64 R26, [R1+0x2a50] ;  /* 0x002a5000011a7983 */ /* 0x001ea80000300a00 */
[----:B------:R-:W2:Y:S04]  /*2bfe0*/  LDL.LU.64 R24, [R1+0x2a48] ;  /* 0x002a480001187983 */ /* 0x000ea80000300a00 */
[----:B------:R-:W4:Y:S04]  /*2bff0*/  LDL.LU.64 R18, [R1+0x2a40] ;  /* 0x002a400001127983 */ /* 0x000f280000300a00 */
[----:B------:R-:W4:Y:S02]  /*2c000*/  LDL.LU.64 R16, [R1+0x2a38] ;  /* 0x002a380001107983 */ /* 0x000f240000300a00 */
[----:B----4-:R-:W-:Y:S02]  /*2c010*/  HMMA.16816.F32 R8, R8, R4, R16 ;  /* 0x000000040808723c */ /* 0x010fe40000001810 */
[----:B------:R-:W4:Y:S04]  /*2c020*/  LDL.LU.64 R18, [R1+0x2a30] ;  /* 0x002a300001127983 */ /* 0x000f280000300a00 */
[----:B------:R-:W4:Y:S04]  /*2c030*/  LDL.LU.64 R16, [R1+0x2a28] ;  /* 0x002a280001107983 */ /* 0x000f280000300a00 */
[----:B---3--:R-:W-:Y:S04]  /*2c040*/  STL.64 [R1+0x2a18], R6 ;  /* 0x002a180601007387 */ /* 0x008fe80000100a00 */
[----:B------:R0:W-:Y:S09]  /*2c050*/  STL.64 [R1+0x2a10], R4 ;  /* 0x002a100401007387 */ /* 0x0001f20000100a00 */
[----:B------:R1:W-:Y:S04]  /*2c060*/  STL.64 [R1+0x320], R8 ;  /* 0x0003200801007387 */ /* 0x0003e80000100a00 */
[----:B------:R3:W-:Y:S04]  /*2c070*/  STL.64 [R1+0x328], R10 ;  /* 0x0003280a01007387 */ /* 0x0007e80000100a00 */
[----:B0-----:R-:W4:Y:S04]  /*2c080*/  LDL.LU R4, [R1+0x220] ;  /* 0x0002200001047983 */ /* 0x001f280000300800 */
[----:B------:R-:W4:Y:S04]  /*2c090*/  LDL.LU R5, [R1+0x224] ;  /* 0x0002240001057983 */ /* 0x000f280000300800 */
[----:B------:R-:W4:Y:S04]  /*2c0a0*/  LDL.LU R6, [R1+0x228] ;  /* 0x0002280001067983 */ /* 0x000f280000300800 */
[----:B------:R-:W4:Y:S04]  /*2c0b0*/  LDL.LU R7, [R1+0x22c] ;  /* 0x00022c0001077983 */ /* 0x000f280000300800 */
[----:B-1----:R-:W2:Y:S04]  /*2c0c0*/  LDL.LU R8, [R1+0xa0] ;  /* 0x0000a00001087983 */ /* 0x002ea80000300800 */
[----:B------:R-:W2:Y:S04]  /*2c0d0*/  LDL.LU R9, [R1+0xa4] ;  /* 0x0000a40001097983 */ /* 0x000ea80000300800 */
[----:B---3--:R-:W3:Y:S04]  /*2c0e0*/  LDL.LU R10, [R1+0xa8] ;  /* 0x0000a800010a7983 */ /* 0x008ee80000300800 */
[----:B------:R-:W3:Y:S04]  /*2c0f0*/  LDL.LU R11, [R1+0xac] ;  /* 0x0000ac00010b7983 */ /* 0x000ee80000300800 */
[----:B---3--:R-:W-:Y:S04]  /*2c100*/  STL.64 [R1+0x2930], R10 ;  /* 0x0029300a01007387 */ /* 0x008fe80000100a00 */
[----:B--2---:R0:W-:Y:S04]  /*2c110*/  STL.64 [R1+0x2928], R8 ;  /* 0x0029280801007387 */ /* 0x0041e80000100a00 */
[----:B0-----:R-:W2:Y:S04]  /*2c120*/  LDL.LU R8, [R1+0xb0] ;  /* 0x0000b00001087983 */ /* 0x001ea80000300800 */
[----:B------:R-:W2:Y:S04]  /*2c130*/  LDL.LU R9, [R1+0xb4] ;  /* 0x0000b40001097983 */ /* 0x000ea80000300800 */
[----:B------:R-:W3:Y:S04]  /*2c140*/  LDL.LU R10, [R1+0xb8] ;  /* 0x0000b800010a7983 */ /* 0x000ee80000300800 */
[----:B------:R-:W3:Y:S01]  /*2c150*/  LDL.LU R11, [R1+0xbc] ;  /* 0x0000bc00010b7983 */ /* 0x000ee20000300800 */
[----:B----4-:R-:W-:Y:S03]  /*2c160*/  HMMA.16816.F32 R4, R16, R20, R4 ;  /* 0x000000141004723c */ /* 0x010fe60000001804 */
[----:B---3--:R0:W-:Y:S04]  /*2c170*/  STL.64 [R1+0x2940], R10 ;  /* 0x0029400a01007387 */ /* 0x0081e80000100a00 */
[----:B--2---:R1:W-:Y:S04]  /*2c180*/  STL.64 [R1+0x2938], R8 ;  /* 0x0029380801007387 */ /* 0x0043e80000100a00 */
[----:B0-----:R-:W2:Y:S01]  /*2c190*/  LDL R10, [R1+0x38] ;  /* 0x00003800010a7983 */ /* 0x001ea20000100800 */
[----:B-1----:R-:W-:-:S02]  /*2c1a0*/  IMAD.MOV.U32 R8, RZ, RZ, R2 ;  /* 0x000000ffff087224 */ /* 0x002fc400078e0002 */
[----:B------:R-:W-:Y:S02]  /*2c1b0*/  IMAD.MOV.U32 R9, RZ, RZ, R0 ;  /* 0x000000ffff097224 */ /* 0x000fe400078e0000 */
[----:B------:R-:W-:Y:S02]  /*2c1c0*/  IMAD.MOV.U32 R2, RZ, RZ, R20 ;  /* 0x000000ffff027224 */ /* 0x000fe400078e0014 */
[----:B------:R-:W-:Y:S01]  /*2c1d0*/  IMAD.MOV.U32 R0, RZ, RZ, R21 ;  /* 0x000000ffff007224 */ /* 0x000fe200078e0015 */
[----:B------:R-:W2:Y:S01]  /*2c1e0*/  LDL R11, [R1+0x3c] ;  /* 0x00003c00010b7983 */ /* 0x000ea20000100800 */
[----:B------:R-:W-:Y:S03]  /*2c1f0*/  HMMA.16816.F32 R20, R16, R12, R24 ;  /* 0x0000000c1014723c */ /* 0x000fe60000001818 */
[----:B------:R-:W-:Y:S04]  /*2c200*/  STL.64 [R1+0x370], R4 ;  /* 0x0003700401007387 */ /* 0x000fe80000100a00 */
[----:B------:R-:W-:-:S15]  /*2c210*/  STL.64 [R1+0x378], R6 ;  /* 0x0003780601007387 */ /* 0x000fde0000100a00 */
[----:B------:R-:W-:-:S01]  /*2c220*/  NOP ;  /* 0x0000000000007918 */ /* 0x000fc20000000000 */
[----:B------:R-:W-:Y:S04]  /*2c230*/  STL.64 [R1+0x360], R20 ;  /* 0x0003601401007387 */ /* 0x000fe80000100a00 */
[----:B------:R-:W-:Y:S04]  /*2c240*/  STL.64 [R1+0x368], R22 ;  /* 0x0003681601007387 */ /* 0x000fe80000100a00 */
[----:B------:R-:W3:Y:S04]  /*2c250*/  LDL.LU R24, [R1+0x130] ;  /* 0x0001300001187983 */ /* 0x000ee80000300800 */
[----:B------:R-:W3:Y:S04]  /*2c260*/  LDL.LU R25, [R1+0x134] ;  /* 0x0001340001197983 */ /* 0x000ee80000300800 */
[----:B------:R-:W4:Y:S04]  /*2c270*/  LDL.LU R26, [R1+0x138] ;  /* 0x00013800011a7983 */ /* 0x000f280000300800 */
[----:B------:R-:W4:Y:S04]  /*2c280*/  LDL.LU R27, [R1+0x13c] ;  /* 0x00013c00011b7983 */ /* 0x000f280000300800 */
[----:B----4-:R-:W-:Y:S04]  /*2c290*/  STL.64 [R1+0x29d0], R26 ;  /* 0x0029d01a01007387 */ /* 0x010fe80000100a00 */
[----:B---3--:R0:W-:Y:S04]  /*2c2a0*/  STL.64 [R1+0x29c8], R24 ;  /* 0x0029c81801007387 */ /* 0x0081e80000100a00 */
[----:B0-----:R-:W3:Y:S04]  /*2c2b0*/  LDL.LU R24, [R1+0x170] ;  /* 0x0001700001187983 */ /* 0x001ee80000300800 */
[----:B------:R-:W3:Y:S04]  /*2c2c0*/  LDL.LU R25, [R1+0x174] ;  /* 0x0001740001197983 */ /* 0x000ee80000300800 */
[----:B------:R-:W4:Y:S04]  /*2c2d0*/  LDL.LU R26, [R1+0x178] ;  /* 0x00017800011a7983 */ /* 0x000f280000300800 */
[----:B------:R-:W4:Y:S01]  /*2c2e0*/  LDL.LU R27, [R1+0x17c] ;  /* 0x00017c00011b7983 */ /* 0x000f220000300800 */
[----:B------:R-:W-:-:S02]  /*2c2f0*/  IMAD.MOV.U32 R4, RZ, RZ, R13 ;  /* 0x000000ffff047224 */ /* 0x000fc400078e000d */
[----:B------:R-:W-:Y:S01]  /*2c300*/  IMAD.MOV.U32 R5, RZ, RZ, R12 ;  /* 0x000000ffff057224 */ /* 0x000fe200078e000c */
[----:B----4-:R-:W-:Y:S04]  /*2c310*/  STL.64 [R1+0x29e0], R26 ;  /* 0x0029e01a01007387 */ /* 0x010fe80000100a00 */
[----:B---3--:R0:W-:Y:S02]  /*2c320*/  STL.64 [R1+0x29d8], R24 ;  /* 0x0029d81801007387 */ /* 0x0081e40000100a00 */
[----:B0-----:R-:W-:Y:S02]  /*2c330*/  IMAD.MOV.U32 R25, RZ, RZ, R4 ;  /* 0x000000ffff197224 */ /* 0x001fe400078e0004 */
[----:B------:R-:W-:Y:S01]  /*2c340*/  IMAD.MOV.U32 R24, RZ, RZ, R5 ;  /* 0x000000ffff187224 */ /* 0x000fe200078e0005 */
[----:B------:R-:W3:Y:S04]  /*2c350*/  LDL.LU R4, [R1+0x1f0] ;  /* 0x0001f00001047983 */ /* 0x000ee80000300800 */
[----:B------:R-:W3:Y:S04]  /*2c360*/  LDL.LU R5, [R1+0x1f4] ;  /* 0x0001f40001057983 */ /* 0x000ee80000300800 */
[----:B------:R-:W3:Y:S04]  /*2c370*/  LDL.LU R6, [R1+0x1f8] ;  /* 0x0001f80001067983 */ /* 0x000ee80000300800 */
[----:B------:R-:W3:Y:S04]  /*2c380*/  LDL.LU R7, [R1+0x1fc] ;  /* 0x0001fc0001077983 */ /* 0x000ee80000300800 */
[----:B------:R-:W4:Y:S04]  /*2c390*/  LDL.LU R12, [R1+0x1d0] ;  /* 0x0001d000010c7983 */ /* 0x000f280000300800 */
[----:B------:R-:W4:Y:S04]  /*2c3a0*/  LDL.LU R13, [R1+0x1d4] ;  /* 0x0001d400010d7983 */ /* 0x000f280000300800 */
[----:B------:R-:W4:Y:S04]  /*2c3b0*/  LDL.LU R14, [R1+0x1d8] ;  /* 0x0001d800010e7983 */ /* 0x000f280000300800 */
[----:B------:R-:W4:Y:S04]  /*2c3c0*/  LDL.LU R15, [R1+0x1dc] ;  /* 0x0001dc00010f7983 */ /* 0x000f280000300800 */
[----:B------:R0:W-:Y:S04]  /*2c3d0*/  STL.64 [R1+0x29f8], R24 ;  /* 0x0029f81801007387 */ /* 0x0001e80000100a00 */
[----:B0-----:R-:W4:Y:S04]  /*2c3e0*/  LDL.LU R24, [R1+0x190] ;  /* 0x0001900001187983 */ /* 0x001f280000300800 */
[----:B------:R-:W4:Y:S04]  /*2c3f0*/  LDL.LU R25, [R1+0x194] ;  /* 0x0001940001197983 */ /* 0x000f280000300800 */
[----:B------:R-:W4:Y:S04]  /*2c400*/  LDL.LU R26, [R1+0x198] ;  /* 0x00019800011a7983 */ /* 0x000f280000300800 */
[----:B------:R-:W4:Y:S04]  /*2c410*/  LDL.LU R27, [R1+0x19c] ;  /* 0x00019c00011b7983 */ /* 0x000f280000300800 */
[----:B------:R-:W2:Y:S04]  /*2c420*/  LDL.LU R20, [R1+0x120] ;  /* 0x0001200001147983 */ /* 0x000ea80000300800 */
        /* <DEDUP_REMOVED lines=9> */
[----:B------:R-:W-:Y:S03]  /*2c4c0*/  HMMA.16816.F32 R4, R16, R8, R4 ;  /* 0x000000081004723c */ /* 0x000fe60000001804 */
[----:B---3--:R-:W-:Y:S04]  /*2c4d0*/  STL.64 [R1+0x2998], R22 ;  /* 0x0029981601007387 */ /* 0x008fe80000100a00 */
[----:B--2---:R0:W-:Y:S04]  /*2c4e0*/  STL.64 [R1+0x2990], R20 ;  /* 0x0029901401007387 */ /* 0x0041e80000100a00 */
[----:B0-----:R-:W2:Y:S04]  /*2c4f0*/  LDL.LU R20, [R1+0x150] ;  /* 0x0001500001147983 */ /* 0x001ea80000300800 */
[----:B------:R-:W2:Y:S04]  /*2c500*/  LDL.LU R21, [R1+0x154] ;  /* 0x0001540001157983 */ /* 0x000ea80000300800 */
[----:B------:R-:W3:Y:S04]  /*2c510*/  LDL.LU R22, [R1+0x158] ;  /* 0x0001580001167983 */ /* 0x000ee80000300800 */
[----:B------:R-:W3:Y:S04]  /*2c520*/  LDL.LU R23, [R1+0x15c] ;  /* 0x00015c0001177983 */ /* 0x000ee80000300800 */
[----:B---3--:R-:W-:Y:S04]  /*2c530*/  STL.64 [R1+0x29a8], R22 ;  /* 0x0029a81601007387 */ /* 0x008fe80000100a00 */
[----:B--2---:R0:W-:Y:S02]  /*2c540*/  STL.64 [R1+0x29a0], R20 ;  /* 0x0029a01401007387 */ /* 0x0041e40000100a00 */
[----:B0-----:R-:W-:-:S02]  /*2c550*/  IMAD.MOV.U32 R20, RZ, RZ, R2 ;  /* 0x000000ffff147224 */ /* 0x001fc400078e0002 */
[----:B------:R-:W-:Y:S01]  /*2c560*/  IMAD.MOV.U32 R21, RZ, RZ, R0 ;  /* 0x000000ffff157224 */ /* 0x000fe200078e0000 */
[----:B------:R-:W2:Y:S04]  /*2c570*/  LDL.LU R2, [R1+0x2a24] ;  /* 0x002a240001027983 */ /* 0x000ea80000300800 */
[----:B------:R-:W3:Y:S04]  /*2c580*/  LDL.LU R0, [R1+0x2a20] ;  /* 0x002a200001007983 */ /* 0x000ee80000300800 */
[----:B------:R-:W2:Y:S04]  /*2c590*/  LDL R22, [R1+0x58] ;  /* 0x0000580001167983 */ /* 0x000ea80000100800 */
[----:B------:R-:W2:Y:S04]  /*2c5a0*/  LDL R23, [R1+0x5c] ;  /* 0x00005c0001177983 */ /* 0x000ea80000100800 */
[----:B------:R-:W-:Y:S04]  /*2c5b0*/  STL.64 [R1+0x350], R4 ;  /* 0x0003500401007387 */ /* 0x000fe80000100a00 */
[----:B------:R0:W-:Y:S04]  /*2c5c0*/  STL.64 [R1+0x358], R6 ;  /* 0x0003580601007387 */ /* 0x0001e80000100a00 */
[----:B0-----:R-:W3:Y:S04]  /*2c5d0*/  LDL.LU.64 R6, [R1+0x2a18] ;  /* 0x002a180001067983 */ /* 0x001ee80000300a00 */
[----:B------:R-:W4:Y:S04]  /*2c5e0*/  LDL.LU.64 R4, [R1+0x2a10] ;  /* 0x002a100001047983 */ /* 0x000f280000300a00 */
[----:B------:R-:W-:Y:S04]  /*2c5f0*/  STL.64 [R1+0x29f0], R10 ;  /* 0x0029f00a01007387 */ /* 0x000fe80000100a00 */
[----:B------:R0:W-:Y:S04]  /*2c600*/  STL.64 [R1+0x29e8], R8 ;  /* 0x0029e80801007387 */ /* 0x0001e80000100a00 */
[----:B0-----:R-:W2:Y:S04]  /*2c610*/  LDL.LU R8, [R1+0x180] ;  /* 0x0001800001087983 */ /* 0x001ea80000300800 */
[----:B------:R-:W2:Y:S04]  /*2c620*/  LDL.LU R9, [R1+0x184] ;  /* 0x0001840001097983 */ /* 0x000ea80000300800 */
[----:B------:R-:W2:Y:S04]  /*2c630*/  LDL.LU R10, [R1+0x188] ;  /* 0x00018800010a7983 */ /* 0x000ea80000300800 */
[----:B------:R-:W2:Y:S01]  /*2c640*/  LDL.LU R11, [R1+0x18c] ;  /* 0x00018c00010b7983 */ /* 0x000ea20000300800 */
[----:B----4-:R-:W-:Y:S03]  /*2c650*/  HMMA.16816.F32 R16, R16, R4, R12 ;  /* 0x000000041010723c */ /* 0x010fe6000000180c */
[----:B------:R-:W4:Y:S04]  /*2c660*/  LDL.LU.64 R14, [R1+0x2a08] ;  /* 0x002a0800010e7983 */ /* 0x000f280000300a00 */
[----:B------:R-:W4:-:S15]  /*2c670*/  LDL.LU.64 R12, [R1+0x2a00] ;  /* 0x002a0000010c7983 */ /* 0x000f1e0000300a00 */
[----:B------:R-:W-:-:S01]  /*2c680*/  NOP ;  /* 0x0000000000007918 */ /* 0x000fc20000000000 */
[----:B------:R-:W-:Y:S04]  /*2c690*/  STL.64 [R1+0x310], R16 ;  /* 0x0003101001007387 */ /* 0x000fe80000100a00 */
[----:B------:R0:W-:Y:S04]  /*2c6a0*/  STL.64 [R1+0x318], R18 ;  /* 0x0003181201007387 */ /* 0x0001e80000100a00 */
[----:B0-----:R-:W3:Y:S01]  /*2c6b0*/  LDL R19, [R1+0x1be0] ;  /* 0x001be00001137983 */ /* 0x001ee20000100800 */
[----:B----4-:R-:W-:-:S15]  /*2c6c0*/  HMMA.16816.F32 R24, R12, R20, R24 ;  /* 0x000000140c18723c */ /* 0x010fde0000001818 */
[----:B------:R-:W-:-:S08]  /*2c6d0*/  NOP ;  /* 0x0000000000007918 */ /* 0x000fd00000000000 */
[----:B------:R0:W-:Y:S04]  /*2c6e0*/  STL.64 [R1+0x300], R24 ;  /* 0x0003001801007387 */ /* 0x0001e80000100a00 */
[----:B------:R2:W-:Y:S04]  /*2c6f0*/  STL.64 [R1+0x308], R26 ;  /* 0x0003081a01007387 */ /* 0x0005e80000100a00 */
[----:B0-----:R-:W2:Y:S02]  /*2c700*/  LDL.LU.64 R24, [R1+0x29f8] ;  /* 0x0029f80001187983 */ /* 0x001ea40000300a00 */
[----:B--2---:R-:W-:Y:S02]  /*2c710*/  HMMA.16816.F32 R24, R12, R24, R8 ;  /* 0x000000180c18723c */ /* 0x004fe40000001808 */
[----:B------:R-:W2:Y:S04]  /*2c720*/  LDL.LU.64 R10, [R1+0x29f0] ;  /* 0x0029f000010a7983 */ /* 0x000ea80000300a00 */
[----:B------:R-:W4:-:S15]  /*2c730*/  LDL.LU.64 R8, [R1+0x29e8] ;  /* 0x0029e80001087983 */ /* 0x000f1e0000300a00 */
[----:B------:R-:W-:-:S02]  /*2c740*/  NOP ;  /* 0x0000000000007918 */ /* 0x000fc40000000000 */
        /* <DEDUP_REMOVED lines=8> */
[----:B0-----:R-:W4:Y:S04]  /*2c7d0*/  LDL.LU.64 R26, [R1+0x29d0] ;  /* 0x0029d000011a7983 */ /* 0x001f280000300a00 */
[----:B------:R-:W4:Y:S04]  /*2c7e0*/  LDL.LU.64 R24, [R1+0x29c8] ;  /* 0x0029c80001187983 */ /* 0x000f280000300a00 */
[----:B--2---:R0:W-:Y:S04]  /*2c7f0*/  STL.64 [R1+0x29b0], R10 ;  /* 0x0029b00a01007387 */ /* 0x0041e80000100a00 */
[----:B------:R-:W2:Y:S04]  /*2c800*/  LDL.LU R8, [R1+0x160] ;  /* 0x0001600001087983 */ /* 0x000ea80000300800 */
[----:B------:R-:W2:Y:S04]  /*2c810*/  LDL.LU R9, [R1+0x164] ;  /* 0x0001640001097983 */ /* 0x000ea80000300800 */
[----:B0-----:R-:W2:Y:S04]  /*2c820*/  LDL.LU R10, [R1+0x168] ;  /* 0x00016800010a7983 */ /* 0x001ea80000300800 */
[----:B------:R-:W2:Y:S01]  /*2c830*/  LDL.LU R11, [R1+0x16c] ;  /* 0x00016c00010b7983 */ /* 0x000ea20000300800 */
[----:B----4-:R-:W-:Y:S03]  /*2c840*/  HMMA.16816.F32 R24, R12, R4, R24 ;  /* 0x000000040c18723c */ /* 0x010fe60000001818 */
[----:B------:R-:W4:-:S15]  /*2c850*/  LDL R14, [R1+0x48] ;  /* 0x00004800010e7983 */ /* 0x000f1e0000100800 */
[----:B------:R-:W-:-:S05]  /*2c860*/  NOP ;  /* 0x0000000000007918 */ /* 0x000fca0000000000 */
[----:B------:R-:W-:Y:S04]  /*2c870*/  STL.64 [R1+0x280], R24 ;  /* 0x0002801801007387 */ /* 0x000fe80000100a00 */
[----:B------:R-:W-:Y:S04]  /*2c880*/  STL.64 [R1+0x288], R26 ;  /* 0x0002881a01007387 */ /* 0x000fe80000100a00 */
[----:B---3--:R-:W0:Y:S04]  /*2c890*/  LDSM.16.MT88.4 R24, [R19+UR4+0x6000] ;  /* 0x006000041318783b */ /* 0x008e280008004200 */
[----:B------:R-:W4:Y:S04]  /*2c8a0*/  LDL R15, [R1+0x4c] ;  /* 0x00004c00010f7983 */ /* 0x000f280000100800 */
[----:B0-----:R-:W-:Y:S04]  /*2c8b0*/  STL.64 [R1], R24 ;  /* 0x0000001801007387 */ /* 0x001fe80000100a00 */
[----:B------:R0:W-:Y:S04]  /*2c8c0*/  STL.64 [R1+0x8], R26 ;  /* 0x0000081a01007387 */ /* 0x0001e80000100a00 */
[----:B0-----:R-:W2:Y:S04]  /*2c8d0*/  LDL.LU.64 R26, [R1+0x29c0] ;  /* 0x0029c000011a7983 */ /* 0x001ea80000300a00 */
[----:B------:R-:W2:Y:S04]  /*2c8e0*/  LDL.LU.64 R24, [R1+0x29b8] ;  /* 0x0029b80001187983 */ /* 0x000ea80000300a00 */
[----:B------:R0:W-:Y:S04]  /*2c8f0*/  STL [R1+0x2948], R19 ;  /* 0x0029481301007387 */ /* 0x0001e80000100800 */
[----:B------:R-:W3:Y:S04]  /*2c900*/  LDL.LU R16, [R1+0xf0] ;  /* 0x0000f00001107983 */ /* 0x000ee80000300800 */
[----:B------:R-:W3:Y:S04]  /*2c910*/  LDL.LU R17, [R1+0xf4] ;  /* 0x0000f40001117983 */ /* 0x000ee80000300800 */
[----:B------:R-:W4:Y:S04]  /*2c920*/  LDL.LU R18, [R1+0xf8] ;  /* 0x0000f80001127983 */ /* 0x000f280000300800 */
[----:B0-----:R-:W4:Y:S04]  /*2c930*/  LDL.LU R19, [R1+0xfc] ;  /* 0x0000fc0001137983 */ /* 0x001f280000300800 */
[----:B----4-:R-:W-:Y:S04]  /*2c940*/  STL.64 [R1+0x2958], R18 ;  /* 0x0029581201007387 */ /* 0x010fe80000100a00 */
[----:B---3--:R0:W-:Y:S04]  /*2c950*/  STL.64 [R1+0x2950], R16 ;  /* 0x0029501001007387 */ /* 0x0081e80000100a00 */
[----:B0-----:R-:W3:Y:S04]  /*2c960*/  LDL.LU R16, [R1+0x100] ;  /* 0x0001000001107983 */ /* 0x001ee80000300800 */
[----:B------:R-:W3:Y:S04]  /*2c970*/  LDL.LU R17, [R1+0x104] ;  /* 0x0001040001117983 */ /* 0x000ee80000300800 */
[----:B------:R-:W4:Y:S04]  /*2c980*/  LDL.LU R18, [R1+0x108] ;  /* 0x0001080001127983 */ /* 0x000f280000300800 */
[----:B------:R-:W4:Y:S01]  /*2c990*/  LDL.LU R19, [R1+0x10c] ;  /* 0x00010c0001137983 */ /* 0x000f220000300800 */
[C---:B--2---:R-:W-:Y:S03]  /*2c9a0*/  HMMA.16816.F32 R20, R24.reuse, R22, R8 ;  /* 0x000000161814723c */ /* 0x044fe60000001808 */
[----:B----4-:R-:W-:Y:S04]  /*2c9b0*/  STL.64 [R1+0x2968], R18 ;  /* 0x0029681201007387 */ /* 0x010fe80000100a00 */
[----:B---3--:R0:W-:Y:S04]  /*2c9c0*/  STL.64 [R1+0x2960], R16 ;  /* 0x0029601001007387 */ /* 0x0081e80000100a00 */
[----:B0-----:R-:W2:Y:S04]  /*2c9d0*/  LDL.LU R16, [R1+0x110] ;  /* 0x0001100001107983 */ /* 0x001ea80000300800 */
[----:B------:R-:W2:Y:S04]  /*2c9e0*/  LDL.LU R17, [R1+0x114] ;  /* 0x0001140001117983 */ /* 0x000ea80000300800 */
[----:B------:R-:W2:Y:S04]  /*2c9f0*/  LDL.LU R18, [R1+0x118] ;  /* 0x0001180001127983 */ /* 0x000ea80000300800 */
[----:B------:R-:W2:Y:S04]  /*2ca00*/  LDL.LU R19, [R1+0x11c] ;  /* 0x00011c0001137983 */ /* 0x000ea80000300800 */
[----:B------:R-:W3:Y:S04]  /*2ca10*/  LDL.LU.64 R10, [R1+0x29b0] ;  /* 0x0029b000010a7983 */ /* 0x000ee80000300a00 */
        /* <DEDUP_REMOVED lines=17> */
[----:B------:R-:W2:Y:S04]  /*2cb30*/  LDL.LU.64 R22, [R1+0x2978] ;  /* 0x0029780001167983 */ /* 0x000ea80000300a00 */
[----:B------:R-:W2:-:S15]  /*2cb40*/  LDL.LU.64 R20, [R1+0x2970] ;  /* 0x0029700001147983 */ /* 0x000e9e0000300a00 */
[----:B------:R-:W-:-:S02]  /*2cb50*/  NOP ;  /* 0x0000000000007918 */ /* 0x000fc40000000000 */
[----:B------:R-:W-:Y:S04]  /*2cb60*/  STL.64 [R1+0x200], R24 ;  /* 0x0002001801007387 */ /* 0x000fe80000100a00 */
[----:B------:R0:W-:Y:S04]  /*2cb70*/  STL.64 [R1+0x208], R26 ;  /* 0x0002081a01007387 */ /* 0x0001e80000100a00 */
[----:B0-----:R-:W2:Y:S02]  /*2cb80*/  LDL.64 R26, [R1+0x58] ;  /* 0x00005800011a7983 */ /* 0x001ea40000100a00 */
        /* <DEDUP_REMOVED lines=12> */
[----:B--2---:R-:W-:Y:S02]  /*2cc50*/  HMMA.16816.F32 R8, R20, R10, R16 ;  /* 0x0000000a1408723c */ /* 0x004fe40000001810 */
[----:B------:R-:W2:-:S15]  /*2cc60*/  LDL.LU R19, [R1+0x2948] ;  /* 0x0029480001137983 */ /* 0x000e9e0000300800 */
[----:B------:R-:W-:-:S06]  /*2cc70*/  NOP ;  /* 0x0000000000007918 */ /* 0x000fcc0000000000 */
[----:B------:R-:W-:Y:S04]  /*2cc80*/  STL.64 [R1+0x220], R8 ;  /* 0x0002200801007387 */ /* 0x000fe80000100a00 */
[----:B------:R0:W-:Y:S04]  /*2cc90*/  STL.64 [R1+0x228], R10 ;  /* 0x0002280a01007387 */ /* 0x0001e80000100a00 */
[----:B0-----:R-:W3:Y:S04]  /*2cca0*/  LDL.LU.64 R10, [R1+0x2940] ;  /* 0x00294000010a7983 */ /* 0x001ee80000300a00 */
[----:B------:R-:W3:Y:S02]  /*2ccb0*/  LDL.LU.64 R8, [R1+0x2938] ;  /* 0x0029380001087983 */ /* 0x000ee40000300a00 */
[----:B---3--:R-:W-:Y:S02]  /*2ccc0*/  HMMA.16816.F32 R20, R20, R6, R8 ;  /* 0x000000061414723c */ /* 0x008fe40000001808 */
[----:B------:R-:W3:Y:S04]  /*2ccd0*/  LDL.LU.64 R10, [R1+0x2930] ;  /* 0x00293000010a7983 */ /* 0x000ee80000300a00 */
[----:B------:R-:W3:Y:S04]  /*2cce0*/  LDL.LU.64 R8, [R1+0x2928] ;  /* 0x0029280001087983 */ /* 0x000ee80000300a00 */
[----:B------:R-:W3:Y:S04]  /*2ccf0*/  LDL.LU.64 R6, [R1+0x2920] ;  /* 0x0029200001067983 */ /* 0x000ee80000300a00 */
[----:B------:R-:W3:Y:S09]  /*2cd00*/  LDL.LU.64 R4, [R1+0x2918] ;  /* 0x0029180001047983 */ /* 0x000ef20000300a00 */
[----:B------:R-:W-:Y:S04]  /*2cd10*/  STL.64 [R1+0x1f0], R20 ;  /* 0x0001f01401007387 */ /* 0x000fe80000100a00 */
[----:B------:R0:W-:Y:S04]  /*2cd20*/  STL.64 [R1+0x1f8], R22 ;  /* 0x0001f81601007387 */ /* 0x0001e80000100a00 */
[----:B0-----:R-:W4:Y:S04]  /*2cd30*/  LDL.LU.64 R22, [R1+0x28] ;  /* 0x0000280001167983 */ /* 0x001f280000300a00 */
[----:B----4-:R0:W-:Y:S04]  /*2cd40*/  STL.64 [R1+0x28e0], R22 ;  /* 0x0028e01601007387 */ /* 0x0101e80000100a00 */
[----:B0-----:R-:W4:Y:S01]  /*2cd50*/  LDL.64 R22, [R1+0x38] ;  /* 0x0000380001167983 */ /* 0x001f220000100a00 */
[----:B---3--:R-:W-:Y:S03]  /*2cd60*/  HMMA.16816.F32 R8, R4, R26, R8 ;  /* 0x0000001a0408723c */ /* 0x008fe60000001808 */
[----:B----4-:R-:W-:-:S15]  /*2cd70*/  STL.64 [R1+0x28f8], R22 ;  /* 0x0028f81601007387 */ /* 0x010fde0000100a00 */
[----:B------:R-:W-:-:S05]  /*2cd80*/  NOP ;  /* 0x0000000000007918 */ /* 0x000fca0000000000 */
[----:B------:R-:W-:Y:S04]  /*2cd90*/  STL.64 [R1+0xa0], R8 ;  /* 0x0000a00801007387 */ /* 0x000fe80000100a00 */
[----:B------:R-:W-:Y:S04]  /*2cda0*/  STL.64 [R1+0xa8], R10 ;  /* 0x0000a80a01007387 */ /* 0x000fe80000100a00 */
[----:B------:R0:W-:Y:S04]  /*2cdb0*/  STL.64 [R1+0x28d8], R26 ;  /* 0x0028d81a01007387 */ /* 0x0001e80000100a00 */
[----:B------:R-:W3:Y:S04]  /*2cdc0*/  LDL.LU R24, [R1+0x90] ;  /* 0x0000900001187983 */ /* 0x000ee80000300800 */
[----:B------:R-:W3:Y:S04]  /*2cdd0*/  LDL.LU R25, [R1+0x94] ;  /* 0x0000940001197983 */ /* 0x000ee80000300800 */
[----:B--2---:R-:W1:Y:S04]  /*2cde0*/  LDSM.16.MT88.4 R8, [R19+UR4+0x6080] ;  /* 0x006080041308783b */ /* 0x004e680008004200 */
[----:B0-----:R-:W2:Y:S04]  /*2cdf0*/  LDL.LU R26, [R1+0x98] ;  /* 0x00009800011a7983 */ /* 0x001ea80000300800 */
[----:B------:R-:W2:Y:S04]  /*2ce00*/  LDL.LU R27, [R1+0x9c] ;  /* 0x00009c00011b7983 */ /* 0x000ea80000300800 */
[----:B------:R-:W4:Y:S04]  /*2ce10*/  LDL.LU R20, [R1+0xe0] ;  /* 0x0000e00001147983 */ /* 0x000f280000300800 */
[----:B------:R-:W4:Y:S04]  /*2ce20*/  LDL.LU R21, [R1+0xe4] ;  /* 0x0000e40001157983 */ /* 0x000f280000300800 */
[----:B------:R-:W4:Y:S04]  /*2ce30*/  LDL.LU R22, [R1+0xe8] ;  /* 0x0000e80001167983 */ /* 0x000f280000300800 */
[----:B------:R-:W4:Y:S04]  /*2ce40*/  LDL.LU R23, [R1+0xec] ;  /* 0x0000ec0001177983 */ /* 0x000f280000300800 */
[----:B--2---:R-:W-:Y:S04]  /*2ce50*/  STL.64 [R1+0x28f0], R26 ;  /* 0x0028f01a01007387 */ /* 0x004fe80000100a00 */
[----:B---3--:R0:W-:Y:S04]  /*2ce60*/  STL.64 [R1+0x28e8], R24 ;  /* 0x0028e81801007387 */ /* 0x0081e80000100a00 */
[----:B0-----:R-:W2:Y:S04]  /*2ce70*/  LDL.LU R24, [R1+0xd0] ;  /* 0x0000d00001187983 */ /* 0x001ea80000300800 */
[----:B------:R-:W2:Y:S04]  /*2ce80*/  LDL.LU R25, [R1+0xd4] ;  /* 0x0000d40001197983 */ /* 0x000ea80000300800 */
[----:B------:R-:W2:Y:S04]  /*2ce90*/  LDL.LU R26, [R1+0xd8] ;  /* 0x0000d800011a7983 */ /* 0x000ea80000300800 */
[----:B------:R-:W2:Y:S04]  /*2cea0*/  LDL.LU R27, [R1+0xdc] ;  /* 0x0000dc00011b7983 */ /* 0x000ea80000300800 */
[----:B-1----:R-:W-:Y:S04]  /*2ceb0*/  STL.64 [R1+0x2850], R10 ;  /* 0x0028500a01007387 */ /* 0x002fe80000100a00 */
[----:B------:R0:W-:Y:S04]  /*2cec0*/  STL.64 [R1+0x2848], R8 ;  /* 0x0028480801007387 */ /* 0x0001e80000100a00 */
[----:B0-----:R-:W3:Y:S04]  /*2ced0*/  LDL.LU R8, [R1+0x60] ;  /* 0x0000600001087983 */ /* 0x001ee80000300800 */
[----:B------:R-:W3:Y:S04]  /*2cee0*/  LDL.LU R9, [R1+0x64] ;  /* 0x0000640001097983 */ /* 0x000ee80000300800 */
[----:B------:R-:W2:Y:S01]  /*2cef0*/  LDL.LU R10, [R1+0x68] ;  /* 0x00006800010a7983 */ /* 0x000ea20000300800 */
[----:B------:R-:W-:-:S03]  /*2cf00*/  IMAD.MOV.U32 R11, RZ, RZ, R29 ;  /* 0x000000ffff0b7224 */ /* 0x000fc600078e001d */
[----:B------:R-:W3:Y:S01]  /*2cf10*/  LDL.LU R29, [R1+0x2910] ;  /* 0x00291000011d7983 */ /* 0x000ee20000300800 */
[----:B----4-:R-:W-:Y:S03]  /*2cf20*/  HMMA.16816.F32 R20, R4, R14, R20 ;  /* 0x0000000e0414723c */ /* 0x010fe60000001814 */
[----:B--2---:R0:W-:Y:S04]  /*2cf30*/  STL.64 [R1+0x28a0], R10 ;  /* 0x0028a00a01007387 */ /* 0x0041e80000100a00 */
[----:B---3--:R1:W-:Y:S01]  /*2cf40*/  STL.64 [R1+0x2898], R8 ;  /* 0x0028980801007387 */ /* 0x0083e20000100a00 */
[----:B0-----:R-:W-:Y:S02]  /*2cf50*/  IMAD.MOV.U32 R10, RZ, RZ, R3 ;  /* 0x000000ffff0a7224 */ /* 0x001fe400078e0003 */
[----:B-1----:R-:W-:-:S02]  /*2cf60*/  IMAD.MOV.U32 R8, RZ, RZ, R0 ;  /* 0x000000ffff087224 */ /* 0x002fc400078e0000 */
[----:B------:R-:W-:Y:S01]  /*2cf70*/  IMAD.MOV.U32 R11, RZ, RZ, R28 ;  /* 0x000000ffff0b7224 */ /* 0x000fe200078e001c */
[----:B------:R-:W2:Y:S01]  /*2cf80*/  LDL.LU R0, [R1+0x290c] ;  /* 0x00290c0001007983 */ /* 0x000ea20000300800 */
[----:B------:R-:W-:-:S03]  /*2cf90*/  IMAD.MOV.U32 R9, RZ, RZ, R2 ;  /* 0x000000ffff097224 */ /* 0x000fc600078e0002 */
[----:B------:R-:W3:Y:S04]  /*2cfa0*/  LDL.LU R2, [R1+0x2908] ;  /* 0x0029080001027983 */ /* 0x000ee80000300800 */
[----:B------:R-:W4:Y:S04]  /*2cfb0*/  LDL.LU R3, [R1+0x2904] ;  /* 0x0029040001037983 */ /* 0x000f280000300800 */
[----:B------:R-:W2:Y:S04]  /*2cfc0*/  LDL.LU R28, [R1+0x2900] ;  /* 0x00290000011c7983 */ /* 0x000ea80000300800 */
[----:B------:R-:W-:Y:S04]  /*2cfd0*/  STL.64 [R1+0x28b0], R10 ;  /* 0x0028b00a01007387 */ /* 0x000fe80000100a00 */
[----:B------:R0:W-:Y:S04]  /*2cfe0*/  STL.64 [R1+0x28a8], R8 ;  /* 0x0028a80801007387 */ /* 0x0001e80000100a00 */
[----:B0-----:R-:W3:Y:S04]  /*2cff0*/  LDL.LU R8, [R1+0x70] ;  /* 0x0000700001087983 */ /* 0x001ee80000300800 */
[----:B------:R-:W3:Y:S04]  /*2d000*/  LDL.LU R9, [R1+0x74] ;  /* 0x0000740001097983 */ /* 0x000ee80000300800 */
[----:B------:R-:W4:Y:S01]  /*2d010*/  LDL.LU R10, [R1+0x78] ;  /* 0x00007800010a7983 */ /* 0x000f220000300800 */
[----:B------:R-:W-:-:S05]  /*2d020*/  IMAD.MOV.U32 R11, RZ, RZ, R29 ;  /* 0x000000ffff0b7224 */ /* 0x000fca00078e001d */
[----:B----4-:R-:W-:Y:S04]  /*2d030*/  STL.64 [R1+0x28c0], R10 ;  /* 0x0028c00a01007387 */ /* 0x010fe80000100a00 */
[----:B---3--:R-:W-:Y:S04]  /*2d040*/  STL.64 [R1+0x28b8], R8 ;  /* 0x0028b80801007387 */ /* 0x008fe80000100a00 */
[----:B------:R-:W-:Y:S04]  /*2d050*/  STL.64 [R1+0x2d0], R20 ;  /* 0x0002d01401007387 */ /* 0x000fe80000100a00 */
[----:B------:R0:W-:Y:S04]  /*2d060*/  STL.64 [R1+0x2d8], R22 ;  /* 0x0002d81601007387 */ /* 0x0001e80000100a00 */
[----:B0-----:R-:W3:Y:S02]  /*2d070*/  LDL.LU.64 R22, [R1+0x28f8] ;  /* 0x0028f80001167983 */ /* 0x001ee40000300a00 */
[----:B---3--:R-:W-:Y:S06]  /*2d080*/  HMMA.16816.F32 R24, R4, R22, R24 ;  /* 0x000000160418723c */ /* 0x008fec0000001818 */
[----:B------:R-:W-:-:S02]  /*2d090*/  IMAD.MOV.U32 R17, RZ, RZ, R22 ;  /* 0x000000ffff117224 */ /* 0x000fc400078e0016 */
[----:B------:R-:W-:-:S15]  /*2d0a0*/  IMAD.MOV.U32 R16, RZ, RZ, R23 ;  /* 0x000000ffff107224 */ /* 0x000fde00078e0017 */
[----:B------:R-:W-:Y:S04]  /*2d0b0*/  STL.64 [R1+0x2c0], R24 ;  /* 0x0002c01801007387 */ /* 0x000fe80000100a00 */
[----:B------:R0:W-:Y:S04]  /*2d0c0*/  STL.64 [R1+0x2c8], R26 ;  /* 0x0002c81a01007387 */ /* 0x0001e80000100a00 */
[----:B0-----:R-:W3:Y:S04]  /*2d0d0*/  LDL.LU.64 R26, [R1+0x28f0] ;  /* 0x0028f000011a7983 */ /* 0x001ee80000300a00 */
[----:B------:R-:W3:Y:S04]  /*2d0e0*/  LDL.LU.64 R24, [R1+0x28e8] ;  /* 0x0028e80001187983 */ /* 0x000ee80000300a00 */
[----:B------:R-:W3:Y:S02]  /*2d0f0*/  LDL.LU.64 R22, [R1+0x28e0] ;  /* 0x0028e00001167983 */ /* 0x000ee40000300a00 */
[----:B---3--:R-:W-:Y:S02]  /*2d100*/  HMMA.16816.F32 R4, R4, R22, R24 ;  /* 0x000000160404723c */ /* 0x008fe40000001818 */
[----:B------:R-:W3:-:S15]  /*2d110*/  LDL.LU.64 R26, [R1+0x28d8] ;  /* 0x0028d800011a7983 */ /* 0x000ede0000300a00 */
[----:B------:R-:W-:-:S06]  /*2d120*/  NOP ;  /* 0x0000000000007918 */ /* 0x000fcc0000000000 */
[----:B------:R-:W-:Y:S04]  /*2d130*/  STL.64 [R1+0x10], R4 ;  /* 0x0000100401007387 */ /* 0x000fe80000100a00 */
[----:B------:R0:W-:Y:S04]  /*2d140*/  STL.64 [R1+0x18], R6 ;  /* 0x0000180601007387 */ /* 0x0001e80000100a00 */
[----:B0-----:R-:W3:Y:S04]  /*2d150*/  LDL.LU.64 R6, [R1+0x28d0] ;  /* 0x0028d00001067983 */ /* 0x001ee80000300a00 */
[----:B------:R-:W3:Y:S01]  /*2d160*/  LDL.LU.64 R4, [R1+0x28c8] ;  /* 0x0028c80001047983 */ /* 0x000ee20000300a00 */
[----:B--2---:R-:W-:-:S02]  /*2d170*/  IMAD.MOV.U32 R8, RZ, RZ, R28 ;  /* 0x000000ffff087224 */ /* 0x004fc400078e001c */
[----:B------:R-:W-:Y:S02]  /*2d180*/  IMAD.MOV.U32 R9, RZ, RZ, R3 ;  /* 0x000000ffff097224 */ /* 0x000fe400078e0003 */
[----:B------:R-:W-:Y:S02]  /*2d190*/  IMAD.MOV.U32 R10, RZ, RZ, R2 ;  /* 0x000000ffff0a7224 */ /* 0x000fe400078e0002 */
[----:B------:R-:W-:-:S07]  /*2d1a0*/  IMAD.MOV.U32 R11, RZ, RZ, R0 ;  /* 0x000000ffff0b7224 */ /* 0x000fce00078e0000 */
[----:B---3--:R-:W-:-:S15]  /*2d1b0*/  HMMA.16816.F32 R8, R4, R26, R8 ;  /* 0x0000001a0408723c */ /* 0x008fde0000001808 */
        /* <DEDUP_REMOVED lines=8> */
[----:B------:R-:W-:Y:S01]  /*2d240*/  STL [R1+0x2750], R28 ;  /* 0x0027501c01007387 */ /* 0x000fe20000100800 */
[----:B--2---:R-:W-:Y:S03]  /*2d250*/  HMMA.16816.F32 R12, R4, R14, R8 ;  /* 0x0000000e040c723c */ /* 0x004fe60000001808 */
[----:B------:R-:W2:Y:S04]  /*2d260*/  LDL.LU.64 R10, [R1+0x28b0] ;  /* 0x0028b000010a7983 */ /* 0x000ea80000300a00 */
[----:B------:R-:W2:-:S15]  /*2d270*/  LDL.LU.64 R8, [R1+0x28a8] ;  /* 0x0028a80001087983 */ /* 0x000e9e0000300a00 */
[----:B------:R-:W-:-:S01]  /*2d280*/  NOP ;  /* 0x0000000000007918 */ /* 0x000fc20000000000 */
[----:B------:R-:W-:Y:S04]  /*2d290*/  STL.64 [R1+0x2b0], R12 ;  /* 0x0002b00c01007387 */ /* 0x000fe80000100a00 */
[----:B------:R-:W-:Y:S04]  /*2d2a0*/  STL.64 [R1+0x2b8], R14 ;  /* 0x0002b80e01007387 */ /* 0x000fe80000100a00 */
[----:B------:R-:W0:Y:S04]  /*2d2b0*/  LDSM.16.MT88.4 R12, [R19+UR4+0x6100] ;  /* 0x00610004130c783b */ /* 0x000e280008004200 */
[----:B0-----:R0:W-:Y:S04]  /*2d2c0*/  STL.64 [R1+0x2808], R14 ;  /* 0x0028080e01007387 */ /* 0x0011e80000100a00 */
[----:B------:R2:W-:Y:S01]  /*2d2d0*/  STL.64 [R1+0x2800], R12 ;  /* 0x0028000c01007387 */ /* 0x0005e20000100a00 */
[----:B0-----:R-:W-:-:S02]  /*2d2e0*/  IMAD.MOV.U32 R14, RZ, RZ, R17 ;  /* 0x000000ffff0e7224 */ /* 0x001fc400078e0011 */
[----:B------:R-:W-:Y:S02]  /*2d2f0*/  IMAD.MOV.U32 R15, RZ, RZ, R16 ;  /* 0x000000ffff0f7224 */ /* 0x000fe400078e0010 */
[----:B------:R-:W0:Y:S05]  /*2d300*/  LDSM.16.MT88.4 R16, [R19+UR4+0x6180] ;  /* 0x006180041310783b */ /* 0x000e2a0008004200 */
[----:B--2---:R-:W-:Y:S01]  /*2d310*/  HMMA.16816.F32 R12, R4, R14, R8 ;  /* 0x0000000e040c723c */ /* 0x004fe20000001808 */
[----:B------:R-:W2:Y:S04]  /*2d320*/  LDL.LU.64 R10, [R1+0x28a0] ;  /* 0x0028a000010a7983 */ /* 0x000ea80000300a00 */
[----:B------:R-:W2:-:S15]  /*2d330*/  LDL.LU.64 R8, [R1+0x2898] ;  /* 0x0028980001087983 */ /* 0x000e9e0000300a00 */
[----:B------:R-:W-:-:S03]  /*2d340*/  NOP ;  /* 0x0000000000007918 */ /* 0x000fc60000000000 */
[----:B------:R1:W-:Y:S04]  /*2d350*/  STL.64 [R1+0x340], R12 ;  /* 0x0003400c01007387 */ /* 0x0003e80000100a00 */
[----:B------:R-:W-:Y:S04]  /*2d360*/  STL [R1+0x348], R14 ;  /* 0x0003480e01007387 */ /* 0x000fe80000100800 */
[----:B0-----:R-:W-:Y:S04]  /*2d370*/  STL.64 [R1+0x27d8], R18 ;  /* 0x0027d81201007387 */ /* 0x001fe80000100a00 */
[----:B------:R-:W-:Y:S01]  /*2d380*/  STL.64 [R1+0x27d0], R16 ;  /* 0x0027d01001007387 */ /* 0x000fe20000100a00 */
[----:B------:R-:W0:Y:S01]  /*2d390*/  S2R R25, SR_TID.X ;  /* 0x0000000000197919 */ /* 0x000e220000002100 */
[----:B------:R-:W3:Y:S01]  /*2d3a0*/  S2R R27, SR_TID.X ;  /* 0x00000000001b7919 */ /* 0x000ee20000002100 */
[----:B--2---:R-:W-:-:S15]  /*2d3b0*/  HMMA.16816.F32 R4, R4, R22, R8 ;  /* 0x000000160404723c */ /* 0x004fde0000001808 */
[----:B------:R-:W-:-:S08]  /*2d3c0*/  NOP ;  /* 0x0000000000007918 */ /* 0x000fd00000000000 */
[----:B------:R-:W-:Y:S04]  /*2d3d0*/  STL.64 [R1+0x330], R4 ;  /* 0x0003300401007387 */ /* 0x000fe80000100a00 */
[----:B------:R-:W-:Y:S04]  /*2d3e0*/  STL.64 [R1+0x338], R6 ;  /* 0x0003380601007387 */ /* 0x000fe80000100a00 */
[----:B------:R-:W2:Y:S04]  /*2d3f0*/  LDL.LU R8, [R1] ;  /* 0x0000000001087983 */ /* 0x000ea80000300800 */
[----:B------:R-:W2:Y:S04]  /*2d400*/  LDL.LU R9, [R1+0x4] ;  /* 0x0000040001097983 */ /* 0x000ea80000300800 */
[----:B------:R-:W4:Y:S04]  /*2d410*/  LDL.LU R10, [R1+0x8] ;  /* 0x00000800010a7983 */ /* 0x000f280000300800 */
[----:B------:R-:W4:Y:S01]  /*2d420*/  LDL.LU R11, [R1+0xc] ;  /* 0x00000c00010b7983 */ /* 0x000f220000300800 */
[----:B0-----:R-:W-:Y:S01]  /*2d430*/  IMAD.SHL.U32 R24, R25, 0x2, RZ ;  /* 0x0000000219187824 */ /* 0x001fe200078e00ff */
[C---:B---3--:R-:W-:Y:S01]  /*2d440*/  LOP3.LUT R20, R27.reuse, 0x7, RZ, 0xc0, !PT ;  /* 0x000000071b147812 */ /* 0x048fe200078ec0ff */
[----:B------:R-:W-:-:S03]  /*2d450*/  IMAD.SHL.U32 R21, R27, 0x100, RZ ;  /* 0x000001001b157824 */ /* 0x000fc600078e00ff */
[----:B------:R-:W-:Y:S01]  /*2d460*/  LOP3.LUT R27, R24, 0x10, RZ, 0xc0, !PT ;  /* 0x00000010181b7812 */ /* 0x000fe200078ec0ff */
[----:B------:R-:W-:-:S03]  /*2d470*/  IMAD R20, R20, 0x210, RZ ;  /* 0x0000021014147824 */ /* 0x000fc600078e02ff */
[----:B------:R-:W-:-:S04]  /*2d480*/  LOP3.LUT R27, R27, 0x20, R25, 0xf8, !PT ;  /* 0x000000201b1b7812 */ /* 0x000fc800078ef819 */
[----:B------:R-:W-:-:S04]  /*2d490*/  LOP3.LUT R27, R20, R27, RZ, 0x3c, !PT ;  /* 0x0000001b141b7212 */ /* 0x000fc800078e3cff */
[----:B------:R-:W-:Y:S01]  /*2d4a0*/  LOP3.LUT R27, R27, 0x1000, R21, 0xf8, !PT ;  /* 0x000010001b1b7812 */ /* 0x000fe200078ef815 */
[----:B-1----:R-:W-:Y:S02]  /*2d4b0*/  IMAD.MOV.U32 R12, RZ, RZ, R22 ;  /* 0x000000ffff0c7224 */ /* 0x002fe400078e0016 */
[----:B------:R-:W-:Y:S02]  /*2d4c0*/  IMAD.MOV.U32 R3, RZ, RZ, R23 ;  /* 0x000000ffff037224 */ /* 0x000fe400078e0017 */
[----:B------:R-:W0:Y:S01]  /*2d4d0*/  LDSM.16.MT88.4 R20, [R27+UR4+0x8000] ;  /* 0x008000041b14783b */ /* 0x000e220008004200 */
[----:B------:R-:W-:-:S05]  /*2d4e0*/  LOP3.LUT R25, R25, 0x7, RZ, 0xc0, !PT ;  /* 0x0000000719197812 */ /* 0x000fca00078ec0ff */
[----:B------:R-:W-:Y:S01]  /*2d4f0*/  IMAD R25, R25, 0x110, RZ ;  /* 0x0000011019197824 */ /* 0x000fe200078e02ff */
[----:B----4-:R-:W-:Y:S04]  /*2d500*/  STL.64 [R1+0x2890], R10 ;  /* 0x0028900a01007387 */ /* 0x010fe80000100a00 */
[----:B--2---:R-:W-:Y:S04]  /*2d510*/  STL.64 [R1+0x2888], R8 ;  /* 0x0028880801007387 */ /* 0x004fe80000100a00 */
[----:B------:R-:W-:Y:S04]  /*2d520*/  STL [R1+0x2870], R27 ;  /* 0x0028701b01007387 */ /* 0x000fe80000100800 */
[----:B0-----:R0:W-:Y:S04]  /*2d530*/  STL.64 [R1+0x2760], R22 ;  /* 0x0027601601007387 */ /* 0x0011e80000100a00 */
[----:B------:R-:W-:Y:S04]  /*2d540*/  STL.64 [R1+0x2758], R20 ;  /* 0x0027581401007387 */ /* 0x000fe80000100a00 */
[----:B------:R-:W2:Y:S04]  /*2d550*/  LDL.LU R4, [R1+0x1b0] ;  /* 0x0001b00001047983 */ /* 0x000ea80000300800 */
[----:B------:R-:W2:Y:S04]  /*2d560*/  LDL.LU R5, [R1+0x1b4] ;  /* 0x0001b40001057983 */ /* 0x000ea80000300800 */
[----:B------:R-:W3:Y:S04]  /*2d570*/  LDL.LU R6, [R1+0x1b8] ;  /* 0x0001b80001067983 */ /* 0x000ee80000300800 */
[----:B------:R-:W3:Y:S01]  /*2d580*/  LDL.LU R7, [R1+0x1bc] ;  /* 0x0001bc0001077983 */ /* 0x000ee20000300800 */
[----:B------:R-:W-:-:S05]  /*2d590*/  LOP3.LUT R25, R25, 0x30, R24, 0x78, !PT ;  /* 0x0000003019197812 */ /* 0x000fca00078e7818 */
[----:B------:R-:W1:Y:S01]  /*2d5a0*/  LDSM.16.M88.4 R8, [R25+UR4+0x10080] ;  /* 0x010080041908783b */ /* 0x000e620008000200 */
[----:B0-----:R-:W-:Y:S02]  /*2d5b0*/  IMAD.MOV.U32 R22, RZ, RZ, R12 ;  /* 0x000000ffff167224 */ /* 0x001fe400078e000c */
[----:B------:R-:W-:Y:S02]  /*2d5c0*/  IMAD.MOV.U32 R29, RZ, RZ, R15 ;  /* 0x000000ffff1d7224 */ /* 0x000fe400078e000f */
[----:B------:R-:W-:Y:S01]  /*2d5d0*/  IMAD.MOV.U32 R23, RZ, RZ, R3 ;  /* 0x000000ffff177224 */ /* 0x000fe200078e0003 */
[----:B---3--:R-:W-:Y:S04]  /*2d5e0*/  STL.64 [R1+0x2880], R6 ;  /* 0x0028800601007387 */ /* 0x008fe80000100a00 */
[----:B--2---:R0:W-:Y:S04]  /*2d5f0*/  STL.64 [R1+0x2878], R4 ;  /* 0x0028780401007387 */ /* 0x0041e80000100a00 */
[----:B------:R-:W2:Y:S04]  /*2d600*/  LDL R27, [R1+0x5c] ;  /* 0x00005c00011b7983 */ /* 0x000ea80000100800 */
[----:B0-----:R-:W2:Y:S04]  /*2d610*/  LDL.LU R4, [R1+0x1c0] ;  /* 0x0001c00001047983 */ /* 0x001ea80000300800 */
[----:B------:R-:W2:Y:S04]  /*2d620*/  LDL.LU R5, [R1+0x1c4] ;  /* 0x0001c40001057983 */ /* 0x000ea80000300800 */
[----:B------:R-:W2:Y:S04]  /*2d630*/  LDL.LU R6, [R1+0x1c8] ;  /* 0x0001c80001067983 */ /* 0x000ea80000300800 */
[----:B------:R-:W2:Y:S04]  /*2d640*/  LDL.LU R7, [R1+0x1cc] ;  /* 0x0001cc0001077983 */ /* 0x000ea80000300800 */
[----:B-1----:R-:W-:Y:S04]  /*2d650*/  STL.64 [R1+0x90], R8 ;  /* 0x0000900801007387 */ /* 0x002fe80000100a00 */
[----:B------:R-:W-:Y:S04]  /*2d660*/  STL.64 [R1+0x98], R10 ;  /* 0x0000980a01007387 */ /* 0x000fe80000100a00 */
[----:B------:R-:W3:Y:S04]  /*2d670*/  LDL.LU R12, [R1+0x320] ;  /* 0x00032000010c7983 */ /* 0x000ee80000300800 */
[----:B------:R-:W3:Y:S04]  /*2d680*/  LDL.LU R13, [R1+0x324] ;  /* 0x00032400010d7983 */ /* 0x000ee80000300800 */
[----:B------:R-:W4:Y:S04]  /*2d690*/  LDL.LU R14, [R1+0x328] ;  /* 0x00032800010e7983 */ /* 0x000f280000300800 */
[----:B------:R-:W4:Y:S01]  /*2d6a0*/  LDL.LU R15, [R1+0x32c] ;  /* 0x00032c00010f7983 */ /* 0x000f220000300800 */
[----:B------:R-:W-:-:S02]  /*2d6b0*/  IMAD.MOV.U32 R3, RZ, RZ, R8 ;  /* 0x000000ffff037224 */ /* 0x000fc400078e0008 */
[----:B------:R-:W-:Y:S02]  /*2d6c0*/  IMAD.MOV.U32 R28, RZ, RZ, R9 ;  /* 0x000000ffff1c7224 */ /* 0x000fe400078e0009 */
[----:B------:R-:W0:Y:S02]  /*2d6d0*/  LDSM.16.M88.4 R8, [R25+UR4+0x10880] ;  /* 0x010880041908783b */ /* 0x000e240008000200 */
[----:B0-----:R-:W-:Y:S02]  /*2d6e0*/  IMAD.MOV.U32 R19, RZ, RZ, R8 ;  /* 0x000000ffff137224 */ /* 0x001fe400078e0008 */
[----:B------:R-:W-:Y:S01]  /*2d6f0*/  IMAD.MOV.U32 R18, RZ, RZ, R9 ;  /* 0x000000ffff127224 */ /* 0x000fe200078e0009 */
[----:B----4-:R0:W-:Y:S04]  /*2d700*/  STL.64 [R1+0x2818], R14 ;  /* 0x0028180e01007387 */ /* 0x0101e80000100a00 */
[----:B---3--:R-:W-:Y:S04]  /*2d710*/  STL.64 [R1+0x2810], R12 ;  /* 0x0028100c01007387 */ /* 0x008fe80000100a00 */
[----:B0-----:R-:W3:Y:S04]  /*2d720*/  LDL.LU.64 R14, [R1+0x38] ;  /* 0x00003800010e7983 */ /* 0x001ee80000300a00 */
[----:B------:R-:W-:Y:S04]  /*2d730*/  STL.64 [R1+0x80], R8 ;  /* 0x0000800801007387 */ /* 0x000fe80000100a00 */
[----:B------:R-:W-:Y:S04]  /*2d740*/  STL.64 [R1+0x88], R10 ;  /* 0x0000880a01007387 */ /* 0x000fe80000100a00 */
[----:B------:R0:W-:Y:S04]  /*2d750*/  STL.64 [R1+0x2820], R18 ;  /* 0x0028201201007387 */ /* 0x0001e80000100a00 */
[----:B------:R-:W4:Y:S04]  /*2d760*/  LDL.LU R16, [R1+0x380] ;  /* 0x0003800001107983 */ /* 0x000f280000300800 */
[----:B------:R-:W4:Y:S04]  /*2d770*/  LDL.LU R17, [R1+0x384] ;  /* 0x0003840001117983 */ /* 0x000f280000300800 */
[----:B------:R-:W1:Y:S04]  /*2d780*/  LDSM.16.M88.4 R8, [R25+UR4+0x11080] ;  /* 0x011080041908783b */ /* 0x000e680008000200 */
[----:B0-----:R-:W2:Y:S04]  /*2d790*/  LDL.LU R18, [R1+0x388] ;  /* 0x0003880001127983 */ /* 0x001ea80000300800 */
[----:B------:R-:W2:Y:S04]  /*2d7a0*/  LDL.LU R19, [R1+0x38c] ;  /* 0x00038c0001137983 */ /* 0x000ea80000300800 */
[----:B--2---:R0:W-:Y:S04]  /*2d7b0*/  STL.64 [R1+0x2830], R18 ;  /* 0x0028301201007387 */ /* 0x0041e80000100a00 */
[----:B----4-:R-:W-:Y:S04]  /*2d7c0*/  STL.64 [R1+0x2828], R16 ;  /* 0x0028281001007387 */ /* 0x010fe80000100a00 */
[----:B0-----:R-:W2:Y:S04]  /*2d7d0*/  LDL.LU.64 R18, [R1+0x48] ;  /* 0x0000480001127983 */ /* 0x001ea80000300a00 */
[----:B-1----:R-:W-:Y:S04]  /*2d7e0*/  STL.64 [R1+0x70], R8 ;  /* 0x0000700801007387 */ /* 0x002fe80000100a00 */
[----:B------:R-:W-:Y:S04]  /*2d7f0*/  STL.64 [R1+0x78], R10 ;  /* 0x0000780a01007387 */ /* 0x000fe80000100a00 */
[----:B------:R-:W0:Y:S04]  /*2d800*/  LDSM.16.M88.4 R8, [R25+UR4+0x11880] ;  /* 0x011880041908783b */ /* 0x000e280008000200 */
[----:B0-----:R-:W-:Y:S04]  /*2d810*/  STL.64 [R1+0x60], R8 ;  /* 0x0000600801007387 */ /* 0x001fe80000100a00 */
[----:B------:R0:W-:Y:S01]  /*2d820*/  STL.64 [R1+0x68], R10 ;  /* 0x0000680a01007387 */ /* 0x0001e20000100a00 */
[----:B------:R-:W-:-:S02]  /*2d830*/  IMAD.MOV.U32 R21, RZ, RZ, R8 ;  /* 0x000000ffff157224 */ /* 0x000fc400078e0008 */
[----:B------:R-:W-:Y:S01]  /*2d840*/  IMAD.MOV.U32 R20, RZ, RZ, R9 ;  /* 0x000000ffff147224 */ /* 0x000fe200078e0009 */
[----:B0-----:R-:W4:Y:S04]  /*2d850*/  LDL.LU.64 R10, [R1+0x2890] ;  /* 0x00289000010a7983 */ /* 0x001f280000300a00 */
[----:B------:R-:W4:Y:S04]  /*2d860*/  LDL.LU.64 R8, [R1+0x2888] ;  /* 0x0028880001087983 */ /* 0x000f280000300a00 */
[----:B------:R-:W-:Y:S04]  /*2d870*/  STL.64 [R1+0x2868], R22 ;  /* 0x0028681601007387 */ /* 0x000fe80000100a00 */
[----:B------:R0:W-:Y:S04]  /*2d880*/  STL.64 [R1+0x2860], R20 ;  /* 0x0028601401007387 */ /* 0x0001e80000100a00 */
[----:B0-----:R-:W3:Y:S04]  /*2d890*/  LDL.LU R20, [R1+0x1e0] ;  /* 0x0001e00001147983 */ /* 0x001ee80000300800 */
[----:B------:R-:W3:Y:S04]  /*2d8a0*/  LDL.LU R21, [R1+0x1e4] ;  /* 0x0001e40001157983 */ /* 0x000ee80000300800 */
[----:B------:R-:W3:Y:S04]  /*2d8b0*/  LDL.LU R22, [R1+0x1e8] ;  /* 0x0001e80001167983 */ /* 0x000ee80000300800 */
[----:B------:R-:W3:Y:S01]  /*2d8c0*/  LDL.LU R23, [R1+0x1ec] ;  /* 0x0001ec0001177983 */ /* 0x000ee20000300800 */
[----:B----4-:R-:W-:Y:S03]  /*2d8d0*/  HMMA.16816.F32 R24, R8, R26, R4 ;  /* 0x0000001a0818723c */ /* 0x010fe60000001804 */
[----:B------:R-:W4:Y:S04]  /*2d8e0*/  LDL.LU.64 R6, [R1+0x2880] ;  /* 0x0028800001067983 */ /* 0x000f280000300a00 */
[----:B------:R-:W4:-:S15]  /*2d8f0*/  LDL.LU.64 R4, [R1+0x2878] ;  /* 0x0028780001047983 */ /* 0x000f1e0000300a00 */
[----:B------:R-:W-:-:S01]  /*2d900*/  NOP ;  /* 0x0000000000007918 */ /* 0x000fc20000000000 */
[----:B------:R-:W-:Y:S04]  /*2d910*/  STL.64 [R1+0x3b0], R24 ;  /* 0x0003b01801007387 */ /* 0x000fe80000100a00 */
[----:B------:R0:W-:Y:S04]  /*2d920*/  STL.64 [R1+0x3b8], R26 ;  /* 0x0003b81a01007387 */ /* 0x0001e80000100a00 */
[----:B0-----:R-:W4:Y:S04]  /*2d930*/  LDL.LU R27, [R1+0x2870] ;  /* 0x00287000011b7983 */ /* 0x001f280000300800 */
[----:B--2---:R0:W-:Y:S04]  /*2d940*/  STL.64 [R1+0x2858], R18 ;  /* 0x0028581201007387 */ /* 0x0041e80000100a00 */
[----:B------:R-:W2:Y:S01]  /*2d950*/  LDL.LU R16, [R1+0x1a0] ;  /* 0x0001a00001107983 */ /* 0x000ea20000300800 */
[C---:B---3--:R-:W-:Y:S06]  /*2d960*/  HMMA.16816.F32 R20, R8.reuse, R14, R20 ;  /* 0x0000000e0814723c */ /* 0x048fec0000001814 */
[----:B----4-:R-:W-:-:S15]  /*2d970*/  HMMA.16816.F32 R4, R8, R18, R4 ;  /* 0x000000120804723c */ /* 0x010fde0000001804 */
[----:B------:R-:W-:-:S08]  /*2d980*/  NOP ;  /* 0x0000000000007918 */ /* 0x000fd00000000000 */
[----:B------:R-:W-:Y:S04]  /*2d990*/  STL.64 [R1+0x3a0], R4 ;  /* 0x0003a00401007387 */ /* 0x000fe80000100a00 */
[----:B------:R-:W-:Y:S04]  /*2d9a0*/  STL.64 [R1+0x3a8], R6 ;  /* 0x0003a80601007387 */ /* 0x000fe80000100a00 */
[----:B------:R-:W2:Y:S04]  /*2d9b0*/  LDL.LU R17, [R1+0x1a4] ;  /* 0x0001a40001117983 */ /* 0x000ea80000300800 */
[----:B0-----:R-:W2:Y:S04]  /*2d9c0*/  LDL.LU R18, [R1+0x1a8] ;  /* 0x0001a80001127983 */ /* 0x001ea80000300800 */
[----:B------:R-:W2:Y:S04]  /*2d9d0*/  LDL.LU R19, [R1+0x1ac] ;  /* 0x0001ac0001137983 */ /* 0x000ea80000300800 */
[----:B------:R-:W0:Y:S04]  /*2d9e0*/  LDSM.16.MT88.4 R4, [R27+UR4+0x8080] ;  /* 0x008080041b04783b */ /* 0x000e280008004200 */
[----:B------:R-:W1:Y:S04]  /*2d9f0*/  LDSM.16.MT88.4 R24, [R27+UR4+0x8100] ;  /* 0x008100041b18783b */ /* 0x000e680008004200 */
[----:B0-----:R0:W-:Y:S04]  /*2da00*/  STL.64 [R1+0x2720], R6 ;  /* 0x0027200601007387 */ /* 0x0011e80000100a00 */
[----:B------:R-:W-:Y:S04]  /*2da10*/  STL.64 [R1+0x2718], R4 ;  /* 0x0027180401007387 */ /* 0x000fe80000100a00 */
[----:B0-----:R-:W3:Y:S04]  /*2da20*/  LDL.LU.64 R6, [R1+0x58] ;  /* 0x0000580001067983 */ /* 0x001ee80000300a00 */
[----:B------:R-:W-:Y:S04]  /*2da30*/  STL.64 [R1+0x390], R20 ;  /* 0x0003901401007387 */ /* 0x000fe80000100a00 */
[----:B------:R0:W-:Y:S04]  /*2da40*/  STL.64 [R1+0x398], R22 ;  /* 0x0003981601007387 */ /* 0x0001e80000100a00 */
[----:B0-----:R-:W2:Y:S04]  /*2da50*/  LDL.LU.64 R22, [R1+0x2868] ;  /* 0x0028680001167983 */ /* 0x001ea80000300a00 */
[----:B------:R-:W4:Y:S01]  /*2da60*/  LDL.LU.64 R20, [R1+0x2860] ;  /* 0x0028600001147983 */ /* 0x000f220000300a00 */
[----:B--2---:R-:W-:Y:S03]  /*2da70*/  HMMA.16816.F32 R8, R8, R22, R16 ;  /* 0x000000160808723c */ /* 0x004fe60000001810 */
[----:B------:R-:W2:-:S15]  /*2da80*/  LDL.LU.64 R18, [R1+0x2858] ;  /* 0x0028580001127983 */ /* 0x000e9e0000300a00 */
[----:B------:R-:W-:-:S05]  /*2da90*/  NOP ;  /* 0x0000000000007918 */ /* 0x000fca0000000000 */
[----:B------:R-:W-:Y:S04]  /*2daa0*/  STL.64 [R1+0x190], R8 ;  /* 0x0001900801007387 */ /* 0x000fe80000100a00 */
[----:B------:R0:W-:Y:S04]  /*2dab0*/  STL.64 [R1+0x198], R10 ;  /* 0x0001980a01007387 */ /* 0x0001e80000100a00 */
[----:B0-----:R-:W2:Y:S04]  /*2dac0*/  LDL.LU.64 R10, [R1+0x2850] ;  /* 0x00285000010a7983 */ /* 0x001ea80000300a00 */
[----:B------:R-:W2:Y:S04]  /*2dad0*/  LDL.LU.64 R8, [R1+0x2848] ;  /* 0x0028480001087983 */ /* 0x000ea80000300a00 */
[----:B------:R-:W-:Y:S04]  /*2dae0*/  STL.64 [R1+0x2840], R22 ;  /* 0x0028401601007387 */ /* 0x000fe80000100a00 */
[----:B----4-:R0:W-:Y:S04]  /*2daf0*/  STL.64 [R1+0x2838], R20 ;  /* 0x0028381401007387 */ /* 0x0101e80000100a00 */
[----:B0-----:R-:W2:Y:S04]  /*2db00*/  LDL.LU R20, [R1+0x290] ;  /* 0x0002900001147983 */ /* 0x001ea80000300800 */
[----:B------:R-:W2:Y:S04]  /*2db10*/  LDL.LU R21, [R1+0x294] ;  /* 0x0002940001157983 */ /* 0x000ea80000300800 */
[----:B------:R-:W2:Y:S04]  /*2db20*/  LDL.LU R22, [R1+0x298] ;  /* 0x0002980001167983 */ /* 0x000ea80000300800 */
[----:B------:R-:W2:Y:S04]  /*2db30*/  LDL.LU R23, [R1+0x29c] ;  /* 0x00029c0001177983 */ /* 0x000ea80000300800 */
[----:B-1----:R-:W-:Y:S04]  /*2db40*/  STL.64 [R1+0x26e8], R26 ;  /* 0x0026e81a01007387 */ /* 0x002fe80000100a00 */
[----:B------:R0:W-:Y:S04]  /*2db50*/  STL.64 [R1+0x26e0], R24 ;  /* 0x0026e01801007387 */ /* 0x0001e80000100a00 */
[----:B0-----:R-:W4:Y:S04]  /*2db60*/  LDL.64 R24, [R1+0x70] ;  /* 0x0000700001187983 */ /* 0x001f280000100a00 */
[----:B----4-:R0:W-:Y:S04]  /*2db70*/  STL.64 [R1+0x2730], R24 ;  /* 0x0027301801007387 */ /* 0x0101e80000100a00 */
[----:B0-----:R-:W3:Y:S04]  /*2db80*/  LDL.LU R24, [R1+0x2a0] ;  /* 0x0002a00001187983 */ /* 0x001ee80000300800 */
[----:B------:R-:W3:Y:S04]  /*2db90*/  LDL.LU R25, [R1+0x2a4] ;  /* 0x0002a40001197983 */ /* 0x000ee80000300800 */
[----:B------:R-:W3:Y:S04]  /*2dba0*/  LDL.LU R26, [R1+0x2a8] ;  /* 0x0002a800011a7983 */ /* 0x000ee80000300800 */
[----:B------:R-:W3:Y:S01]  /*2dbb0*/  LDL.LU R27, [R1+0x2ac] ;  /* 0x0002ac00011b7983 */ /* 0x000ee20000300800 */
[----:B--2---:R-:W-:Y:S06]  /*2dbc0*/  HMMA.16816.F32 R20, R8, R18, R20 ;  /* 0x000000120814723c */ /* 0x004fec0000001814 */
[----:B------:R-:W-:-:S02]  /*2dbd0*/  IMAD.MOV.U32 R5, RZ, RZ, R18 ;  /* 0x000000ffff057224 */ /* 0x000fc400078e0012 */
[----:B------:R-:W-:Y:S01]  /*2dbe0*/  IMAD.MOV.U32 R4, RZ, RZ, R19 ;  /* 0x000000ffff047224 */ /* 0x000fe200078e0013 */
[----:B---3--:R-:W-:-:S15]  /*2dbf0*/  HMMA.16816.F32 R24, R8, R6, R24 ;  /* 0x000000060818723c */ /* 0x008fde0000001818 */
[----:B------:R-:W-:-:S08]  /*2dc00*/  NOP ;  /* 0x0000000000007918 */ /* 0x000fd00000000000 */
[----:B------:R-:W-:Y:S04]  /*2dc10*/  STL.64 [R1+0x2a0], R24 ;  /* 0x0002a01801007387 */ /* 0x000fe80000100a00 */
[----:B------:R-:W-:Y:S04]  /*2dc20*/  STL.64 [R1+0x2a8], R26 ;  /* 0x0002a81a01007387 */ /* 0x000fe80000100a00 */
[----:B------:R-:W-:Y:S04]  /*2dc30*/  STL.64 [R1+0x1d0], R20 ;  /* 0x0001d01401007387 */ /* 0x000fe80000100a00 */
[----:B------:R0:W-:Y:S04]  /*2dc40*/  STL.64 [R1+0x1d8], R22 ;  /* 0x0001d81601007387 */ /* 0x0001e80000100a00 */
[----:B0-----:R-:W2:Y:S04]  /*2dc50*/  LDL.LU.64 R22, [R1+0x2840] ;  /* 0x0028400001167983 */ /* 0x001ea80000300a00 */
[----:B------:R-:W3:Y:S04]  /*2dc60*/  LDL.LU.64 R20, [R1+0x2838] ;  /* 0x0028380001147983 */ /* 0x000ee80000300a00 */
[----:B------:R-:W4:Y:S04]  /*2dc70*/  LDL.LU.64 R18, [R1+0x2830] ;  /* 0x0028300001127983 */ /* 0x000f280000300a00 */
[----:B------:R-:W4:Y:S01]  /*2dc80*/  LDL.LU.64 R16, [R1+0x2828] ;  /* 0x0028280001107983 */ /* 0x000f220000300a00 */
[----:B------:R-:W0:Y:S01]  /*2dc90*/  S2R R13, SR_TID.X ;  /* 0x00000000000d7919 */ /* 0x000e220000002100 */
[----:B------:R-:W1:Y:S01]  /*2dca0*/  S2R R26, SR_TID.X ;  /* 0x00000000001a7919 */ /* 0x000e620000002100 */
[----:B0-----:R-:W-:Y:S01]  /*2dcb0*/  IMAD.SHL.U32 R27, R13, 0x2, RZ ;  /* 0x000000020d1b7824 */ /* 0x001fe200078e00ff */
[----:B-1----:R-:W-:-:S04]  /*2dcc0*/  LOP3.LUT R12, R26, 0x7, RZ, 0xc0, !PT ;  /* 0x000000071a0c7812 */ /* 0x002fc800078ec0ff */
[----:B------:R-:W-:Y:S01]  /*2dcd0*/  LOP3.LUT R27, R27, 0x10, RZ, 0xc0, !PT ;  /* 0x000000101b1b7812 */ /* 0x000fe200078ec0ff */
[----:B------:R-:W-:-:S03]  /*2dce0*/  IMAD R12, R12, 0x210, RZ ;  /* 0x000002100c0c7824 */ /* 0x000fc600078e02ff */
[----:B------:R-:W-:Y:S01]  /*2dcf0*/  LOP3.LUT R27, R27, 0x20, R26, 0xf8, !PT ;  /* 0x000000201b1b7812 */ /* 0x000fe200078ef81a */
[----:B------:R-:W-:-:S03]  /*2dd00*/  IMAD.SHL.U32 R13, R26, 0x100, RZ ;  /* 0x000001001a0d7824 */ /* 0x000fc600078e00ff */
[----:B------:R-:W-:-:S04]  /*2dd10*/  LOP3.LUT R27, R12, R27, RZ, 0x3c, !PT ;  /* 0x0000001b0c1b7212 */ /* 0x000fc800078e3cff */
[----:B------:R-:W-:Y:S01]  /*2dd20*/  LOP3.LUT R27, R27, 0x1000, R13, 0xf8, !PT ;  /* 0x000010001b1b7812 */ /* 0x000fe200078ef80d */
[----:B----4-:R-:W-:-:S15]  /*2dd30*/  HMMA.16816.F32 R16, R8, R14, R16 ;  /* 0x0000000e0810723c */ /* 0x010fde0000001810 */
[----:B------:R-:W-:-:S08]  /*2dd40*/  NOP ;  /* 0x0000000000007918 */ /* 0x000fd00000000000 */
[----:B------:R0:W-:Y:S04]  /*2dd50*/  STL.64 [R1+0x1c0], R16 ;  /* 0x0001c01001007387 */ /* 0x0001e80000100a00 */
[----:B------:R1:W-:Y:S01]  /*2dd60*/  STL.64 [R1+0x1c8], R18 ;  /* 0x0001c81201007387 */ /* 0x0003e20000100a00 */
[----:B0-----:R-:W-:-:S03]  /*2dd70*/  IMAD.MOV.U32 R17, RZ, RZ, R14 ;  /* 0x000000ffff117224 */ /* 0x001fc600078e000e */
[----:B-1----:R-:W4:Y:S01]  /*2dd80*/  LDL.LU.64 R18, [R1+0x2820] ;  /* 0x0028200001127983 */ /* 0x002f220000300a00 */
[----:B------:R-:W-:-:S03]  /*2dd90*/  IMAD.MOV.U32 R16, RZ, RZ, R15 ;  /* 0x000000ffff107224 */ /* 0x000fc600078e000f */
[----:B------:R-:W2:Y:S04]  /*2dda0*/  LDL.LU.64 R14, [R1+0x2818] ;  /* 0x00281800010e7983 */ /* 0x000ea80000300a00 */
[----:B------:R-:W2:Y:S02]  /*2ddb0*/  LDL.LU.64 R12, [R1+0x2810] ;  /* 0x00281000010c7983 */ /* 0x000ea40000300a00 */
[----:B--2---:R-:W-:Y:S02]  /*2ddc0*/  HMMA.16816.F32 R8, R8, R22, R12 ;  /* 0x000000160808723c */ /* 0x004fe4000000180c */
[----:B------:R-:W2:Y:S04]  /*2ddd0*/  LDL.LU.64 R14, [R1+0x2808] ;  /* 0x00280800010e7983 */ /* 0x000ea80000300a00 */
[----:B------:R-:W2:Y:S04]  /*2dde0*/  LDL.LU.64 R12, [R1+0x2800] ;  /* 0x00280000010c7983 */ /* 0x000ea80000300a00 */
[----:B------:R-:W-:-:S13]  /*2ddf0*/  STL.64 [R1+0x27e0], R22 ;  /* 0x0027e01601007387 */ /* 0x000fda0000100a00 */
[----:B------:R-:W-:Y:S04]  /*2de00*/  STL.64 [R1+0x180], R8 ;  /* 0x0001800801007387 */ /* 0x000fe80000100a00 */
[----:B------:R-:W-:Y:S04]  /*2de10*/  STL.64 [R1+0x188], R10 ;  /* 0x0001880a01007387 */ /* 0x000fe80000100a00 */
[----:B------:R-:W0:Y:S01]  /*2de20*/  LDSM.16.MT88.4 R8, [R27+UR4+0x8180] ;  /* 0x008180041b08783b */ /* 0x000e220008004200 */
[----:B----4-:R-:W-:Y:S02]  /*2de30*/  IMAD.MOV.U32 R24, RZ, RZ, R19 ;  /* 0x000000ffff187224 */ /* 0x010fe400078e0013 */
[----:B------:R-:W-:Y:S01]  /*2de40*/  IMAD.MOV.U32 R25, RZ, RZ, R18 ;  /* 0x000000ffff197224 */ /* 0x000fe200078e0012 */
[----:B0-----:R-:W-:Y:S04]  /*2de50*/  STL.64 [R1+0x26a0], R10 ;  /* 0x0026a00a01007387 */ /* 0x001fe80000100a00 */
[----:B------:R3:W-:Y:S04]  /*2de60*/  STL.64 [R1+0x2698], R8 ;  /* 0x0026980801007387 */ /* 0x0007e80000100a00 */
[----:B------:R-:W-:Y:S01]  /*2de70*/  STL.64 [R1+0x2748], R24 ;  /* 0x0027481801007387 */ /* 0x000fe20000100a00 */
[----:B---3--:R-:W-:-:S02]  /*2de80*/  IMAD.MOV.U32 R8, RZ, RZ, R21 ;  /* 0x000000ffff087224 */ /* 0x008fc400078e0015 */
[----:B------:R-:W-:-:S05]  /*2de90*/  IMAD.MOV.U32 R9, RZ, RZ, R20 ;  /* 0x000000ffff097224 */ /* 0x000fca00078e0014 */
[----:B------:R0:W-:Y:S04]  /*2dea0*/  STL.64 [R1+0x2728], R8 ;  /* 0x0027280801007387 */ /* 0x0001e80000100a00 */
[----:B0-----:R-:W3:Y:S04]  /*2deb0*/  LDL.LU R8, [R1+0x250] ;  /* 0x0002500001087983 */ /* 0x001ee80000300800 */
[----:B------:R-:W3:Y:S04]  /*2dec0*/  LDL.LU R9, [R1+0x254] ;  /* 0x0002540001097983 */ /* 0x000ee80000300800 */
        /* <DEDUP_REMOVED lines=12> */
[----:B---3--:R0:W-:Y:S04]  /*2df90*/  STL.64 [R1+0x2780], R26 ;  /* 0x0027801a01007387 */ /* 0x0081e80000100a00 */
[----:B--2---:R-:W-:Y:S01]  /*2dfa0*/  STL.64 [R1+0x2778], R24 ;  /* 0x0027781801007387 */ /* 0x004fe20000100a00 */
[----:B0-----:R-:W-:-:S02]  /*2dfb0*/  IMAD.MOV.U32 R26, RZ, RZ, R17 ;  /* 0x000000ffff1a7224 */ /* 0x001fc400078e0011 */
[----:B------:R-:W-:-:S05]  /*2dfc0*/  IMAD.MOV.U32 R27, RZ, RZ, R16 ;  /* 0x000000ffff1b7224 */ /* 0x000fca00078e0010 */
[----:B------:R-:W-:Y:S04]  /*2dfd0*/  STL.64 [R1+0x27e8], R26 ;  /* 0x0027e81a01007387 */ /* 0x000fe80000100a00 */
[----:B----4-:R-:W-:Y:S04]  /*2dfe0*/  STL.64 [R1+0x2740], R10 ;  /* 0x0027400a01007387 */ /* 0x010fe80000100a00 */
[----:B------:R0:W-:Y:S04]  /*2dff0*/  STL.64 [R1+0x2738], R8 ;  /* 0x0027380801007387 */ /* 0x0001e80000100a00 */
[----:B0-----:R-:W2:Y:S04]  /*2e000*/  LDL.LU R8, [R1+0x260] ;  /* 0x0002600001087983 */ /* 0x001ea80000300800 */
[----:B------:R-:W2:Y:S04]  /*2e010*/  LDL.LU R9, [R1+0x264] ;  /* 0x0002640001097983 */ /* 0x000ea80000300800 */
[----:B------:R-:W3:Y:S04]  /*2e020*/  LDL.LU R10, [R1+0x268] ;  /* 0x00026800010a7983 */ /* 0x000ee80000300800 */
[----:B------:R-:W3:Y:S04]  /*2e030*/  LDL.LU R11, [R1+0x26c] ;  /* 0x00026c00010b7983 */ /* 0x000ee80000300800 */
[----:B------:R-:W4:Y:S04]  /*2e040*/  LDL.LU R24, [R1+0x360] ;  /* 0x0003600001187983 */ /* 0x000f280000300800 */
[----:B------:R-:W4:Y:S04]  /*2e050*/  LDL.LU R25, [R1+0x364] ;  /* 0x0003640001197983 */ /* 0x000f280000300800 */
[----:B------:R-:W2:Y:S04]  /*2e060*/  LDL.LU R26, [R1+0x368] ;  /* 0x00036800011a7983 */ /* 0x000ea80000300800 */
[----:B------:R-:W2:Y:S04]  /*2e070*/  LDL.LU R27, [R1+0x36c] ;  /* 0x00036c00011b7983 */ /* 0x000ea80000300800 */
[----:B--2---:R-:W-:Y:S04]  /*2e080*/  STL.64 [R1+0x27f8], R26 ;  /* 0x0027f81a01007387 */ /* 0x004fe80000100a00 */
[----:B----4-:R0:W-:Y:S04]  /*2e090*/  STL.64 [R1+0x27f0], R24 ;  /* 0x0027f01801007387 */ /* 0x0101e80000100a00 */
[----:B0-----:R-:W2:Y:S04]  /*2e0a0*/  LDL.LU R24, [R1+0x370] ;  /* 0x0003700001187983 */ /* 0x001ea80000300800 */
[----:B------:R-:W2:Y:S04]  /*2e0b0*/  LDL.LU R25, [R1+0x374] ;  /* 0x0003740001197983 */ /* 0x000ea80000300800 */
[----:B------:R-:W2:Y:S04]  /*2e0c0*/  LDL.LU R26, [R1+0x378] ;  /* 0x00037800011a7983 */ /* 0x000ea80000300800 */
[----:B------:R-:W2:Y:S04]  /*2e0d0*/  LDL.LU R27, [R1+0x37c] ;  /* 0x00037c00011b7983 */ /* 0x000ea80000300800 */
        /* <DEDUP_REMOVED lines=8> */
[----:B---3--:R-:W-:Y:S04]  /*2e160*/  STL.64 [R1+0x2790], R10 ;  /* 0x0027900a01007387 */ /* 0x008fe80000100a00 */
[----:B------:R0:W-:Y:S04]  /*2e170*/  STL.64 [R1+0x2788], R8 ;  /* 0x0027880801007387 */ /* 0x0001e80000100a00 */
[----:B0-----:R-:W3:Y:S04]  /*2e180*/  LDL.LU R8, [R1+0x2e0] ;  /* 0x0002e00001087983 */ /* 0x001ee80000300800 */
[----:B------:R-:W3:Y:S04]  /*2e190*/  LDL.LU R9, [R1+0x2e4] ;  /* 0x0002e40001097983 */ /* 0x000ee80000300800 */
[----:B------:R-:W4:Y:S04]  /*2e1a0*/  LDL.LU R10, [R1+0x2e8] ;  /* 0x0002e800010a7983 */ /* 0x000f280000300800 */
[----:B------:R-:W4:Y:S01]  /*2e1b0*/  LDL.LU R11, [R1+0x2ec] ;  /* 0x0002ec00010b7983 */ /* 0x000f220000300800 */
[----:B--2---:R-:W-:Y:S03]  /*2e1c0*/  HMMA.16816.F32 R24, R12, R6, R24 ;  /* 0x000000060c18723c */ /* 0x004fe60000001818 */
[----:B----4-:R0:W-:Y:S04]  /*2e1d0*/  STL.64 [R1+0x27a0], R10 ;  /* 0x0027a00a01007387 */ /* 0x0101e80000100a00 */
[----:B---3--:R-:W-:-:S15]  /*2e1e0*/  STL.64 [R1+0x2798], R8 ;  /* 0x0027980801007387 */ /* 0x008fde0000100a00 */
[----:B------:R-:W-:-:S01]  /*2e1f0*/  NOP ;  /* 0x0000000000007918 */ /* 0x000fc20000000000 */
[----:B------:R-:W-:Y:S04]  /*2e200*/  STL.64 [R1+0x170], R24 ;  /* 0x0001701801007387 */ /* 0x000fe80000100a00 */
[----:B------:R1:W-:Y:S01]  /*2e210*/  STL.64 [R1+0x178], R26 ;  /* 0x0001781a01007387 */ /* 0x0003e20000100a00 */
[----:B0-----:R-:W-:Y:S02]  /*2e220*/  IMAD.MOV.U32 R11, RZ, RZ, R4 ;  /* 0x000000ffff0b7224 */ /* 0x001fe400078e0004 */
[----:B------:R-:W-:Y:S01]  /*2e230*/  IMAD.MOV.U32 R10, RZ, RZ, R5 ;  /* 0x000000ffff0a7224 */ /* 0x000fe200078e0005 */
[----:B-1----:R-:W2:Y:S04]  /*2e240*/  LDL.LU.64 R26, [R1+0x27f8] ;  /* 0x0027f800011a7983 */ /* 0x002ea80000300a00 */
[----:B------:R-:W2:Y:S04]  /*2e250*/  LDL.LU.64 R24, [R1+0x27f0] ;  /* 0x0027f00001187983 */ /* 0x000ea80000300a00 */
[----:B------:R-:W3:Y:S01]  /*2e260*/  LDL.LU R4, [R1+0x200] ;  /* 0x0002000001047983 */ /* 0x000ee20000300800 */
[----:B------:R-:W-:-:S03]  /*2e270*/  IMAD.MOV.U32 R9, RZ, RZ, R6 ;  /* 0x000000ffff097224 */ /* 0x000fc600078e0006 */
[----:B------:R-:W3:Y:S01]  /*2e280*/  LDL.LU R5, [R1+0x204] ;  /* 0x0002040001057983 */ /* 0x000ee20000300800 */
[----:B------:R-:W-:-:S03]  /*2e290*/  IMAD.MOV.U32 R8, RZ, RZ, R7 ;  /* 0x000000ffff087224 */ /* 0x000fc600078e0007 */
        /* <DEDUP_REMOVED lines=8> */
[----:B--2---:R-:W-:Y:S03]  /*2e320*/  HMMA.16816.F32 R24, R12, R10, R24 ;  /* 0x0000000a0c18723c */ /* 0x004fe60000001818 */
[----:B----4-:R-:W-:Y:S04]  /*2e330*/  STL.64 [R1+0x27c0], R6 ;  /* 0x0027c00601007387 */ /* 0x010fe80000100a00 */
[----:B---3--:R-:W-:-:S15]  /*2e340*/  STL.64 [R1+0x27b8], R4 ;  /* 0x0027b80401007387 */ /* 0x008fde0000100a00 */
[----:B------:R-:W-:-:S01]  /*2e350*/  NOP ;  /* 0x0000000000007918 */ /* 0x000fc20000000000 */
[----:B------:R-:W-:Y:S04]  /*2e360*/  STL.64 [R1+0x1b0], R24 ;  /* 0x0001b01801007387 */ /* 0x000fe80000100a00 */
[----:B------:R0:W-:Y:S04]  /*2e370*/  STL.64 [R1+0x1b8], R26 ;  /* 0x0001b81a01007387 */ /* 0x0001e80000100a00 */
[----:B0-----:R-:W2:Y:S01]  /*2e380*/  LDL.LU.64 R26, [R1+0x27e8] ;  /* 0x0027e800011a7983 */ /* 0x001ea20000300a00 */
[----:B------:R-:W-:-:S03]  /*2e390*/  IMAD.MOV.U32 R7, RZ, RZ, R8 ;  /* 0x000000ffff077224 */ /* 0x000fc600078e0008 */
[----:B------:R0:W-:Y:S01]  /*2e3a0*/  STL.64 [R1+0x27c8], R10 ;  /* 0x0027c80a01007387 */ /* 0x0001e20000100a00 */
[----:B------:R-:W-:-:S03]  /*2e3b0*/  IMAD.MOV.U32 R6, RZ, RZ, R9 ;  /* 0x000000ffff067224 */ /* 0x000fc600078e0009 */
        /* <DEDUP_REMOVED lines=8> */
[----:B0-----:R-:W2:Y:S02]  /*2e440*/  LDL.LU.64 R22, [R1+0x27e0] ;  /* 0x0027e00001167983 */ /* 0x001ea40000300a00 */
[----:B--2---:R-:W-:Y:S02]  /*2e450*/  HMMA.16816.F32 R12, R12, R22, R16 ;  /* 0x000000160c0c723c */ /* 0x004fe40000001810 */
[----:B------:R-:W3:Y:S04]  /*2e460*/  LDL.LU.64 R18, [R1+0x27d8] ;  /* 0x0027d80001127983 */ /* 0x000ee80000300a00 */
[----:B------:R-:W3:-:S15]  /*2e470*/  LDL.LU.64 R16, [R1+0x27d0] ;  /* 0x0027d00001107983 */ /* 0x000ede0000300a00 */
[----:B------:R-:W-:-:S02]  /*2e480*/  NOP ;  /* 0x0000000000007918 */ /* 0x000fc40000000000 */
[----:B------:R-:W-:Y:S04]  /*2e490*/  STL.64 [R1+0x160], R12 ;  /* 0x0001600c01007387 */ /* 0x000fe80000100a00 */
[----:B------:R0:W-:Y:S04]  /*2e4a0*/  STL.64 [R1+0x168], R14 ;  /* 0x0001680e01007387 */ /* 0x0001e80000100a00 */
[----:B0-----:R-:W2:Y:S01]  /*2e4b0*/  LDL R15, [R1+0x1be0] ;  /* 0x001be000010f7983 */ /* 0x001ea20000100800 */
[----:B---3--:R-:W-:Y:S03]  /*2e4c0*/  HMMA.16816.F32 R4, R16, R6, R8 ;  /* 0x000000061004723c */ /* 0x008fe60000001808 */
[----:B------:R-:W3:-:S15]  /*2e4d0*/  LDL.LU.64 R10, [R1+0x27c8] ;  /* 0x0027c800010a7983 */ /* 0x000ede0000300a00 */
[----:B------:R-:W-:-:S05]  /*2e4e0*/  NOP ;  /* 0x0000000000007918 */ /* 0x000fca0000000000 */
        /* <DEDUP_REMOVED lines=10> */
[----:B0-----:R-:W4:Y:S04]  /*2e590*/  LDL.LU.64 R10, [R1+0x27a0] ;  /* 0x0027a000010a7983 */ /* 0x001f280000300a00 */
[----:B------:R-:W4:Y:S02]  /*2e5a0*/  LDL.LU.64 R8, [R1+0x2798] ;  /* 0x0027980001087983 */ /* 0x000f240000300a00 */
[----:B----4-:R-:W-:Y:S02]  /*2e5b0*/  HMMA.16816.F32 R24, R16, R26, R8 ;  /* 0x0000001a1018723c */ /* 0x010fe40000001808 */
[----:B------:R-:W4:Y:S04]  /*2e5c0*/  LDL.LU.64 R10, [R1+0x2790] ;  /* 0x00279000010a7983 */ /* 0x000f280000300a00 */
[----:B------:R-:W4:-:S15]  /*2e5d0*/  LDL.LU.64 R8, [R1+0x2788] ;  /* 0x0027880001087983 */ /* 0x000f1e0000300a00 */
[----:B------:R-:W-:-:S02]  /*2e5e0*/  NOP ;  /* 0x0000000000007918 */ /* 0x000fc40000000000 */
[----:B------:R-:W-:Y:S04]  /*2e5f0*/  STL.64 [R1+0x130], R24 ;  /* 0x0001301801007387 */ /* 0x000fe80000100a00 */
[----:B------:R0:W-:Y:S04]  /*2e600*/  STL.64 [R1+0x138], R26 ;  /* 0x0001381a01007387 */ /* 0x0001e80000100a00 */
[----:B0-----:R-:W2:Y:S04]  /*2e610*/  LDL.LU.64 R26, [R1+0x2780] ;  /* 0x00278000011a7983 */ /* 0x001ea80000300a00 */
[----:B------:R-:W2:Y:S02]  /*2e620*/  LDL.LU.64 R24, [R1+0x2778] ;  /* 0x0027780001187983 */ /* 0x000ea40000300a00 */
[----:B--2---:R-:W-:Y:S02]  /*2e630*/  HMMA.16816.F32 R16, R16, R22, R24 ;  /* 0x000000161010723c */ /* 0x004fe40000001818 */
[----:B------:R-:W2:Y:S04]  /*2e640*/  LDL.LU.64 R26, [R1+0x2770] ;  /* 0x00277000011a7983 */ /* 0x000ea80000300a00 */
[----:B------:R-:W2:Y:S04]  /*2e650*/  LDL.LU.64 R24, [R1+0x2768] ;  /* 0x0027680001187983 */ /* 0x000ea80000300a00 */
[----:B------:R-:W2:Y:S04]  /*2e660*/  LDL.LU.64 R22, [R1+0x2760] ;  /* 0x0027600001167983 */ /* 0x000ea80000300a00 */
[----:B------:R-:W2:Y:S09]  /*2e670*/  LDL.LU.64 R20, [R1+0x2758] ;  /* 0x0027580001147983 */ /* 0x000eb20000300a00 */
[----:B------:R0:W-:Y:S04]  /*2e680*/  STL.64 [R1+0x120], R16 ;  /* 0x0001201001007387 */ /* 0x0001e80000100a00 */
[----:B------:R1:W-:Y:S04]  /*2e690*/  STL.64 [R1+0x128], R18 ;  /* 0x0001281201007387 */ /* 0x0003e80000100a00 */
[----:B0-----:R-:W3:Y:S04]  /*2e6a0*/  LDL.LU R16, [R1+0x1f0] ;  /* 0x0001f00001107983 */ /* 0x001ee80000300800 */
[----:B------:R-:W3:Y:S04]  /*2e6b0*/  LDL.LU R17, [R1+0x1f4] ;  /* 0x0001f40001117983 */ /* 0x000ee80000300800 */
[----:B-1----:R-:W4:Y:S04]  /*2e6c0*/  LDL.LU R18, [R1+0x1f8] ;  /* 0x0001f80001127983 */ /* 0x002f280000300800 */
[----:B------:R-:W4:Y:S04]  /*2e6d0*/  LDL.LU R19, [R1+0x1fc] ;  /* 0x0001fc0001137983 */ /* 0x000f280000300800 */
[----:B----4-:R-:W-:Y:S04]  /*2e6e0*/  STL.64 [R1+0x26f8], R18 ;  /* 0x0026f81201007387 */ /* 0x010fe80000100a00 */
[----:B---3--:R0:W-:Y:S04]  /*2e6f0*/  STL.64 [R1+0x26f0], R16 ;  /* 0x0026f01001007387 */ /* 0x0081e80000100a00 */
[----:B0-----:R-:W3:Y:S04]  /*2e700*/  LDL.LU R16, [R1+0x230] ;  /* 0x0002300001107983 */ /* 0x001ee80000300800 */
[----:B------:R-:W3:Y:S04]  /*2e710*/  LDL.LU R17, [R1+0x234] ;  /* 0x0002340001117983 */ /* 0x000ee80000300800 */
[----:B------:R-:W4:Y:S04]  /*2e720*/  LDL.LU R18, [R1+0x238] ;  /* 0x0002380001127983 */ /* 0x000f280000300800 */
[----:B------:R-:W4:Y:S04]  /*2e730*/  LDL.LU R19, [R1+0x23c] ;  /* 0x00023c0001137983 */ /* 0x000f280000300800 */
[----:B----4-:R-:W-:Y:S04]  /*2e740*/  STL.64 [R1+0x2708], R18 ;  /* 0x0027081201007387 */ /* 0x010fe80000100a00 */
[----:B---3--:R0:W-:Y:S02]  /*2e750*/  STL.64 [R1+0x2700], R16 ;  /* 0x0027001001007387 */ /* 0x0081e40000100a00 */
[----:B0-----:R-:W-:-:S02]  /*2e760*/  IMAD.MOV.U32 R16, RZ, RZ, R3 ;  /* 0x000000ffff107224 */ /* 0x001fc400078e0003 */
[----:B------:R-:W-:Y:S01]  /*2e770*/  IMAD.MOV.U32 R17, RZ, RZ, R28 ;  /* 0x000000ffff117224 */ /* 0x000fe200078e001c */
[----:B------:R-:W3:Y:S04]  /*2e780*/  LDL.LU R3, [R1+0x2754] ;  /* 0x0027540001037983 */ /* 0x000ee80000300800 */
[----:B------:R-:W4:Y:S02]  /*2e790*/  LDL.LU R28, [R1+0x2750] ;  /* 0x00275000011c7983 */ /* 0x000f240000300800 */
[----:B--2---:R-:W-:-:S15]  /*2e7a0*/  HMMA.16816.F32 R24, R20, R16, R24 ;  /* 0x000000101418723c */ /* 0x004fde0000001818 */
[----:B------:R-:W-:-:S08]  /*2e7b0*/  NOP ;  /* 0x0000000000007918 */ /* 0x000fd00000000000 */
[----:B------:R0:W-:Y:S04]  /*2e7c0*/  STL.64 [R1+0x110], R24 ;  /* 0x0001101801007387 */ /* 0x0001e80000100a00 */
[----:B------:R1:W-:Y:S04]  /*2e7d0*/  STL.64 [R1+0x118], R26 ;  /* 0x0001181a01007387 */ /* 0x0003e80000100a00 */
[----:B0-----:R-:W1:Y:S02]  /*2e7e0*/  LDL.LU.64 R24, [R1+0x2748] ;  /* 0x0027480001187983 */ /* 0x001e640000300a00 */
[----:B-1----:R-:W-:Y:S02]  /*2e7f0*/  HMMA.16816.F32 R24, R20, R24, R8 ;  /* 0x000000181418723c */ /* 0x002fe40000001808 */
[----:B------:R-:W2:Y:S04]  /*2e800*/  LDL.LU.64 R10, [R1+0x2740] ;  /* 0x00274000010a7983 */ /* 0x000ea80000300a00 */
[----:B------:R-:W2:-:S15]  /*2e810*/  LDL.LU.64 R8, [R1+0x2738] ;  /* 0x0027380001087983 */ /* 0x000e9e0000300a00 */
[----:B------:R-:W-:-:S02]  /*2e820*/  NOP ;  /* 0x0000000000007918 */ /* 0x000fc40000000000 */
[----:B------:R0:W-:Y:S04]  /*2e830*/  STL.64 [R1+0x100], R24 ;  /* 0x0001001801007387 */ /* 0x0001e80000100a00 */
[----:B------:R-:W-:Y:S04]  /*2e840*/  STL.64 [R1+0x108], R26 ;  /* 0x0001081a01007387 */ /* 0x000fe80000100a00 */
[----:B0-----:R-:W2:Y:S02]  /*2e850*/  LDL.LU.64 R24, [R1+0x2730] ;  /* 0x0027300001187983 */ /* 0x001ea40000300a00 */
[----:B--2---:R-:W-:-:S15]  /*2e860*/  HMMA.16816.F32 R8, R20, R24, R8 ;  /* 0x000000181408723c */ /* 0x004fde0000001808 */
[----:B------:R-:W-:-:S08]  /*2e870*/  NOP ;  /* 0x0000000000007918 */ /* 0x000fd00000000000 */
[----:B------:R0:W-:Y:S04]  /*2e880*/  STL.64 [R1+0xf0], R8 ;  /* 0x0000f00801007387 */ /* 0x0001e80000100a00 */
[----:B------:R-:W-:Y:S04]  /*2e890*/  STL.64 [R1+0xf8], R10 ;  /* 0x0000f80a01007387 */ /* 0x000fe80000100a00 */
[----:B0-----:R-:W2:Y:S04]  /*2e8a0*/  LDL.LU.64 R8, [R1+0x2728] ;  /* 0x0027280001087983 */ /* 0x001ea80000300a00 */
[----:B------:R0:W-:Y:S04]  /*2e8b0*/  STL.64 [R1+0x2710], R24 ;  /* 0x0027101801007387 */ /* 0x0001e80000100a00 */
[----:B0-----:R-:W3:Y:S04]  /*2e8c0*/  LDL.LU R24, [R1+0x240] ;  /* 0x0002400001187983 */ /* 0x001ee80000300800 */
[----:B------:R-:W3:Y:S04]  /*2e8d0*/  LDL.LU R25, [R1+0x244] ;  /* 0x0002440001197983 */ /* 0x000ee80000300800 */
[----:B------:R-:W3:Y:S04]  /*2e8e0*/  LDL.LU R26, [R1+0x248] ;  /* 0x00024800011a7983 */ /* 0x000ee80000300800 */
[----:B------:R-:W3:Y:S01]  /*2e8f0*/  LDL.LU R27, [R1+0x24c] ;  /* 0x00024c00011b7983 */ /* 0x000ee20000300800 */
[----:B--2---:R-:W-:Y:S03]  /*2e900*/  HMMA.16816.F32 R20, R20, R8, R4 ;  /* 0x000000081414723c */ /* 0x004fe60000001804 */
[----:B------:R-:W3:Y:S04]  /*2e910*/  LDL.LU.64 R6, [R1+0x2720] ;  /* 0x0027200001067983 */ /* 0x000ee80000300a00 */
[----:B------:R-:W3:-:S15]  /*2e920*/  LDL.LU.64 R4, [R1+0x2718] ;  /* 0x0027180001047983 */ /* 0x000ede0000300a00 */
[----:B------:R-:W-:-:S01]  /*2e930*/  NOP ;  /* 0x0000000000007918 */ /* 0x000fc20000000000 */
[----:B------:R-:W-:Y:S04]  /*2e940*/  STL.64 [R1+0xe0], R20 ;  /* 0x0000e01401007387 */ /* 0x000fe80000100a00 */
[----:B------:R-:W-:Y:S04]  /*2e950*/  STL.64 [R1+0xe8], R22 ;  /* 0x0000e81601007387 */ /* 0x000fe80000100a00 */
[----:B------:R-:W0:Y:S04]  /*2e960*/  LDSM.16.MT88.4 R20, [R15+UR4+0x8000] ;  /* 0x008000040f14783b */ /* 0x000e280008004200 */
[----:B0-----:R-:W-:Y:S04]  /*2e970*/  STL.64 [R1+0x2688], R22 ;  /* 0x0026881601007387 */ /* 0x001fe80000100a00 */
[----:B------:R0:W-:Y:S04]  /*2e980*/  STL.64 [R1+0x2680], R20 ;  /* 0x0026801401007387 */ /* 0x0001e80000100a00 */
[----:B0-----:R-:W2:Y:S01]  /*2e990*/  LDL.64 R20, [R1+0x80] ;  /* 0x0000800001147983 */ /* 0x001ea20000100a00 */
[----:B---3--:R-:W-:Y:S03]  /*2e9a0*/  HMMA.16816.F32 R16, R4, R16, R24 ;  /* 0x000000100410723c */ /* 0x008fe60000001818 */
[----:B------:R-:W3:-:S15]  /*2e9b0*/  LDL.LU.64 R24, [R1+0x2710] ;  /* 0x0027100001187983 */ /* 0x000ede0000300a00 */
[----:B------:R-:W-:-:S05]  /*2e9c0*/  NOP ;  /* 0x0000000000007918 */ /* 0x000fca0000000000 */
        /* <DEDUP_REMOVED lines=11> */
[----:B0-----:R-:W4:Y:S04]  /*2ea80*/  LDL.LU R20, [R1+0x220] ;  /* 0x0002200001147983 */ /* 0x001f280000300800 */
[----:B------:R-:W4:Y:S04]  /*2ea90*/  LDL.LU R21, [R1+0x224] ;  /* 0x0002240001157983 */ /* 0x000f280000300800 */
[----:B------:R-:W4:Y:S04]  /*2eaa0*/  LDL.LU R22, [R1+0x228] ;  /* 0x0002280001167983 */ /* 0x000f280000300800 */
[----:B------:R-:W4:Y:S01]  /*2eab0*/  LDL.LU R23, [R1+0x22c] ;  /* 0x00022c0001177983 */ /* 0x000f220000300800 */
[----:B---3--:R-:W-:-:S02]  /*2eac0*/  IMAD.MOV.U32 R11, RZ, RZ, R24 ;  /* 0x000000ffff0b7224 */ /* 0x008fc400078e0018 */
[----:B------:R-:W-:Y:S01]  /*2ead0*/  IMAD.MOV.U32 R10, RZ, RZ, R25 ;  /* 0x000000ffff0a7224 */ /* 0x000fe200078e0019 */
[C---:B----4-:R-:W-:Y:S06]  /*2eae0*/  HMMA.16816.F32 R20, R4.reuse, R24, R20 ;  /* 0x000000180414723c */ /* 0x050fec0000001814 */
[----:B--2---:R-:W-:Y:S01]  /*2eaf0*/  HMMA.16816.F32 R4, R4, R8, R16 ;  /* 0x000000080404723c */ /* 0x004fe20000001810 */
[----:B------:R-:W0:-:S15]  /*2eb00*/  LDSM.16.MT88.4 R16, [R15+UR4+0x8080] ;  /* 0x008080040f10783b */ /* 0x000e1e0008004200 */
[----:B------:R-:W-:-:S01]  /*2eb10*/  NOP ;  /* 0x0000000000007918 */ /* 0x000fc20000000000 */
[----:B------:R1:W-:Y:S04]  /*2eb20*/  STL.64 [R1+0xb0], R20 ;  /* 0x0000b01401007387 */ /* 0x0003e80000100a00 */
[----:B------:R2:W-:Y:S04]  /*2eb30*/  STL.64 [R1+0xb8], R22 ;  /* 0x0000b81601007387 */ /* 0x0005e80000100a00 */
[----:B------:R-:W3:Y:S04]  /*2eb40*/  LDL.LU.64 R26, [R1+0x26e8] ;  /* 0x0026e800011a7983 */ /* 0x000ee80000300a00 */
[----:B------:R-:W3:Y:S04]  /*2eb50*/  LDL.LU.64 R24, [R1+0x26e0] ;  /* 0x0026e00001187983 */ /* 0x000ee80000300a00 */
[----:B-1----:R-:W3:Y:S04]  /*2eb60*/  LDL.LU R20, [R1+0xa0] ;  /* 0x0000a00001147983 */ /* 0x002ee80000300800 */
[----:B------:R1:W-:Y:S04]  /*2eb70*/  STL.64 [R1+0x40], R4 ;  /* 0x0000400401007387 */ /* 0x0003e80000100a00 */
[----:B------:R-:W-:Y:S04]  /*2eb80*/  STL.64 [R1+0x48], R6 ;  /* 0x0000480601007387 */ /* 0x000fe80000100a00 */
[----:B------:R-:W3:Y:S04]  /*2eb90*/  LDL.LU R21, [R1+0xa4] ;  /* 0x0000a40001157983 */ /* 0x000ee80000300800 */
[----:B--2---:R-:W3:Y:S04]  /*2eba0*/  LDL.LU R22, [R1+0xa8] ;  /* 0x0000a80001167983 */ /* 0x004ee80000300800 */
[----:B------:R-:W3:Y:S04]  /*2ebb0*/  LDL.LU R23, [R1+0xac] ;  /* 0x0000ac0001177983 */ /* 0x000ee80000300800 */
[----:B-1----:R-:W3:Y:S04]  /*2ebc0*/  LDL.64 R4, [R1+0x90] ;  /* 0x0000900001047983 */ /* 0x002ee80000100a00 */
[----:B------:R1:W-:Y:S02]  /*2ebd0*/  STL.64 [R1+0x26b8], R8 ;  /* 0x0026b80801007387 */ /* 0x0003e40000100a00 */
[----:B-1----:R-:W-:-:S02]  /*2ebe0*/  IMAD.MOV.U32 R8, RZ, RZ, R11 ;  /* 0x000000ffff087224 */ /* 0x002fc400078e000b */
[----:B------:R-:W-:-:S05]  /*2ebf0*/  IMAD.MOV.U32 R9, RZ, RZ, R10 ;  /* 0x000000ffff097224 */ /* 0x000fca00078e000a */
[----:B------:R1:W-:Y:S04]  /*2ec00*/  STL.64 [R1+0x26d0], R8 ;  /* 0x0026d00801007387 */ /* 0x0003e80000100a00 */
[----:B-1----:R-:W2:Y:S04]  /*2ec10*/  LDL.LU R8, [R1+0x2d0] ;  /* 0x0002d00001087983 */ /* 0x002ea80000300800 */
[----:B------:R-:W2:Y:S04]  /*2ec20*/  LDL.LU R9, [R1+0x2d4] ;  /* 0x0002d40001097983 */ /* 0x000ea80000300800 */
[----:B------:R-:W2:Y:S04]  /*2ec30*/  LDL.LU R10, [R1+0x2d8] ;  /* 0x0002d800010a7983 */ /* 0x000ea80000300800 */
[----:B------:R-:W2:Y:S04]  /*2ec40*/  LDL.LU R11, [R1+0x2dc] ;  /* 0x0002dc00010b7983 */ /* 0x000ea80000300800 */
[----:B0-----:R0:W-:Y:S04]  /*2ec50*/  STL [R1+0x2638], R16 ;  /* 0x0026381001007387 */ /* 0x0011e80000100800 */
[----:B------:R1:W-:Y:S04]  /*2ec60*/  STL [R1+0x2634], R17 ;  /* 0x0026341101007387 */ /* 0x0003e80000100800 */
[----:B------:R4:W-:Y:S04]  /*2ec70*/  STL [R1+0x2630], R18 ;  /* 0x0026301201007387 */ /* 0x0009e80000100800 */
[----:B------:R4:W-:Y:S04]  /*2ec80*/  STL [R1+0x262c], R19 ;  /* 0x00262c1301007387 */ /* 0x0009e80000100800 */
[----:B0-----:R-:W3:Y:S04]  /*2ec90*/  LDL.LU R16, [R1+0x2b0] ;  /* 0x0002b00001107983 */ /* 0x001ee80000300800 */
[----:B-1----:R-:W3:Y:S04]  /*2eca0*/  LDL.LU R17, [R1+0x2b4] ;  /* 0x0002b40001117983 */ /* 0x002ee80000300800 */
[----:B----4-:R-:W4:Y:S04]  /*2ecb0*/  LDL.LU R18, [R1+0x2b8] ;  /* 0x0002b80001127983 */ /* 0x010f280000300800 */
[----:B------:R-:W4:Y:S04]  /*2ecc0*/  LDL.LU R19, [R1+0x2bc] ;  /* 0x0002bc0001137983 */ /* 0x000f280000300800 */
[----:B----4-:R-:W-:Y:S04]  /*2ecd0*/  STL.64 [R1+0x26b0], R18 ;  /* 0x0026b01201007387 */ /* 0x010fe80000100a00 */
[----:B---3--:R0:W-:Y:S04]  /*2ece0*/  STL.64 [R1+0x26a8], R16 ;  /* 0x0026a81001007387 */ /* 0x0081e80000100a00 */
[----:B0-----:R-:W3:Y:S04]  /*2ecf0*/  LDL.LU R16, [R1+0x10] ;  /* 0x0000100001107983 */ /* 0x001ee80000300800 */
[----:B------:R-:W3:Y:S04]  /*2ed00*/  LDL.LU R17, [R1+0x14] ;  /* 0x0000140001117983 */ /* 0x000ee80000300800 */
[----:B------:R-:W4:Y:S04]  /*2ed10*/  LDL.LU R18, [R1+0x18] ;  /* 0x0000180001127983 */ /* 0x000f280000300800 */
[----:B------:R-:W4:Y:S01]  /*2ed20*/  LDL.LU R19, [R1+0x1c] ;  /* 0x00001c0001137983 */ /* 0x000f220000300800 */
[----:B------:R-:W-:Y:S06]  /*2ed30*/  HMMA.16816.F32 R20, R24, R4, R20 ;  /* 0x000000041814723c */ /* 0x000fec0000001814 */
[----:B------:R-:W-:-:S02]  /*2ed40*/  IMAD.MOV.U32 R13, RZ, RZ, R4 ;  /* 0x000000ffff0d7224 */ /* 0x000fc400078e0004 */
[----:B------:R-:W-:Y:S02]  /*2ed50*/  IMAD.MOV.U32 R12, RZ, RZ, R5 ;  /* 0x000000ffff0c7224 */ /* 0x000fe400078e0005 */
[----:B------:R-:W0:Y:S04]  /*2ed60*/  LDSM.16.MT88.4 R4, [R15+UR4+0x8100] ;  /* 0x008100040f04783b */ /* 0x000e280008004200 */
[----:B----4-:R-:W-:Y:S04]  /*2ed70*/  STL.64 [R1+0x26c8], R18 ;  /* 0x0026c81201007387 */ /* 0x010fe80000100a00 */
[----:B---3--:R1:W-:Y:S04]  /*2ed80*/  STL.64 [R1+0x26c0], R16 ;  /* 0x0026c01001007387 */ /* 0x0083e80000100a00 */
[----:B-1----:R-:W3:Y:S04]  /*2ed90*/  LDL.LU R16, [R1+0x2c0] ;  /* 0x0002c00001107983 */ /* 0x002ee80000300800 */
[----:B------:R-:W3:Y:S04]  /*2eda0*/  LDL.LU R17, [R1+0x2c4] ;  /* 0x0002c40001117983 */ /* 0x000ee80000300800 */
[----:B------:R-:W3:Y:S04]  /*2edb0*/  LDL.LU R18, [R1+0x2c8] ;  /* 0x0002c80001127983 */ /* 0x000ee80000300800 */
[----:B------:R-:W3:Y:S04]  /*2edc0*/  LDL.LU R19, [R1+0x2cc] ;  /* 0x0002cc0001137983 */ /* 0x000ee80000300800 */
[----:B------:R1:W-:Y:S04]  /*2edd0*/  STL.64 [R1+0x30], R20 ;  /* 0x0000301401007387 */ /* 0x0003e80000100a00 */
[----:B------:R-:W-:Y:S04]  /*2ede0*/  STL.64 [R1+0x38], R22 ;  /* 0x0000381601007387 */ /* 0x000fe80000100a00 */
[----:B-1----:R-:W2:Y:S04]  /*2edf0*/  LDL.LU.64 R20, [R1+0x26d8] ;  /* 0x0026d80001147983 */ /* 0x002ea80000300a00 */
[----:B0-----:R-:W-:Y:S04]  /*2ee00*/  STL.64 [R1+0x25e8], R6 ;  /* 0x0025e80601007387 */ /* 0x001fe80000100a00 */
[----:B------:R-:W-:Y:S01]  /*2ee10*/  STL.64 [R1+0x25e0], R4 ;  /* 0x0025e00401007387 */ /* 0x000fe20000100a00 */
[----:B--2---:R-:W-:-:S15]  /*2ee20*/  HMMA.16816.F32 R8, R24, R20, R8 ;  /* 0x000000141808723c */ /* 0x004fde0000001808 */
[----:B------:R-:W-:-:S08]  /*2ee30*/  NOP ;  /* 0x0000000000007918 */ /* 0x000fd00000000000 */
[----:B------:R0:W-:Y:S04]  /*2ee40*/  STL.64 [R1+0x20], R8 ;  /* 0x0000200801007387 */ /* 0x0001e80000100a00 */
[----:B------:R3:W-:Y:S04]  /*2ee50*/  STL.64 [R1+0x28], R10 ;  /* 0x0000280a01007387 */ /* 0x0007e80000100a00 */
[----:B0-----:R-:W3:Y:S02]  /*2ee60*/  LDL.LU.64 R8, [R1+0x26d0] ;  /* 0x0026d00001087983 */ /* 0x001ee40000300a00 */
[----:B---3--:R-:W-:Y:S02]  /*2ee70*/  HMMA.16816.F32 R8, R24, R8, R16 ;  /* 0x000000081808723c */ /* 0x008fe40000001810 */
[----:B------:R-:W2:Y:S04]  /*2ee80*/  LDL.LU.64 R18, [R1+0x26c8] ;  /* 0x0026c80001127983 */ /* 0x000ea80000300a00 */
[----:B------:R-:W2:-:S15]  /*2ee90*/  LDL.LU.64 R16, [R1+0x26c0] ;  /* 0x0026c00001107983 */ /* 0x000e9e0000300a00 */
[----:B------:R-:W-:-:S02]  /*2eea0*/  NOP ;  /* 0x0000000000007918 */ /* 0x000fc40000000000 */
[----:B------:R0:W-:Y:S04]  /*2eeb0*/  STL.64 [R1+0xa0], R8 ;  /* 0x0000a00801007387 */ /* 0x0001e80000100a00 */
[----:B------:R1:W-:Y:S04]  /*2eec0*/  STL.64 [R1+0xa8], R10 ;  /* 0x0000a80a01007387 */ /* 0x0003e80000100a00 */
[----:B0-----:R-:W2:Y:S01]  /*2eed0*/  LDL.LU.64 R8, [R1+0x26b8] ;  /* 0x0026b80001087983 */ /* 0x001ea20000300a00 */
[----:B------:R-:W-:Y:S02]  /*2eee0*/  IMAD.MOV.U32 R4, RZ, RZ, R13 ;  /* 0x000000ffff047224 */ /* 0x000fe400078e000d */
[----:B------:R-:W-:-:S02]  /*2eef0*/  IMAD.MOV.U32 R5, RZ, RZ, R12 ;  /* 0x000000ffff057224 */ /* 0x000fc400078e000c */
[----:B------:R-:W0:Y:S01]  /*2ef00*/  LDSM.16.MT88.4 R12, [R15+UR4+0x8180] ;  /* 0x008180040f0c783b */ /* 0x000e220008004200 */
[----:B--2---:R-:W-:Y:S03]  /*2ef10*/  HMMA.16816.F32 R24, R24, R8, R16 ;  /* 0x000000081818723c */ /* 0x004fe60000001810 */
[----:B------:R-:W2:Y:S04]  /*2ef20*/  LDL.LU.64 R18, [R1+0x26b0] ;  /* 0x0026b00001127983 */ /* 0x000ea80000300a00 */
[----:B------:R-:W2:Y:S04]  /*2ef30*/  LDL.LU.64 R16, [R1+0x26a8] ;  /* 0x0026a80001107983 */ /* 0x000ea80000300a00 */
[----:B-1----:R-:W3:Y:S04]  /*2ef40*/  LDL.LU.64 R10, [R1+0x26a0] ;  /* 0x0026a000010a7983 */ /* 0x002ee80000300a00 */
[----:B------:R-:W3:Y:S08]  /*2ef50*/  LDL.LU.64 R8, [R1+0x2698] ;  /* 0x0026980001087983 */ /* 0x000ef00000300a00 */
[----:B------:R1:W-:Y:S04]  /*2ef60*/  STL.64 [R1+0x10], R24 ;  /* 0x0000101801007387 */ /* 0x0003e80000100a00 */
[----:B------:R4:W-:Y:S01]  /*2ef70*/  STL.64 [R1+0x18], R26 ;  /* 0x0000181a01007387 */ /* 0x0009e20000100a00 */
[----:B-1----:R-:W-:-:S02]  /*2ef80*/  IMAD.MOV.U32 R24, RZ, RZ, R28 ;  /* 0x000000ffff187224 */ /* 0x002fc400078e001c */
[----:B------:R-:W-:Y:S02]  /*2ef90*/  IMAD.MOV.U32 R25, RZ, RZ, R3 ;  /* 0x000000ffff197224 */ /* 0x000fe400078e0003 */
[----:B----4-:R-:W-:Y:S02]  /*2efa0*/  IMAD.MOV.U32 R26, RZ, RZ, R2 ;  /* 0x000000ffff1a7224 */ /* 0x010fe400078e0002 */
[----:B------:R-:W-:Y:S01]  /*2efb0*/  IMAD.MOV.U32 R27, RZ, RZ, R0 ;  /* 0x000000ffff1b7224 */ /* 0x000fe200078e0000 */
[----:B------:R-:W1:Y:S06]  /*2efc0*/  S2R R22, SR_TID.X ;  /* 0x0000000000167919 */ /* 0x000e6c0000002100 */
[----:B---3--:R-:W-:-:S15]  /*2efd0*/  HMMA.16816.F32 R4, R8, R4, R24 ;  /* 0x000000040804723c */ /* 0x008fde0000001818 */
[----:B------:R-:W-:-:S09]  /*2efe0*/  NOP ;  /* 0x0000000000007918 */ /* 0x000fd20000000000 */
[----:B------:R-:W-:Y:S02]  /*2eff0*/  IMAD.MOV.U32 R0, RZ, RZ, R7 ;  /* 0x000000ffff007224 */ /* 0x000fe400078e0007 */
[----:B------:R-:W-:Y:S02]  /*2f000*/  IMAD.MOV.U32 R2, RZ, RZ, R6 ;  /* 0x000000ffff027224 */ /* 0x000fe400078e0006 */
[----:B------:R-:W-:Y:S02]  /*2f010*/  IMAD.MOV.U32 R3, RZ, RZ, R5 ;  /* 0x000000ffff037224 */ /* 0x000fe400078e0005 */
[----:B------:R-:W-:Y:S01]  /*2f020*/  IMAD.MOV.U32 R28, RZ, RZ, R4 ;  /* 0x000000ffff1c7224 */ /* 0x000fe200078e0004 */
[----:B------:R-:W-:Y:S04]  /*2f030*/  STL [R1+0x24c4], R0 ;  /* 0x0024c40001007387 */ /* 0x000fe80000100800 */
[----:B------:R-:W-:Y:S04]  /*2f040*/  STL [R1+0x24c0], R2 ;  /* 0x0024c00201007387 */ /* 0x000fe80000100800 */
[----:B------:R-:W-:Y:S04]  /*2f050*/  STL [R1+0x24bc], R3 ;  /* 0x0024bc0301007387 */ /* 0x000fe80000100800 */
[----:B------:R-:W-:Y:S04]  /*2f060*/  STL [R1+0x24b8], R28 ;  /* 0x0024b81c01007387 */ /* 0x000fe80000100800 */
[----:B------:R-:W3:Y:S04]  /*2f070*/  LDL.LU R24, [R1+0x340] ;  /* 0x0003400001187983 */ /* 0x000ee80000300800 */
[----:B------:R-:W3:Y:S04]  /*2f080*/  LDL.LU R25, [R1+0x344] ;  /* 0x0003440001197983 */ /* 0x000ee80000300800 */
[----:B------:R-:W3:Y:S04]  /*2f090*/  LDL.LU R26, [R1+0x348] ;  /* 0x00034800011a7983 */ /* 0x000ee80000300800 */
[----:B0-----:R-:W-:Y:S04]  /*2f0a0*/  STL.64 [R1+0x25b0], R14 ;  /* 0x0025b00e01007387 */ /* 0x001fe80000100a00 */
[----:B------:R0:W-:Y:S04]  /*2f0b0*/  STL.64 [R1+0x25a8], R12 ;  /* 0x0025a80c01007387 */ /* 0x0001e80000100a00 */
[----:B0-----:R-:W4:Y:S01]  /*2f0c0*/  LDL.LU.64 R12, [R1+0x60] ;  /* 0x00006000010c7983 */ /* 0x001f220000300a00 */
[----:B------:R-:W-:-:S02]  /*2f0d0*/  IMAD.MOV.U32 R27, RZ, RZ, R29 ;  /* 0x000000ffff1b7224 */ /* 0x000fc400078e001d */
[----:B------:R-:W0:Y:S01]  /*2f0e0*/  S2R R29, SR_TID.X ;  /* 0x00000000001d7919 */ /* 0x000e220000002100 */
[----:B-1----:R-:W-:-:S05]  /*2f0f0*/  LOP3.LUT R23, R22, 0x7, RZ, 0xc0, !PT ;  /* 0x0000000716177812 */ /* 0x002fca00078ec0ff */
[----:B------:R-:W-:Y:S01]  /*2f100*/  IMAD R23, R23, 0x210, RZ ;  /* 0x0000021017177824 */ /* 0x000fe200078e02ff */
[----:B--2---:R-:W-:Y:S06]  /*2f110*/  HMMA.16816.F32 R16, R8, R20, R16 ;  /* 0x000000140810723c */ /* 0x004fec0000001810 */
[----:B------:R-:W-:Y:S02]  /*2f120*/  IMAD.MOV.U32 R2, RZ, RZ, R20 ;  /* 0x000000ffff027224 */ /* 0x000fe400078e0014 */
[----:B------:R-:W-:Y:S02]  /*2f130*/  IMAD.MOV.U32 R0, RZ, RZ, R21 ;  /* 0x000000ffff007224 */ /* 0x000fe400078e0015 */
[----:B0-----:R-:W-:-:S05]  /*2f140*/  IMAD.SHL.U32 R7, R29, 0x2, RZ ;  /* 0x000000021d077824 */ /* 0x001fca00078e00ff */
[----:B------:R-:W-:Y:S01]  /*2f150*/  LOP3.LUT R7, R7, 0x10, RZ, 0xc0, !PT ;  /* 0x0000001007077812 */ /* 0x000fe200078ec0ff */
[----:B------:R-:W-:-:S03]  /*2f160*/  IMAD.SHL.U32 R29, R22, 0x100, RZ ;  /* 0x00000100161d7824 */ /* 0x000fc600078e00ff */
[----:B------:R-:W-:-:S04]  /*2f170*/  LOP3.LUT R7, R7, 0x20, R22, 0xf8, !PT ;  /* 0x0000002007077812 */ /* 0x000fc800078ef816 */
[----:B------:R-:W-:-:S04]  /*2f180*/  LOP3.LUT R7, R23, R7, RZ, 0x3c, !PT ;  /* 0x0000000717077212 */ /* 0x000fc800078e3cff */
[----:B------:R-:W-:-:S05]  /*2f190*/  LOP3.LUT R7, R7, 0x1000, R29, 0xf8, !PT ;  /* 0x0000100007077812 */ /* 0x000fca00078ef81d */
[----:B------:R-:W0:Y:S01]  /*2f1a0*/  LDSM.16.MT88.4 R20, [R7+UR4+0xa000] ;  /* 0x00a000040714783b */ /* 0x000e220008004200 */
[----:B------:R-:W-:-:S03]  /*2f1b0*/  IMAD.MOV.U32 R29, RZ, RZ, R19 ;  /* 0x000000ffff1d7224 */ /* 0x000fc600078e0013 */
[----:B----4-:R1:W-:Y:S04]  /*2f1c0*/  STL.64 [R1+0x2690], R12 ;  /* 0x0026900c01007387 */ /* 0x0103e80000100a00 */
[----:B-1----:R-:W3:Y:S04]  /*2f1d0*/  LDL.64 R12, [R1+0x70] ;  /* 0x00007000010c7983 */ /* 0x002ee80000100a00 */
[----:B------:R1:W-:Y:S04]  /*2f1e0*/  STL.64 [R1+0x1f0], R16 ;  /* 0x0001f01001007387 */ /* 0x0003e80000100a00 */
[----:B------:R-:W-:Y:S04]  /*2f1f0*/  STL [R1+0x1f8], R18 ;  /* 0x0001f81201007387 */ /* 0x000fe80000100800 */
[----:B------:R-:W-:Y:S04]  /*2f200*/  STL [R1+0x24c8], R29 ;  /* 0x0024c81d01007387 */ /* 0x000fe80000100800 */
[----:B0-----:R-:W-:Y:S01]  /*2f210*/  STL.64 [R1], R20 ;  /* 0x0000001401007387 */ /* 0x001fe20000100a00 */
[----:B-1----:R-:W-:-:S02]  /*2f220*/  IMAD.MOV.U32 R16, RZ, RZ, R22 ;  /* 0x000000ffff107224 */ /* 0x002fc400078e0016 */
[----:B------:R-:W-:-:S05]  /*2f230*/  IMAD.MOV.U32 R17, RZ, RZ, R23 ;  /* 0x000000ffff117224 */ /* 0x000fca00078e0017 */
[----:B------:R0:W-:Y:S04]  /*2f240*/  STL.64 [R1+0x2640], R16 ;  /* 0x0026401001007387 */ /* 0x0001e80000100a00 */
[----:B0-----:R-:W2:Y:S04]  /*2f250*/  LDL.LU R16, [R1+0x390] ;  /* 0x0003900001107983 */ /* 0x001ea80000300800 */
[----:B------:R-:W2:Y:S04]  /*2f260*/  LDL.LU R17, [R1+0x394] ;  /* 0x0003940001117983 */ /* 0x000ea80000300800 */
[----:B------:R-:W4:Y:S04]  /*2f270*/  LDL.LU R18, [R1+0x398] ;  /* 0x0003980001127983 */ /* 0x000f280000300800 */
[----:B------:R-:W4:Y:S04]  /*2f280*/  LDL.LU R19, [R1+0x39c] ;  /* 0x00039c0001137983 */ /* 0x000f280000300800 */
[----:B------:R-:W2:Y:S04]  /*2f290*/  LDL.LU R20, [R1+0x330] ;  /* 0x0003300001147983 */ /* 0x000ea80000300800 */
[----:B------:R-:W2:Y:S04]  /*2f2a0*/  LDL.LU R21, [R1+0x334] ;  /* 0x0003340001157983 */ /* 0x000ea80000300800 */
[----:B------:R-:W2:Y:S04]  /*2f2b0*/  LDL.LU R22, [R1+0x338] ;  /* 0x0003380001167983 */ /* 0x000ea80000300800 */
[----:B------:R-:W2:Y:S01]  /*2f2c0*/  LDL.LU R23, [R1+0x33c] ;  /* 0x00033c0001177983 */ /* 0x000ea20000300800 */
[----:B---3--:R-:W-:Y:S06]  /*2f2d0*/  HMMA.16816.F32 R24, R8, R12, R24 ;  /* 0x0000000c0818723c */ /* 0x008fec0000001818 */
[----:B------:R-:W-:-:S02]  /*2f2e0*/  IMAD.MOV.U32 R5, RZ, RZ, R12 ;  /* 0x000000ffff057224 */ /* 0x000fc400078e000c */
[----:B------:R-:W-:Y:S01]  /*2f2f0*/  IMAD.MOV.U32 R4, RZ, RZ, R13 ;  /* 0x000000ffff047224 */ /* 0x000fe200078e000d */
[----:B----4-:R-:W-:Y:S04]  /*2f300*/  STL.64 [R1+0x2650], R18 ;  /* 0x0026501201007387 */ /* 0x010fe80000100a00 */
[----:B--2---:R0:W-:Y:S11]  /*2f310*/  STL.64 [R1+0x2648], R16 ;  /* 0x0026481001007387 */ /* 0x0041f60000100a00 */
[----:B------:R-:W-:-:S02]  /*2f320*/  IMAD.MOV.U32 R29, RZ, RZ, R27 ;  /* 0x000000ffff1d7224 */ /* 0x000fc400078e001b */
[----:B0-----:R-:W-:Y:S02]  /*2f330*/  IMAD.MOV.U32 R16, RZ, RZ, R2 ;  /* 0x000000ffff107224 */ /* 0x001fe400078e0002 */
[----:B------:R-:W-:-:S05]  /*2f340*/  IMAD.MOV.U32 R17, RZ, RZ, R0 ;  /* 0x000000ffff117224 */ /* 0x000fca00078e0000 */
[----:B------:R0:W-:Y:S04]  /*2f350*/  STL.64 [R1+0x2668], R16 ;  /* 0x0026681001007387 */ /* 0x0001e80000100a00 */
[----:B0-----:R-:W2:Y:S04]  /*2f360*/  LDL.64 R16, [R1+0x90] ;  /* 0x0000900001107983 */ /* 0x001ea80000100a00 */
[----:B------:R-:W3:Y:S04]  /*2f370*/  LDL.LU.64 R12, [R1+0x2690] ;  /* 0x00269000010c7983 */ /* 0x000ee80000300a00 */
[----:B------:R-:W-:Y:S04]  /*2f380*/  STL.64 [R1+0x200], R24 ;  /* 0x0002001801007387 */ /* 0x000fe80000100a00 */
[----:B------:R-:W-:Y:S04]  /*2f390*/  STL [R1+0x208], R26 ;  /* 0x0002081a01007387 */ /* 0x000fe80000100800 */
[----:B------:R-:W0:Y:S04]  /*2f3a0*/  LDSM.16.MT88.4 R24, [R7+UR4+0xa080] ;  /* 0x00a080040718783b */ /* 0x000e280008004200 */
[----:B------:R-:W-:Y:S04]  /*2f3b0*/  STL [R1+0x2628], R29 ;  /* 0x0026281d01007387 */ /* 0x000fe80000100800 */
[----:B0-----:R-:W-:Y:S04]  /*2f3c0*/  STL.64 [R1+0x2518], R26 ;  /* 0x0025181a01007387 */ /* 0x001fe80000100a00 */
[----:B------:R0:W-:Y:S04]  /*2f3d0*/  STL.64 [R1+0x2510], R24 ;  /* 0x0025101801007387 */ /* 0x0001e80000100a00 */
[----:B0-----:R-:W4:Y:S04]  /*2f3e0*/  LDL.LU R24, [R1+0x190] ;  /* 0x0001900001187983 */ /* 0x001f280000300800 */
[----:B------:R-:W4:Y:S04]  /*2f3f0*/  LDL.LU R25, [R1+0x194] ;  /* 0x0001940001197983 */ /* 0x000f280000300800 */
[----:B------:R-:W2:Y:S04]  /*2f400*/  LDL.LU R26, [R1+0x198] ;  /* 0x00019800011a7983 */ /* 0x000ea80000300800 */
[----:B------:R-:W2:Y:S04]  /*2f410*/  LDL.LU R27, [R1+0x19c] ;  /* 0x00019c00011b7983 */ /* 0x000ea80000300800 */
[----:B--2---:R-:W-:Y:S04]  /*2f420*/  STL.64 [R1+0x2660], R26 ;  /* 0x0026601a01007387 */ /* 0x004fe80000100a00 */
[----:B----4-:R0:W-:Y:S04]  /*2f430*/  STL.64 [R1+0x2658], R24 ;  /* 0x0026581801007387 */ /* 0x0101e80000100a00 */
[----:B0-----:R-:W2:Y:S04]  /*2f440*/  LDL.LU R24, [R1+0x3a0] ;  /* 0x0003a00001187983 */ /* 0x001ea80000300800 */
[----:B------:R-:W2:Y:S04]  /*2f450*/  LDL.LU R25, [R1+0x3a4] ;  /* 0x0003a40001197983 */ /* 0x000ea80000300800 */
[----:B------:R-:W4:Y:S04]  /*2f460*/  LDL.LU R26, [R1+0x3a8] ;  /* 0x0003a800011a7983 */ /* 0x000f280000300800 */
[----:B------:R-:W4:Y:S01]  /*2f470*/  LDL.LU R27, [R1+0x3ac] ;  /* 0x0003ac00011b7983 */ /* 0x000f220000300800 */
[----:B---3--:R-:W-:Y:S03]  /*2f480*/  HMMA.16816.F32 R8, R8, R12, R20 ;  /* 0x0000000c0808723c */ /* 0x008fe60000001814 */
[----:B----4-:R-:W-:Y:S04]  /*2f490*/  STL.64 [R1+0x2678], R26 ;  /* 0x0026781a01007387 */ /* 0x010fe80000100a00 */
[----:B--2---:R0:W-:Y:S04]  /*2f4a0*/  STL.64 [R1+0x2670], R24 ;  /* 0x0026701801007387 */ /* 0x0041e80000100a00 */
[----:B0-----:R-:W2:Y:S04]  /*2f4b0*/  LDL.LU R24, [R1+0x3b0] ;  /* 0x0003b00001187983 */ /* 0x001ea80000300800 */
[----:B------:R-:W2:Y:S04]  /*2f4c0*/  LDL.LU R25, [R1+0x3b4] ;  /* 0x0003b40001197983 */ /* 0x000ea80000300800 */
[----:B------:R-:W2:Y:S04]  /*2f4d0*/  LDL.LU R26, [R1+0x3b8] ;  /* 0x0003b800011a7983 */ /* 0x000ea80000300800 */
[----:B------:R-:W2:Y:S04]  /*2f4e0*/  LDL.LU R27, [R1+0x3bc] ;  /* 0x0003bc00011b7983 */ /* 0x000ea80000300800 */
[----:B------:R-:W2:Y:S04]  /*2f4f0*/  LDL.LU.64 R22, [R1+0x2688] ;  /* 0x0026880001167983 */ /* 0x000ea80000300a00 */
[----:B------:R-:W2:Y:S01]  /*2f500*/  LDL.LU.64 R20, [R1+0x2680] ;  /* 0x0026800001147983 */ /* 0x000ea20000300a00 */
[----:B------:R-:W-:-:S02]  /*2f510*/  IMAD.MOV.U32 R0, RZ, RZ, R8 ;  /* 0x000000ffff007224 */ /* 0x000fc400078e0008 */
[----:B------:R-:W-:Y:S02]  /*2f520*/  IMAD.MOV.U32 R2, RZ, RZ, R9 ;  /* 0x000000ffff027224 */ /* 0x000fe400078e0009 */
[----:B------:R-:W-:Y:S02]  /*2f530*/  IMAD.MOV.U32 R3, RZ, RZ, R10 ;  /* 0x000000ffff037224 */ /* 0x000fe400078e000a */
[----:B------:R-:W-:Y:S02]  /*2f540*/  IMAD.MOV.U32 R28, RZ, RZ, R11 ;  /* 0x000000ffff1c7224 */ /* 0x000fe400078e000b */
[----:B------:R-:W0:Y:S01]  /*2f550*/  LDSM.16.MT88.4 R8, [R7+UR4+0xa100] ;  /* 0x00a100040708783b */ /* 0x000e220008004200 */
[----:B------:R-:W-:-:S03]  /*2f560*/  IMAD.MOV.U32 R29, RZ, RZ, R17 ;  /* 0x000000ffff1d7224 */ /* 0x000fc600078e0011 */
[----:B0-----:R-:W-:Y:S04]  /*2f570*/  STL.64 [R1+0x24d8], R10 ;  /* 0x0024d80a01007387 */ /* 0x001fe80000100a00 */
[----:B------:R-:W-:Y:S01]  /*2f580*/  STL.64 [R1+0x24d0], R8 ;  /* 0x0024d00801007387 */ /* 0x000fe20000100a00 */
[----:B--2---:R-:W-:-:S15]  /*2f590*/  HMMA.16816.F32 R24, R20, R16, R24 ;  /* 0x000000101418723c */ /* 0x004fde0000001818 */
[----:B------:R-:W-:-:S08]  /*2f5a0*/  NOP ;  /* 0x0000000000007918 */ /* 0x000fd00000000000 */
[----:B------:R-:W-:Y:S04]  /*2f5b0*/  STL.64 [R1+0x250], R24 ;  /* 0x0002501801007387 */ /* 0x000fe80000100a00 */
[----:B------:R0:W-:Y:S04]  /*2f5c0*/  STL.64 [R1+0x258], R26 ;  /* 0x0002581a01007387 */ /* 0x0001e80000100a00 */
[----:B0-----:R-:W2:Y:S04]  /*2f5d0*/  LDL.LU.64 R26, [R1+0x2678] ;  /* 0x00267800011a7983 */ /* 0x001ea80000300a00 */
[----:B------:R-:W2:Y:S04]  /*2f5e0*/  LDL.LU.64 R24, [R1+0x2670] ;  /* 0x0026700001187983 */ /* 0x000ea80000300a00 */
[----:B------:R-:W2:Y:S02]  /*2f5f0*/  LDL.LU.64 R16, [R1+0x2668] ;  /* 0x0026680001107983 */ /* 0x000ea40000300a00 */
[----:B--2---:R-:W-:Y:S02]  /*2f600*/  HMMA.16816.F32 R16, R20, R16, R24 ;  /* 0x000000101410723c */ /* 0x004fe40000001818 */
[----:B------:R-:W2:Y:S04]  /*2f610*/  LDL.LU.64 R26, [R1+0x2660] ;  /* 0x00266000011a7983 */ /* 0x000ea80000300a00 */
[----:B------:R-:W2:-:S15]  /*2f620*/  LDL.LU.64 R24, [R1+0x2658] ;  /* 0x0026580001187983 */ /* 0x000e9e0000300a00 */
[----:B------:R-:W-:-:S02]  /*2f630*/  NOP ;  /* 0x0000000000007918 */ /* 0x000fc40000000000 */
[----:B------:R-:W-:Y:S04]  /*2f640*/  STL.64 [R1+0x260], R16 ;  /* 0x0002601001007387 */ /* 0x000fe80000100a00 */
[----:B------:R0:W-:Y:S04]  /*2f650*/  STL.64 [R1+0x268], R18 ;  /* 0x0002681201007387 */ /* 0x0001e80000100a00 */
[----:B0-----:R-:W3:Y:S04]  /*2f660*/  LDL.LU.64 R18, [R1+0x2650] ;  /* 0x0026500001127983 */ /* 0x001ee80000300a00 */
[----:B------:R-:W3:Y:S01]  /*2f670*/  LDL.LU.64 R16, [R1+0x2648] ;  /* 0x0026480001107983 */ /* 0x000ee20000300a00 */
[----:B------:R-:W-:-:S02]  /*2f680*/  IMAD.MOV.U32 R8, RZ, RZ, R5 ;  /* 0x000000ffff087224 */ /* 0x000fc400078e0005 */
[----:B------:R-:W-:-:S07]  /*2f690*/  IMAD.MOV.U32 R9, RZ, RZ, R4 ;  /* 0x000000ffff097224 */ /* 0x000fce00078e0004 */
[----:B---3--:R-:W-:Y:S01]  /*2f6a0*/  HMMA.16816.F32 R8, R20, R8, R16 ;  /* 0x000000081408723c */ /* 0x008fe20000001810 */
[----:B------:R-:W3:-:S15]  /*2f6b0*/  LDL.LU.64 R16, [R1+0x2640] ;  /* 0x0026400001107983 */ /* 0x000ede0000300a00 */
[----:B------:R-:W-:-:S07]  /*2f6c0*/  NOP ;  /* 0x0000000000007918 */ /* 0x000fce0000000000 */
[----:B------:R-:W-:Y:S04]  /*2f6d0*/  STL.64 [R1+0x2c0], R8 ;  /* 0x0002c00801007387 */ /* 0x000fe80000100a00 */
[----:B------:R2:W-:Y:S02]  /*2f6e0*/  STL.64 [R1+0x2c8], R10 ;  /* 0x0002c80a01007387 */ /* 0x0005e40000100a00 */
[----:B--2---:R-:W-:Y:S02]  /*2f6f0*/  HMMA.16816.F32 R8, R20, R12, R24 ;  /* 0x0000000c1408723c */ /* 0x004fe40000001818 */
[----:B------:R-:W0:-:S15]  /*2f700*/  LDSM.16.MT88.4 R20, [R7+UR4+0xa180] ;  /* 0x00a180040714783b */ /* 0x000e1e0008004200 */
[----:B------:R-:W-:-:S06]  /*2f710*/  NOP ;  /* 0x0000000000007918 */ /* 0x000fcc0000000000 */
[----:B------:R1:W-:Y:S04]  /*2f720*/  STL.64 [R1+0x2b0], R8 ;  /* 0x0002b00801007387 */ /* 0x0003e80000100a00 */
[----:B------:R2:W-:Y:S04]  /*2f730*/  STL.64 [R1+0x2b8], R10 ;  /* 0x0002b80a01007387 */ /* 0x0005e80000100a00 */
[----:B-1----:R-:W4:Y:S04]  /*2f740*/  LDL.LU R8, [R1+0xb0] ;  /* 0x0000b00001087983 */ /* 0x002f280000300800 */
[----:B------:R-:W4:Y:S04]  /*2f750*/  LDL.LU R9, [R1+0xb4] ;  /* 0x0000b40001097983 */ /* 0x000f280000300800 */
[----:B--2---:R-:W2:Y:S04]  /*2f760*/  LDL.LU R10, [R1+0xb8] ;  /* 0x0000b800010a7983 */ /* 0x004ea80000300800 */
[----:B------:R-:W2:Y:S04]  /*2f770*/  LDL.LU R11, [R1+0xbc] ;  /* 0x0000bc00010b7983 */ /* 0x000ea80000300800 */
[----:B--2---:R-:W-:Y:S04]  /*2f780*/  STL.64 [R1+0x24e8], R10 ;  /* 0x0024e80a01007387 */ /* 0x004fe80000100a00 */
[----:B----4-:R1:W-:Y:S04]  /*2f790*/  STL.64 [R1+0x24e0], R8 ;  /* 0x0024e00801007387 */ /* 0x0103e80000100a00 */
[----:B-1----:R-:W2:Y:S04]  /*2f7a0*/  LDL.LU.64 R8, [R1+0x80] ;  /* 0x0000800001087983 */ /* 0x002ea80000300a00 */
[----:B------:R-:W4:Y:S01]  /*2f7b0*/  LDL.64 R10, [R1+0x88] ;  /* 0x00008800010a7983 */ /* 0x000f220000100a00 */
[----:B------:R-:W-:-:S02]  /*2f7c0*/  IMAD.MOV.U32 R18, RZ, RZ, R12 ;  /* 0x000000ffff127224 */ /* 0x000fc400078e000c */
[----:B------:R-:W-:Y:S01]  /*2f7d0*/  IMAD.MOV.U32 R19, RZ, RZ, R13 ;  /* 0x000000ffff137224 */ /* 0x000fe200078e000d */
[----:B----4-:R-:W-:Y:S04]  /*2f7e0*/  STL.64 [R1+0x2620], R10 ;  /* 0x0026200a01007387 */ /* 0x010fe80000100a00 */
[----:B--2---:R-:W-:Y:S04]  /*2f7f0*/  STL.64 [R1+0x2618], R8 ;  /* 0x0026180801007387 */ /* 0x004fe80000100a00 */
[----:B0-----:R-:W-:Y:S04]  /*2f800*/  STL.64 [R1+0x2480], R22 ;  /* 0x0024801601007387 */ /* 0x001fe80000100a00 */
[----:B------:R0:W-:Y:S04]  /*2f810*/  STL.64 [R1+0x2478], R20 ;  /* 0x0024781401007387 */ /* 0x0001e80000100a00 */
[----:B0-----:R-:W2:Y:S04]  /*2f820*/  LDL.LU R20, [R1+0x40] ;  /* 0x0000400001147983 */ /* 0x001ea80000300800 */
[----:B------:R-:W2:Y:S04]  /*2f830*/  LDL.LU R21, [R1+0x44] ;  /* 0x0000440001157983 */ /* 0x000ea80000300800 */
[----:B------:R-:W4:Y:S04]  /*2f840*/  LDL.LU R22, [R1+0x48] ;  /* 0x0000480001167983 */ /* 0x000f280000300800 */
[----:B------:R-:W4:Y:S04]  /*2f850*/  LDL.LU R23, [R1+0x4c] ;  /* 0x00004c0001177983 */ /* 0x000f280000300800 */
        /* <DEDUP_REMOVED lines=8> */
[----:B---3--:R-:W-:Y:S04]  /*2f8e0*/  STL.64 [R1+0x25f8], R6 ;  /* 0x0025f80601007387 */ /* 0x008fe80000100a00 */
[----:B----4-:R0:W-:Y:S04]  /*2f8f0*/  STL.64 [R1+0x25f0], R4 ;  /* 0x0025f00401007387 */ /* 0x0101e80000100a00 */
[----:B0-----:R-:W3:Y:S04]  /*2f900*/  LDL.LU.64 R4, [R1+0x70] ;  /* 0x0000700001047983 */ /* 0x001ee80000300a00 */
[----:B---3--:R0:W-:Y:S04]  /*2f910*/  STL.64 [R1+0x2610], R4 ;  /* 0x0026100401007387 */ /* 0x0081e80000100a00 */
[----:B0-----:R-:W3:Y:S04]  /*2f920*/  LDL.LU R4, [R1+0x1d0] ;  /* 0x0001d00001047983 */ /* 0x001ee80000300800 */
[----:B------:R-:W3:Y:S04]  /*2f930*/  LDL.LU R5, [R1+0x1d4] ;  /* 0x0001d40001057983 */ /* 0x000ee80000300800 */
[----:B------:R-:W3:Y:S04]  /*2f940*/  LDL.LU R6, [R1+0x1d8] ;  /* 0x0001d80001067983 */ /* 0x000ee80000300800 */
[----:B------:R-:W3:Y:S04]  /*2f950*/  LDL.LU R7, [R1+0x1dc] ;  /* 0x0001dc0001077983 */ /* 0x000ee80000300800 */
[----:B------:R-:W4:Y:S04]  /*2f960*/  LDL.LU R8, [R1+0x2a0] ;  /* 0x0002a00001087983 */ /* 0x000f280000300800 */
[----:B------:R-:W4:Y:S04]  /*2f970*/  LDL.LU R9, [R1+0x2a4] ;  /* 0x0002a40001097983 */ /* 0x000f280000300800 */
[----:B------:R-:W4:Y:S04]  /*2f980*/  LDL.LU R10, [R1+0x2a8] ;  /* 0x0002a800010a7983 */ /* 0x000f280000300800 */
[----:B------:R-:W4:Y:S04]  /*2f990*/  LDL.LU R11, [R1+0x2ac] ;  /* 0x0002ac00010b7983 */ /* 0x000f280000300800 */
[----:B--2---:R-:W-:Y:S04]  /*2f9a0*/  STL.64 [R1+0x25c0], R14 ;  /* 0x0025c00e01007387 */ /* 0x004fe80000100a00 */
[----:B------:R0:W-:Y:S04]  /*2f9b0*/  STL.64 [R1+0x25b8], R12 ;  /* 0x0025b80c01007387 */ /* 0x0001e80000100a00 */
[----:B0-----:R-:W2:Y:S04]  /*2f9c0*/  LDL.LU R12, [R1+0x1b0] ;  /* 0x0001b000010c7983 */ /* 0x001ea80000300800 */
[----:B------:R-:W2:Y:S04]  /*2f9d0*/  LDL.LU R13, [R1+0x1b4] ;  /* 0x0001b400010d7983 */ /* 0x000ea80000300800 */
[----:B------:R-:W3:Y:S04]  /*2f9e0*/  LDL.LU R14, [R1+0x1b8] ;  /* 0x0001b800010e7983 */ /* 0x000ee80000300800 */
[----:B------:R-:W3:Y:S04]  /*2f9f0*/  LDL.LU R15, [R1+0x1bc] ;  /* 0x0001bc00010f7983 */ /* 0x000ee80000300800 */
[----:B---3--:R0:W-:Y:S04]  /*2fa00*/  STL.64 [R1+0x25d0], R14 ;  /* 0x0025d00e01007387 */ /* 0x0081e80000100a00 */
[----:B0-----:R-:W3:Y:S04]  /*2fa10*/  LDL R15, [R1+0x1be0] ;  /* 0x001be000010f7983 */ /* 0x001ee80000100800 */
[----:B--2---:R0:W-:Y:S04]  /*2fa20*/  STL.64 [R1+0x25c8], R12 ;  /* 0x0025c80c01007387 */ /* 0x0041e80000100a00 */
[----:B---3--:R1:W-:Y:S04]  /*2fa30*/  STL [R1+0x25d8], R15 ;  /* 0x0025d80f01007387 */ /* 0x0083e80000100800 */
[----:B0-----:R-:W2:Y:S04]  /*2fa40*/  LDL.LU R12, [R1+0x170] ;  /* 0x00017000010c7983 */ /* 0x001ea80000300800 */
[----:B------:R-:W2:Y:S04]  /*2fa50*/  LDL.LU R13, [R1+0x174] ;  /* 0x00017400010d7983 */ /* 0x000ea80000300800 */
[----:B------:R-:W3:Y:S04]  /*2fa60*/  LDL.LU R14, [R1+0x178] ;  /* 0x00017800010e7983 */ /* 0x000ee80000300800 */
[----:B-1----:R-:W3:Y:S04]  /*2fa70*/  LDL.LU R15, [R1+0x17c] ;  /* 0x00017c00010f7983 */ /* 0x002ee80000300800 */
[----:B---3--:R-:W-:Y:S04]  /*2fa80*/  STL.64 [R1+0x2608], R14 ;  /* 0x0026080e01007387 */ /* 0x008fe80000100a00 */
[----:B--2---:R0:W-:Y:S04]  /*2fa90*/  STL.64 [R1+0x2600], R12 ;  /* 0x0026000c01007387 */ /* 0x0041e80000100a00 */
[----:B0-----:R-:W2:Y:S04]  /*2faa0*/  LDL.LU R12, [R1+0x1c0] ;  /* 0x0001c000010c7983 */ /* 0x001ea80000300800 */
[----:B------:R-:W2:Y:S04]  /*2fab0*/  LDL.LU R13, [R1+0x1c4] ;  /* 0x0001c400010d7983 */ /* 0x000ea80000300800 */
[----:B------:R-:W2:Y:S04]  /*2fac0*/  LDL.LU R14, [R1+0x1c8] ;  /* 0x0001c800010e7983 */ /* 0x000ea80000300800 */
[----:B------:R-:W2:Y:S04]  /*2fad0*/  LDL.LU R15, [R1+0x1cc] ;  /* 0x0001cc00010f7983 */ /* 0x000ea80000300800 */
[----:B------:R-:W3:Y:S04]  /*2fae0*/  LDL.LU R24, [R1] ;  /* 0x0000000001187983 */ /* 0x000ee80000300800 */
[----:B------:R-:W3:Y:S01]  /*2faf0*/  LDL.LU R25, [R1+0x4] ;  /* 0x0000040001197983 */ /* 0x000ee20000300800 */
[----:B------:R-:W-:-:S02]  /*2fb00*/  IMAD.MOV.U32 R26, RZ, RZ, R16 ;  /* 0x000000ffff1a7224 */ /* 0x000fc400078e0010 */
[----:B------:R-:W-:Y:S01]  /*2fb10*/  IMAD.MOV.U32 R27, RZ, RZ, R17 ;  /* 0x000000ffff1b7224 */ /* 0x000fe200078e0011 */
[----:B------:R-:W4:Y:S04]  /*2fb20*/  LDL.LU R16, [R1+0x2638] ;  /* 0x0026380001107983 */ /* 0x000f280000300800 */
[----:B------:R-:W4:Y:S04]  /*2fb30*/  LDL.LU R17, [R1+0x2634] ;  /* 0x0026340001117983 */ /* 0x000f280000300800 */
[----:B------:R-:W-:Y:S04]  /*2fb40*/  STL.64 [R1+0x2568], R26 ;  /* 0x0025681a01007387 */ /* 0x000fe80000100a00 */
[----:B---3--:R0:W-:Y:S02]  /*2fb50*/  STL.64 [R1+0x2560], R24 ;  /* 0x0025601801007387 */ /* 0x0081e40000100a00 */
[----:B0-----:R-:W-:-:S02]  /*2fb60*/  IMAD.MOV.U32 R24, RZ, RZ, R18 ;  /* 0x000000ffff187224 */ /* 0x001fc400078e0012 */
[----:B------:R-:W-:Y:S01]  /*2fb70*/  IMAD.MOV.U32 R25, RZ, RZ, R19 ;  /* 0x000000ffff197224 */ /* 0x000fe200078e0013 */
[----:B------:R-:W4:Y:S04]  /*2fb80*/  LDL.LU R18, [R1+0x2630] ;  /* 0x0026300001127983 */ /* 0x000f280000300800 */
[----:B------:R-:W4:Y:S04]  /*2fb90*/  LDL.LU R19, [R1+0x262c] ;  /* 0x00262c0001137983 */ /* 0x000f280000300800 */
[----:B------:R-:W-:Y:S04]  /*2fba0*/  STL.64 [R1+0x24f8], R22 ;  /* 0x0024f81601007387 */ /* 0x000fe80000100a00 */
[----:B------:R0:W-:Y:S04]  /*2fbb0*/  STL.64 [R1+0x24f0], R20 ;  /* 0x0024f01401007387 */ /* 0x0001e80000100a00 */
[----:B0-----:R-:W4:Y:S01]  /*2fbc0*/  LDL.LU R20, [R1+0x90] ;  /* 0x0000900001147983 */ /* 0x001f220000300800 */
[----:B------:R-:W-:-:S03]  /*2fbd0*/  IMAD.MOV.U32 R21, RZ, RZ, R29 ;  /* 0x000000ffff157224 */ /* 0x000fc600078e001d */
[----:B------:R-:W3:Y:S04]  /*2fbe0*/  LDL.LU R29, [R1+0x2628] ;  /* 0x00262800011d7983 */ /* 0x000ee80000300800 */
[----:B------:R-:W3:Y:S04]  /*2fbf0*/  LDL R22, [R1+0x98] ;  /* 0x0000980001167983 */ /* 0x000ee80000100800 */
[----:B------:R-:W3:Y:S01]  /*2fc00*/  LDL R23, [R1+0x9c] ;  /* 0x00009c0001177983 */ /* 0x000ee20000100800 */
        /* <DEDUP_REMOVED lines=8> */
[----:B------:R0:W-:Y:S04]  /*2fc90*/  STL.64 [R1+0x300], R4 ;  /* 0x0003000401007387 */ /* 0x0001e80000100a00 */
[----:B------:R-:W-:Y:S04]  /*2fca0*/  STL.64 [R1+0x308], R6 ;  /* 0x0003080601007387 */ /* 0x000fe80000100a00 */
[----:B0-----:R-:W2:Y:S02]  /*2fcb0*/  LDL.LU.64 R4, [R1+0x2610] ;  /* 0x0026100001047983 */ /* 0x001ea40000300a00 */
[----:B--2---:R-:W-:Y:S06]  /*2fcc0*/  HMMA.16816.F32 R12, R16, R4, R12 ;  /* 0x00000004100c723c */ /* 0x004fec000000180c */
[----:B------:R-:W-:-:S02]  /*2fcd0*/  IMAD.MOV.U32 R27, RZ, RZ, R4 ;  /* 0x000000ffff1b7224 */ /* 0x000fc400078e0004 */
[----:B------:R-:W-:-:S15]  /*2fce0*/  IMAD.MOV.U32 R26, RZ, RZ, R5 ;  /* 0x000000ffff1a7224 */ /* 0x000fde00078e0005 */
[----:B------:R-:W-:Y:S04]  /*2fcf0*/  STL.64 [R1+0x2e0], R12 ;  /* 0x0002e00c01007387 */ /* 0x000fe80000100a00 */
[----:B------:R0:W-:Y:S04]  /*2fd00*/  STL.64 [R1+0x2e8], R14 ;  /* 0x0002e80e01007387 */ /* 0x0001e80000100a00 */
[----:B0-----:R-:W2:Y:S04]  /*2fd10*/  LDL.LU.64 R14, [R1+0x2608] ;  /* 0x00260800010e7983 */ /* 0x001ea80000300a00 */
[----:B------:R-:W2:Y:S04]  /*2fd20*/  LDL.LU.64 R12, [R1+0x2600] ;  /* 0x00260000010c7983 */ /* 0x000ea80000300a00 */
[----:B------:R-:W3:Y:S04]  /*2fd30*/  LDL.LU.64 R6, [R1+0x25f8] ;  /* 0x0025f80001067983 */ /* 0x000ee80000300a00 */
[----:B------:R-:W3:Y:S02]  /*2fd40*/  LDL.LU.64 R4, [R1+0x25f0] ;  /* 0x0025f00001047983 */ /* 0x000ee40000300a00 */
[----:B---3--:R-:W-:Y:S02]  /*2fd50*/  HMMA.16816.F32 R16, R16, R24, R4 ;  /* 0x000000181010723c */ /* 0x008fe40000001804 */
[----:B------:R-:W2:Y:S04]  /*2fd60*/  LDL.LU.64 R6, [R1+0x25e8] ;  /* 0x0025e80001067983 */ /* 0x000ea80000300a00 */
[----:B------:R-:W2:-:S15]  /*2fd70*/  LDL.LU.64 R4, [R1+0x25e0] ;  /* 0x0025e00001047983 */ /* 0x000e9e0000300a00 */
[----:B------:R-:W-:-:S02]  /*2fd80*/  NOP ;  /* 0x0000000000007918 */ /* 0x000fc40000000000 */
[----:B------:R-:W-:Y:S04]  /*2fd90*/  STL.64 [R1+0x2d0], R16 ;  /* 0x0002d01001007387 */ /* 0x000fe80000100a00 */
[----:B------:R0:W-:Y:S04]  /*2fda0*/  STL.64 [R1+0x2d8], R18 ;  /* 0x0002d81201007387 */ /* 0x0001e80000100a00 */
[----:B0-----:R-:W3:Y:S04]  /*2fdb0*/  LDL R18, [R1+0x78] ;  /* 0x0000780001127983 */ /* 0x001ee80000100800 */
[----:B------:R-:W3:Y:S01]  /*2fdc0*/  LDL R19, [R1+0x7c] ;  /* 0x00007c0001137983 */ /* 0x000ee20000100800 */
[----:B--2---:R-:W-:-:S15]  /*2fdd0*/  HMMA.16816.F32 R12, R4, R20, R12 ;  /* 0x00000014040c723c */ /* 0x004fde000000180c */
[----:B------:R-:W-:-:S08]  /*2fde0*/  NOP ;  /* 0x0000000000007918 */ /* 0x000fd00000000000 */
[----:B------:R-:W-:Y:S04]  /*2fdf0*/  STL.64 [R1+0x2f0], R12 ;  /* 0x0002f00c01007387 */ /* 0x000fe80000100a00 */
[----:B------:R0:W-:Y:S04]  /*2fe00*/  STL.64 [R1+0x2f8], R14 ;  /* 0x0002f80e01007387 */ /* 0x0001e80000100a00 */
[----:B0-----:R-:W2:Y:S04]  /*2fe10*/  LDL.LU R15, [R1+0x25d8] ;  /* 0x0025d800010f7983 */ /* 0x001ea80000300800 */
[----:B--2---:R-:W0:Y:S04]  /*2fe20*/  LDSM.16.MT88.4 R12, [R15+UR4+0xa000] ;  /* 0x00a000040f0c783b */ /* 0x004e280008004200 */
[----:B0-----:R-:W-:Y:S04]  /*2fe30*/  STL.64 [R1+0x50], R12 ;  /* 0x0000500c01007387 */ /* 0x001fe80000100a00 */
        /* <DEDUP_REMOVED lines=9> */
[----:B----4-:R-:W-:Y:S04]  /*2fed0*/  STL.64 [R1+0x25a0], R10 ;  /* 0x0025a00a01007387 */ /* 0x010fe80000100a00 */
[----:B------:R0:W-:Y:S04]  /*2fee0*/  STL.64 [R1+0x2598], R8 ;  /* 0x0025980801007387 */ /* 0x0001e80000100a00 */
[----:B0-----:R-:W4:Y:S04]  /*2fef0*/  LDL.LU R8, [R1+0x160] ;  /* 0x0001600001087983 */ /* 0x001f280000300800 */
[----:B------:R-:W4:Y:S04]  /*2ff00*/  LDL.LU R9, [R1+0x164] ;  /* 0x0001640001097983 */ /* 0x000f280000300800 */
[----:B------:R-:W4:Y:S04]  /*2ff10*/  LDL.LU R10, [R1+0x168] ;  /* 0x00016800010a7983 */ /* 0x000f280000300800 */
[----:B------:R-:W4:Y:S01]  /*2ff20*/  LDL.LU R11, [R1+0x16c] ;  /* 0x00016c00010b7983 */ /* 0x000f220000300800 */
[----:B------:R-:W-:-:S02]  /*2ff30*/  IMAD.MOV.U32 R16, RZ, RZ, R27 ;  /* 0x000000ffff107224 */ /* 0x000fc400078e001b */
[----:B------:R-:W-:-:S07]  /*2ff40*/  IMAD.MOV.U32 R17, RZ, RZ, R26 ;  /* 0x000000ffff117224 */ /* 0x000fce00078e001a */
[C---:B--2---:R-:W-:Y:S06]  /*2ff50*/  HMMA.16816.F32 R12, R4.reuse, R16, R12 ;  /* 0x00000010040c723c */ /* 0x044fec000000180c */
[----:B----4-:R-:W-:-:S15]  /*2ff60*/  HMMA.16816.F32 R8, R4, R24, R8 ;  /* 0x000000180408723c */ /* 0x010fde0000001808 */
[----:B------:R-:W-:-:S02]  /*2ff70*/  NOP ;  /* 0x0000000000007918 */ /* 0x000fc40000000000 */
[----:B------:R-:W-:Y:S04]  /*2ff80*/  STL.64 [R1+0x290], R12 ;  /* 0x0002900c01007387 */ /* 0x000fe80000100a00 */
[----:B------:R0:W-:Y:S04]  /*2ff90*/  STL.64 [R1+0x298], R14 ;  /* 0x0002980e01007387 */ /* 0x0001e80000100a00 */
[----:B0-----:R-:W2:Y:S04]  /*2ffa0*/  LDL.LU.64 R14, [R1+0x25b0] ;  /* 0x0025b000010e7983 */ /* 0x001ea80000300a00 */
[----:B------:R-:W2:Y:S04]  /*2ffb0*/  LDL.LU.64 R12, [R1+0x25a8] ;  /* 0x0025a800010c7983 */ /* 0x000ea80000300a00 */
[----:B---3--:R-:W-:Y:S04]  /*2ffc0*/  STL.64 [R1+0x2590], R18 ;  /* 0x0025901201007387 */ /* 0x008fe80000100a00 */
[----:B------:R-:W-:Y:S04]  /*2ffd0*/  STL.64 [R1+0x2588], R16 ;  /* 0x0025881001007387 */ /* 0x000fe80000100a00 */
[----:B------:R-:W-:Y:S04]  /*2ffe0*/  STL.64 [R1+0x2580], R24 ;  /* 0x0025801801007387 */ /* 0x000fe80000100a00 */
[----:B------:R-:W3:Y:S04]  /*2fff0*/  LDL.LU R4, [R1+0xc0] ;  /* 0x0000c00001047983 */ /* 0x000ee80000300800 */
[----:B------:R-:W-:Y:S04]  /*30000*/  STL.64 [R1+0x280], R8 ;  /* 0x0002800801007387 */ /* 0x000fe80000100a00 */
[----:B------:R-:W-:Y:S04]  /*30010*/  STL.64 [R1+0x288], R10 ;  /* 0x0002880a01007387 */ /* 0x000fe80000100a00 */
        /* <DEDUP_REMOVED lines=8> */
[----:B------:R-:W4:Y:S04]  /*300a0*/  LDL.LU R7, [R1+0xdc] ;  /* 0x0000dc0001077983 */ /* 0x000f280000300800 */
[----:B------:R-:W2:Y:S04]  /*300b0*/  LDL.LU R24, [R1+0x130] ;  /* 0x0001300001187983 */ /* 0x000ea80000300800 */
        /* <DEDUP_REMOVED lines=11> */
[----:B----4-:R-:W-:Y:S04]  /*30170*/  STL.64 [R1+0x2528], R6 ;  /* 0x0025280601007387 */ /* 0x010fe80000100a00 */
[----:B---3--:R0:W-:Y:S04]  /*30180*/  STL.64 [R1+0x2520], R4 ;  /* 0x0025200401007387 */ /* 0x0081e80000100a00 */
[----:B0-----:R-:W3:Y:S04]  /*30190*/  LDL.LU R4, [R1+0xe0] ;  /* 0x0000e00001047983 */ /* 0x001ee80000300800 */
        /* <DEDUP_REMOVED lines=41> */
[----:B------:R1:W-:Y:S04]  /*30430*/  STL.64 [R1+0x238], R26 ;  /* 0x0002381a01007387 */ /* 0x0003e80000100a00 */
[----:B0-----:R-:W2:Y:S02]  /*30440*/  LDL.LU.64 R24, [R1+0x2580] ;  /* 0x0025800001187983 */ /* 0x001ea40000300a00 */
[----:B--2---:R-:W-:Y:S02]  /*30450*/  HMMA.16816.F32 R12, R12, R24, R4 ;  /* 0x000000180c0c723c */ /* 0x004fe40000001804 */
[----:B------:R-:W2:Y:S04]  /*30460*/  LDL.LU.64 R6, [R1+0x2578] ;  /* 0x0025780001067983 */ /* 0x000ea80000300a00 */
[----:B------:R-:W2:Y:S04]  /*30470*/  LDL.LU.64 R4, [R1+0x2570] ;  /* 0x0025700001047983 */ /* 0x000ea80000300a00 */
[----:B-1----:R-:W2:Y:S04]  /*30480*/  LDL.LU.64 R26, [R1+0x2568] ;  /* 0x00256800011a7983 */ /* 0x002ea80000300a00 */
[----:B------:R-:W2:Y:S09]  /*30490*/  LDL.LU.64 R24, [R1+0x2560] ;  /* 0x0025600001187983 */ /* 0x000eb20000300a00 */
[----:B------:R-:W-:Y:S04]  /*304a0*/  STL.64 [R1+0x220], R12 ;  /* 0x0002200c01007387 */ /* 0x000fe80000100a00 */
[----:B------:R0:W-:Y:S04]  /*304b0*/  STL.64 [R1+0x228], R14 ;  /* 0x0002280e01007387 */ /* 0x0001e80000100a00 */
[----:B0-----:R-:W4:Y:S01]  /*304c0*/  LDL.LU.64 R14, [R1+0x68] ;  /* 0x00006800010e7983 */ /* 0x001f220000300a00 */
[----:B--2---:R-:W-:-:S15]  /*304d0*/  HMMA.16816.F32 R4, R24, R22, R4 ;  /* 0x000000161804723c */ /* 0x004fde0000001804 */
        /* <DEDUP_REMOVED lines=33> */
[----:B--2---:R-:W-:-:S15]  /*306f0*/  HMMA.16816.F32 R4, R24, R10, R4 ;  /* 0x0000000a1804723c */ /* 0x004fde0000001804 */
[----:B------:R-:W-:-:S08]  /*30700*/  NOP ;  /* 0x0000000000007918 */ /* 0x000fd00000000000 */
[----:B------:R0:W-:Y:S04]  /*30710*/  STL.64 [R1+0x160], R4 ;  /* 0x0001600401007387 */ /* 0x0001e80000100a00 */
[----:B------:R-:W-:Y:S01]  /*30720*/  STL.64 [R1+0x168], R6 ;  /* 0x0001680601007387 */ /* 0x000fe20000100a00 */
[----:B0-----:R-:W-:Y:S02]  /*30730*/  IMAD.MOV.U32 R5, RZ, RZ, R10 ;  /* 0x000000ffff057224 */ /* 0x001fe400078e000a */
[----:B------:R-:W-:Y:S02]  /*30740*/  IMAD.MOV.U32 R4, RZ, RZ, R11 ;  /* 0x000000ffff047224 */ /* 0x000fe400078e000b */
[----:B------:R-:W2:Y:S04]  /*30750*/  LDL.LU.64 R10, [R1+0x24e8] ;  /* 0x0024e800010a7983 */ /* 0x000ea80000300a00 */
[----:B------:R-:W2:Y:S02]  /*30760*/  LDL.LU.64 R8, [R1+0x24e0] ;  /* 0x0024e00001087983 */ /* 0x000ea40000300a00 */
[----:B--2---:R-:W-:-:S15]  /*30770*/  HMMA.16816.F32 R8, R24, R18, R8 ;  /* 0x000000121808723c */ /* 0x004fde0000001808 */
[----:B------:R-:W-:-:S08]  /*30780*/  NOP ;  /* 0x0000000000007918 */ /* 0x000fd00000000000 */
[----:B------:R-:W-:Y:S04]  /*30790*/  STL.64 [R1+0x150], R8 ;  /* 0x0001500801007387 */ /* 0x000fe80000100a00 */
[----:B------:R0:W-:Y:S04]  /*307a0*/  STL.64 [R1+0x158], R10 ;  /* 0x0001580a01007387 */ /* 0x0001e80000100a00 */
[----:B0-----:R-:W2:Y:S04]  /*307b0*/  LDL.LU.64 R10, [R1+0x24d8] ;  /* 0x0024d800010a7983 */ /* 0x001ea80000300a00 */
[----:B------:R-:W2:Y:S04]  /*307c0*/  LDL.LU.64 R8, [R1+0x24d0] ;  /* 0x0024d00001087983 */ /* 0x000ea80000300a00 */
[----:B------:R3:W-:Y:S02]  /*307d0*/  STL.64 [R1+0x2490], R18 ;  /* 0x0024901201007387 */ /* 0x0007e40000100a00 */
[----:B---3--:R-:W-:Y:S06]  /*307e0*/  HMMA.16816.F32 R16, R24, R14, R20 ;  /* 0x0000000e1810723c */ /* 0x008fec0000001814 */
[----:B------:R-:W-:Y:S04]  /*307f0*/  STL.64 [R1+0x2488], R14 ;  /* 0x0024880e01007387 */ /* 0x000fe80000100a00 */
[----:B------:R-:W3:Y:S01]  /*30800*/  LDL.LU R24, [R1+0x200] ;  /* 0x0002000001187983 */ /* 0x000ee20000300800 */
[----:B------:R-:W-:-:S12]  /*30810*/  IMAD.MOV.U32 R27, RZ, RZ, R29 ;  /* 0x000000ffff1b7224 */ /* 0x000fd800078e001d */
[----:B------:R-:W-:Y:S04]  /*30820*/  STL.64 [R1+0x140], R16 ;  /* 0x0001401001007387 */ /* 0x000fe80000100a00 */
[----:B------:R-:W-:Y:S04]  /*30830*/  STL.64 [R1+0x148], R18 ;  /* 0x0001481201007387 */ /* 0x000fe80000100a00 */
[----:B------:R-:W3:Y:S04]  /*30840*/  LDL.LU R25, [R1+0x204] ;  /* 0x0002040001197983 */ /* 0x000ee80000300800 */
[----:B------:R-:W4:Y:S04]  /*30850*/  LDL.LU R26, [R1+0x208] ;  /* 0x00020800011a7983 */ /* 0x000f280000300800 */
[----:B------:R-:W2:Y:S04]  /*30860*/  LDL.LU R29, [R1+0x24c8] ;  /* 0x0024c800011d7983 */ /* 0x000ea80000300800 */
        /* <DEDUP_REMOVED lines=8> */
[----:B------:R-:W3:Y:S04]  /*308f0*/  LDL.LU R22, [R1+0x38] ;  /* 0x0000380001167983 */ /* 0x000ee80000300800 */
[----:B------:R-:W3:Y:S04]  /*30900*/  LDL.LU R23, [R1+0x3c] ;  /* 0x00003c0001177983 */ /* 0x000ee80000300800 */
[----:B------:R-:W4:Y:S04]  /*30910*/  LDL.LU R16, [R1+0x20] ;  /* 0x0000200001107983 */ /* 0x000f280000300800 */
[----:B------:R-:W4:Y:S04]  /*30920*/  LDL.LU R17, [R1+0x24] ;  /* 0x0000240001117983 */ /* 0x000f280000300800 */
[----:B------:R-:W2:Y:S04]  /*30930*/  LDL.LU R18, [R1+0x28] ;  /* 0x0000280001127983 */ /* 0x000ea80000300800 */
[----:B------:R-:W2:Y:S01]  /*30940*/  LDL.LU R19, [R1+0x2c] ;  /* 0x00002c0001137983 */ /* 0x000ea20000300800 */
[----:B------:R-:W-:-:S02]  /*30950*/  IMAD.MOV.U32 R6, RZ, RZ, R3 ;  /* 0x000000ffff067224 */ /* 0x000fc400078e0003 */
[----:B------:R-:W-:Y:S01]  /*30960*/  IMAD.MOV.U32 R7, RZ, RZ, R28 ;  /* 0x000000ffff077224 */ /* 0x000fe200078e001c */
[----:B--2---:R0:W-:Y:S04]  /*30970*/  STL.64 [R1+0x24b0], R18 ;  /* 0x0024b01201007387 */ /* 0x0041e80000100a00 */
[----:B----4-:R-:W-:Y:S04]  /*30980*/  STL.64 [R1+0x24a8], R16 ;  /* 0x0024a81001007387 */ /* 0x010fe80000100a00 */
[----:B0-----:R-:W3:Y:S04]  /*30990*/  LDL.64 R18, [R1+0x98] ;  /* 0x0000980001127983 */ /* 0x001ee80000100a00 */
[----:B------:R-:W2:Y:S04]  /*309a0*/  LDL.LU R12, [R1+0xa0] ;  /* 0x0000a000010c7983 */ /* 0x000ea80000300800 */
[----:B------:R-:W2:Y:S04]  /*309b0*/  LDL.LU R13, [R1+0xa4] ;  /* 0x0000a400010d7983 */ /* 0x000ea80000300800 */
[----:B------:R-:W2:Y:S04]  /*309c0*/  LDL.LU R14, [R1+0xa8] ;  /* 0x0000a800010e7983 */ /* 0x000ea80000300800 */
[----:B------:R-:W2:Y:S04]  /*309d0*/  LDL.LU R15, [R1+0xac] ;  /* 0x0000ac00010f7983 */ /* 0x000ea80000300800 */
[----:B------:R0:W-:Y:S04]  /*309e0*/  STL.64 [R1+0x2450], R26 ;  /* 0x0024501a01007387 */ /* 0x0001e80000100a00 */
[----:B------:R-:W-:Y:S01]  /*309f0*/  STL.64 [R1+0x2448], R24 ;  /* 0x0024481801007387 */ /* 0x000fe20000100a00 */
[----:B0-----:R-:W-:-:S02]  /*30a00*/  IMAD.MOV.U32 R27, RZ, RZ, R4 ;  /* 0x000000ffff1b7224 */ /* 0x001fc400078e0004 */
[----:B------:R-:W-:Y:S02]  /*30a10*/  IMAD.MOV.U32 R26, RZ, RZ, R5 ;  /* 0x000000ffff1a7224 */ /* 0x000fe400078e0005 */
[----:B------:R-:W-:Y:S02]  /*30a20*/  IMAD.MOV.U32 R4, RZ, RZ, R0 ;  /* 0x000000ffff047224 */ /* 0x000fe400078e0000 */
[----:B------:R-:W-:Y:S01]  /*30a30*/  IMAD.MOV.U32 R5, RZ, RZ, R2 ;  /* 0x000000ffff057224 */ /* 0x000fe200078e0002 */
[----:B------:R-:W4:Y:S04]  /*30a40*/  LDL.LU R0, [R1+0x24c4] ;  /* 0x0024c40001007983 */ /* 0x000f280000300800 */
[----:B------:R-:W2:Y:S04]  /*30a50*/  LDL.LU R2, [R1+0x24c0] ;  /* 0x0024c00001027983 */ /* 0x000ea80000300800 */
[----:B------:R-:W4:Y:S04]  /*30a60*/  LDL.LU R3, [R1+0x24bc] ;  /* 0x0024bc0001037983 */ /* 0x000f280000300800 */
[----:B------:R-:W4:Y:S04]  /*30a70*/  LDL.LU R28, [R1+0x24b8] ;  /* 0x0024b800011c7983 */ /* 0x000f280000300800 */
[----:B------:R-:W-:Y:S04]  /*30a80*/  STL.64 [R1+0x2460], R6 ;  /* 0x0024600601007387 */ /* 0x000fe80000100a00 */
[----:B------:R0:W-:Y:S04]  /*30a90*/  STL.64 [R1+0x2458], R4 ;  /* 0x0024580401007387 */ /* 0x0001e80000100a00 */
[----:B0-----:R-:W2:Y:S04]  /*30aa0*/  LDL.LU R4, [R1+0x1f0] ;  /* 0x0001f00001047983 */ /* 0x001ea80000300800 */
[----:B------:R-:W2:Y:S04]  /*30ab0*/  LDL.LU R5, [R1+0x1f4] ;  /* 0x0001f40001057983 */ /* 0x000ea80000300800 */
[----:B------:R-:W4:Y:S01]  /*30ac0*/  LDL.LU R6, [R1+0x1f8] ;  /* 0x0001f80001067983 */ /* 0x000f220000300800 */
[----:B------:R-:W-:Y:S01]  /*30ad0*/  IMAD.MOV.U32 R7, RZ, RZ, R29 ;  /* 0x000000ffff077224 */ /* 0x000fe200078e001d */
[----:B---3--:R-:W-:Y:S04]  /*30ae0*/  HMMA.16816.F32 R20, R8, R18, R20 ;  /* 0x000000120814723c */ /* 0x008fe80000001814 */
[----:B----4-:R0:W-:Y:S04]  /*30af0*/  STL.64 [R1+0x2470], R6 ;  /* 0x0024700601007387 */ /* 0x0101e80000100a00 */
[----:B--2---:R1:W-:Y:S01]  /*30b00*/  STL.64 [R1+0x2468], R4 ;  /* 0x0024680401007387 */ /* 0x0043e20000100a00 */
[----:B0-----:R-:W-:-:S02]  /*30b10*/  IMAD.MOV.U32 R6, RZ, RZ, R2 ;  /* 0x000000ffff067224 */ /* 0x001fc400078e0002 */
[----:B------:R-:W-:Y:S02]  /*30b20*/  IMAD.MOV.U32 R7, RZ, RZ, R0 ;  /* 0x000000ffff077224 */ /* 0x000fe400078e0000 */
[----:B------:R-:W-:Y:S02]  /*30b30*/  IMAD.MOV.U32 R2, RZ, RZ, R18 ;  /* 0x000000ffff027224 */ /* 0x000fe400078e0012 */
[----:B------:R-:W-:Y:S02]  /*30b40*/  IMAD.MOV.U32 R0, RZ, RZ, R19 ;  /* 0x000000ffff007224 */ /* 0x000fe400078e0013 */
[----:B------:R-:W2:Y:S04]  /*30b50*/  LDL.LU.64 R18, [R1+0x24b0] ;  /* 0x0024b00001127983 */ /* 0x000ea80000300a00 */
[----:B------:R-:W2:Y:S01]  /*30b60*/  LDL.LU.64 R16, [R1+0x24a8] ;  /* 0x0024a80001107983 */ /* 0x000ea20000300a00 */
[----:B-1----:R-:W-:-:S02]  /*30b70*/  IMAD.MOV.U32 R4, RZ, RZ, R28 ;  /* 0x000000ffff047224 */ /* 0x002fc400078e001c */
[----:B------:R-:W-:Y:S02]  /*30b80*/  IMAD.MOV.U32 R28, RZ, RZ, R23 ;  /* 0x000000ffff1c7224 */ /* 0x000fe400078e0017 */
[----:B------:R-:W-:Y:S01]  /*30b90*/  IMAD.MOV.U32 R29, RZ, RZ, R22 ;  /* 0x000000ffff1d7224 */ /* 0x000fe200078e0016 */
[----:B------:R0:W-:Y:S04]  /*30ba0*/  STL.64 [R1+0x130], R20 ;  /* 0x0001301401007387 */ /* 0x0001e80000100a00 */
[----:B------:R-:W3:Y:S04]  /*30bb0*/  LDL.LU.64 R22, [R1+0x24a0] ;  /* 0x0024a00001167983 */ /* 0x000ee80000300a00 */
[----:B0-----:R-:W3:Y:S04]  /*30bc0*/  LDL.LU.64 R20, [R1+0x2498] ;  /* 0x0024980001147983 */ /* 0x001ee80000300a00 */
[----:B------:R-:W-:Y:S04]  /*30bd0*/  STL [R1+0x23e8], R28 ;  /* 0x0023e81c01007387 */ /* 0x000fe80000100800 */
[----:B------:R0:W-:Y:S04]  /*30be0*/  STL [R1+0x23d8], R29 ;  /* 0x0023d81d01007387 */ /* 0x0001e80000100800 */
[----:B0-----:R-:W4:Y:S01]  /*30bf0*/  LDL R29, [R1+0x1be0] ;  /* 0x001be000011d7983 */ /* 0x001f220000100800 */
[----:B--2---:R-:W-:-:S15]  /*30c00*/  HMMA.16816.F32 R16, R8, R26, R16 ;  /* 0x0000001a0810723c */ /* 0x004fde0000001810 */
[----:B------:R-:W-:-:S08]  /*30c10*/  NOP ;  /* 0x0000000000007918 */ /* 0x000fd00000000000 */
[----:B------:R-:W-:Y:S04]  /*30c20*/  STL.64 [R1+0x120], R16 ;  /* 0x0001201001007387 */ /* 0x000fe80000100a00 */
[----:B------:R-:W-:Y:S04]  /*30c30*/  STL.64 [R1+0x128], R18 ;  /* 0x0001281201007387 */ /* 0x000fe80000100a00 */
[----:B----4-:R-:W0:Y:S04]  /*30c40*/  LDSM.16.MT88.4 R16, [R29+UR4+0xa080] ;  /* 0x00a080041d10783b */ /* 0x010e280008004200 */
[----:B0-----:R-:W-:Y:S04]  /*30c50*/  STL.64 [R1+0x40], R16 ;  /* 0x0000401001007387 */ /* 0x001fe80000100a00 */
[----:B------:R0:W-:Y:S04]  /*30c60*/  STL.64 [R1+0x48], R18 ;  /* 0x0000481201007387 */ /* 0x0001e80000100a00 */
[----:B0-----:R-:W2:Y:S02]  /*30c70*/  LDL.LU.64 R18, [R1+0x2490] ;  /* 0x0024900001127983 */ /* 0x001ea40000300a00 */
[----:B--2---:R-:W-:-:S15]  /*30c80*/  HMMA.16816.F32 R12, R8, R18, R12 ;  /* 0x00000012080c723c */ /* 0x004fde000000180c */
[----:B------:R-:W-:-:S08]  /*30c90*/  NOP ;  /* 0x0000000000007918 */ /* 0x000fd00000000000 */
[----:B------:R-:W-:Y:S04]  /*30ca0*/  STL.64 [R1+0x110], R12 ;  /* 0x0001100c01007387 */ /* 0x000fe80000100a00 */
[----:B------:R0:W-:Y:S04]  /*30cb0*/  STL.64 [R1+0x118], R14 ;  /* 0x0001180e01007387 */ /* 0x0001e80000100a00 */
[----:B0-----:R-:W3:Y:S01]  /*30cc0*/  LDL.LU.64 R14, [R1+0x2488] ;  /* 0x00248800010e7983 */ /* 0x001ee20000300a00 */
[----:B------:R-:W-:Y:S01]  /*30cd0*/  IMAD.MOV.U32 R5, RZ, RZ, R3 ;  /* 0x000000ffff057224 */ /* 0x000fe200078e0003 */
[----:B---3--:R-:W-:Y:S02]  /*30ce0*/  HMMA.16816.F32 R8, R8, R14, R20 ;  /* 0x0000000e0808723c */ /* 0x008fe40000001814 */
[----:B------:R-:W2:Y:S04]  /*30cf0*/  LDL.LU.64 R22, [R1+0x2480] ;  /* 0x0024800001167983 */ /* 0x000ea80000300a00 */
[----:B------:R-:W2:-:S15]  /*30d00*/  LDL.LU.64 R20, [R1+0x2478] ;  /* 0x0024780001147983 */ /* 0x000e9e0000300a00 */
[----:B------:R-:W-:-:S02]  /*30d10*/  NOP ;  /* 0x0000000000007918 */ /* 0x000fc40000000000 */
[----:B------:R-:W-:Y:S04]  /*30d20*/  STL.64 [R1+0xc0], R8 ;  /* 0x0000c00801007387 */ /* 0x000fe80000100a00 */
[----:B------:R0:W-:Y:S02]  /*30d30*/  STL.64 [R1+0xc8], R10 ;  /* 0x0000c80a01007387 */ /* 0x0001e40000100a00 */
[----:B0-----:R-:W-:Y:S02]  /*30d40*/  IMAD.MOV.U32 R10, RZ, RZ, R2 ;  /* 0x000000ffff0a7224 */ /* 0x001fe400078e0002 */
[----:B------:R-:W-:-:S07]  /*30d50*/  IMAD.MOV.U32 R11, RZ, RZ, R0 ;  /* 0x000000ffff0b7224 */ /* 0x000fce00078e0000 */
[----:B--2---:R-:W-:-:S15]  /*30d60*/  HMMA.16816.F32 R4, R20, R10, R4 ;  /* 0x0000000a1404723c */ /* 0x004fde0000001804 */
[----:B------:R-:W-:-:S08]  /*30d70*/  NOP ;  /* 0x0000000000007918 */ /* 0x000fd00000000000 */
[----:B------:R0:W-:Y:S01]  /*30d80*/  STL [R1+0xb0], R4 ;  /* 0x0000b00401007387 */ /* 0x0001e20000100800 */
[----:B------:R-:W-:Y:S02]  /*30d90*/  IMAD.MOV.U32 R2, RZ, RZ, R6 ;  /* 0x000000ffff027224 */ /* 0x000fe400078e0006 */
[----:B------:R-:W-:Y:S02]  /*30da0*/  IMAD.MOV.U32 R0, RZ, RZ, R7 ;  /* 0x000000ffff007224 */ /* 0x000fe400078e0007 */
[----:B------:R-:W-:Y:S01]  /*30db0*/  IMAD.MOV.U32 R3, RZ, RZ, R5 ;  /* 0x000000ffff037224 */ /* 0x000fe200078e0005 */
[----:B------:R-:W2:Y:S04]  /*30dc0*/  LDL.LU.64 R6, [R1+0x2470] ;  /* 0x0024700001067983 */ /* 0x000ea80000300a00 */
[----:B0-----:R-:W2:Y:S04]  /*30dd0*/  LDL.LU.64 R4, [R1+0x2468] ;  /* 0x0024680001047983 */ /* 0x001ea80000300a00 */
[----:B------:R-:W-:Y:S04]  /*30de0*/  STL [R1+0x22a0], R0 ;  /* 0x0022a00001007387 */ /* 0x000fe80000100800 */
[----:B------:R-:W-:Y:S04]  /*30df0*/  STL [R1+0x229c], R2 ;  /* 0x00229c0201007387 */ /* 0x000fe80000100800 */
[----:B------:R-:W-:Y:S01]  /*30e00*/  STL [R1+0x2298], R3 ;  /* 0x0022980301007387 */ /* 0x000fe20000100800 */
[----:B--2---:R-:W-:Y:S03]  /*30e10*/  HMMA.16816.F32 R24, R20, R26, R4 ;  /* 0x0000001a1418723c */ /* 0x004fe60000001804 */
[----:B------:R-:W2:Y:S04]  /*30e20*/  LDL.LU.64 R6, [R1+0x2460] ;  /* 0x0024600001067983 */ /* 0x000ea80000300a00 */
[----:B------:R-:W2:-:S15]  /*30e30*/  LDL.LU.64 R4, [R1+0x2458] ;  /* 0x0024580001047983 */ /* 0x000e9e0000300a00 */
[----:B------:R-:W-:-:S01]  /*30e40*/  NOP ;  /* 0x0000000000007918 */ /* 0x000fc20000000000 */
[----:B------:R-:W-:Y:S04]  /*30e50*/  STL.64 [R1+0xf0], R24 ;  /* 0x0000f01801007387 */ /* 0x000fe80000100a00 */
[----:B------:R0:W-:Y:S04]  /*30e60*/  STL.64 [R1+0xf8], R26 ;  /* 0x0000f81a01007387 */ /* 0x0001e80000100a00 */
[----:B0-----:R-:W3:Y:S04]  /*30e70*/  LDL.LU.64 R26, [R1+0x2450] ;  /* 0x00245000011a7983 */ /* 0x001ee80000300a00 */
[----:B------:R-:W3:Y:S01]  /*30e80*/  LDL.LU.64 R24, [R1+0x2448] ;  /* 0x0024480001187983 */ /* 0x000ee20000300a00 */
[----:B------:R-:W-:-:S02]  /*30e90*/  IMAD.MOV.U32 R9, RZ, RZ, R14 ;  /* 0x000000ffff097224 */ /* 0x000fc400078e000e */
[----:B------:R-:W-:Y:S01]  /*30ea0*/  IMAD.MOV.U32 R8, RZ, RZ, R15 ;  /* 0x000000ffff087224 */ /* 0x000fe200078e000f */
[C---:B--2---:R-:W-:Y:S06]  /*30eb0*/  HMMA.16816.F32 R4, R20.reuse, R14, R4 ;  /* 0x0000000e1404723c */ /* 0x044fec0000001804 */
[----:B---3--:R-:W-:Y:S01]  /*30ec0*/  HMMA.16816.F32 R16, R20, R18, R24 ;  /* 0x000000121410723c */ /* 0x008fe20000001818 */
[----:B------:R-:W-:-:S15]  /*30ed0*/  LDSM.16.MT88.4 R20, [R29+UR4+0xa180] ;  /* 0x00a180041d14783b */ /* 0x000fde0008004200 */
[----:B------:R-:W-:-:S07]  /*30ee0*/  NOP ;  /* 0x0000000000007918 */ /* 0x000fce0000000000 */
[----:B------:R-:W-:Y:S01]  /*30ef0*/  STL [R1+0xe0], R16 ;  /* 0x0000e01001007387 */ /* 0x000fe20000100800 */
[----:B------:R-:W-:Y:S02]  /*30f00*/  IMAD.MOV.U32 R0, RZ, RZ, R17 ;  /* 0x000000ffff007224 */ /* 0x000fe400078e0011 */
[----:B------:R-:W-:Y:S02]  /*30f10*/  IMAD.MOV.U32 R2, RZ, RZ, R18 ;  /* 0x000000ffff027224 */ /* 0x000fe400078e0012 */
[----:B------:R-:W-:Y:S02]  /*30f20*/  IMAD.MOV.U32 R3, RZ, RZ, R19 ;  /* 0x000000ffff037224 */ /* 0x000fe400078e0013 */
[----:B------:R-:W0:Y:S04]  /*30f30*/  LDSM.16.MT88.4 R16, [R29+UR4+0xa100] ;  /* 0x00a100041d10783b */ /* 0x000e280008004200 */
[----:B------:R1:W-:Y:S04]  /*30f40*/  STL [R1+0x22ac], R0 ;  /* 0x0022ac0001007387 */ /* 0x0003e80000100800 */
[----:B------:R2:W-:Y:S04]  /*30f50*/  STL [R1+0x22a8], R2 ;  /* 0x0022a80201007387 */ /* 0x0005e80000100800 */
[----:B------:R3:W-:Y:S01]  /*30f60*/  STL [R1+0x22a4], R3 ;  /* 0x0022a40301007387 */ /* 0x0007e20000100800 */
[----:B-1----:R-:W-:-:S02]  /*30f70*/  IMAD.MOV.U32 R0, RZ, RZ, R4 ;  /* 0x000000ffff007224 */ /* 0x002fc400078e0004 */
[----:B--2---:R-:W-:Y:S02]  /*30f80*/  IMAD.MOV.U32 R2, RZ, RZ, R5 ;  /* 0x000000ffff027224 */ /* 0x004fe400078e0005 */
[----:B---3--:R-:W-:Y:S01]  /*30f90*/  IMAD.MOV.U32 R3, RZ, RZ, R6 ;  /* 0x000000ffff037224 */ /* 0x008fe200078e0006 */
[----:B0-----:R0:W-:Y:S04]  /*30fa0*/  STL.64 [R1+0x30], R16 ;  /* 0x0000301001007387 */ /* 0x0011e80000100a00 */
[----:B------:R1:W-:Y:S04]  /*30fb0*/  STL [R1+0x38], R18 ;  /* 0x0000381201007387 */ /* 0x0003e80000100800 */
[----:B------:R-:W-:Y:S04]  /*30fc0*/  STL [R1+0xac], R7 ;  /* 0x0000ac0701007387 */ /* 0x000fe80000100800 */
[----:B------:R-:W-:Y:S04]  /*30fd0*/  STL [R1+0x22c8], R0 ;  /* 0x0022c80001007387 */ /* 0x000fe80000100800 */
[----:B------:R-:W-:Y:S04]  /*30fe0*/  STL [R1+0x22b4], R2 ;  /* 0x0022b40201007387 */ /* 0x000fe80000100800 */
[----:B------:R-:W-:Y:S04]  /*30ff0*/  STL [R1+0x22b0], R3 ;  /* 0x0022b00301007387 */ /* 0x000fe80000100800 */
[----:B------:R-:W-:Y:S04]  /*31000*/  STL.64 [R1+0x2398], R22 ;  /* 0x0023981601007387 */ /* 0x000fe80000100a00 */
[----:B------:R-:W2:Y:S04]  /*31010*/  LDL.LU R12, [R1+0x260] ;  /* 0x00026000010c7983 */ /* 0x000ea80000300800 */
[----:B------:R-:W2:Y:S04]  /*31020*/  LDL.LU R13, [R1+0x264] ;  /* 0x00026400010d7983 */ /* 0x000ea80000300800 */
[----:B------:R-:W3:Y:S04]  /*31030*/  LDL.LU R14, [R1+0x268] ;  /* 0x00026800010e7983 */ /* 0x000ee80000300800 */
[----:B------:R-:W3:Y:S01]  /*31040*/  LDL.LU R15, [R1+0x26c] ;  /* 0x00026c00010f7983 */ /* 0x000ee20000300800 */
[----:B------:R-:W-:-:S02]  /*31050*/  IMAD.MOV.U32 R28, RZ, RZ, R19 ;  /* 0x000000ffff1c7224 */ /* 0x000fc400078e0013 */
[----:B------:R-:W1:Y:S01]  /*31060*/  S2R R19, SR_TID.X ;  /* 0x0000000000137919 */ /* 0x000e620000002100 */
[----:B0-----:R-:W0:Y:S01]  /*31070*/  S2R R17, SR_TID.X ;  /* 0x0000000000117919 */ /* 0x001e220000002100 */
[----:B-1----:R-:W-:Y:S01]  /*31080*/  IMAD.SHL.U32 R18, R19, 0x2, RZ ;  /* 0x0000000213127824 */ /* 0x002fe200078e00ff */
[----:B0-----:R-:W-:-:S04]  /*31090*/  LOP3.LUT R16, R17, 0x7, RZ, 0xc0, !PT ;  /* 0x0000000711107812 */ /* 0x001fc800078ec0ff */
[----:B------:R-:W-:Y:S01]  /*310a0*/  LOP3.LUT R27, R18, 0x10, RZ, 0xc0, !PT ;  /* 0x00000010121b7812 */ /* 0x000fe200078ec0ff */
[----:B------:R-:W-:-:S03]  /*310b0*/  IMAD R16, R16, 0x210, RZ ;  /* 0x0000021010107824 */ /* 0x000fc600078e02ff */
[----:B------:R-:W-:Y:S01]  /*310c0*/  LOP3.LUT R27, R27, 0x20, R19, 0xf8, !PT ;  /* 0x000000201b1b7812 */ /* 0x000fe200078ef813 */
[----:B------:R-:W-:-:S03]  /*310d0*/  IMAD.SHL.U32 R17, R17, 0x100, RZ ;  /* 0x0000010011117824 */ /* 0x000fc600078e00ff */
[----:B------:R-:W-:-:S04]  /*310e0*/  LOP3.LUT R27, R16, R27, RZ, 0x3c, !PT ;  /* 0x0000001b101b7212 */ /* 0x000fc800078e3cff */
[----:B------:R-:W-:-:S05]  /*310f0*/  LOP3.LUT R27, R27, 0x1000, R17, 0xf8, !PT ;  /* 0x000010001b1b7812 */ /* 0x000fca00078ef811 */
[----:B------:R-:W0:Y:S01]  /*31100*/  LDSM.16.MT88.4 R4, [R27+UR4+0xc000] ;  /* 0x00c000041b04783b */ /* 0x000e220008004200 */
[----:B------:R-:W-:-:S05]  /*31110*/  LOP3.LUT R19, R19, 0x7, RZ, 0xc0, !PT ;  /* 0x0000000713137812 */ /* 0x000fca00078ec0ff */
[----:B------:R-:W-:-:S05]  /*31120*/  IMAD R19, R19, 0x110, RZ ;  /* 0x0000011013137824 */ /* 0x000fca00078e02ff */
[----:B------:R-:W-:-:S04]  /*31130*/  LOP3.LUT R19, R19, 0x30, R18, 0x78, !PT ;  /* 0x0000003013137812 */ /* 0x000fc800078e7812 */
[----:B------:R-:W-:Y:S01]  /*31140*/  LOP3.LUT R19, R19, 0x40, RZ, 0x3c, !PT ;  /* 0x0000004013137812 */ /* 0x000fe200078e3cff */
[----:B---3--:R-:W-:Y:S04]  /*31150*/  STL.64 [R1+0x2440], R14 ;  /* 0x0024400e01007387 */ /* 0x008fe80000100a00 */
[----:B--2---:R1:W-:Y:S04]  /*31160*/  STL.64 [R1+0x2438], R12 ;  /* 0x0024380c01007387 */ /* 0x0043e80000100a00 */
[----:B-1----:R-:W2:Y:S04]  /*31170*/  LDL.LU.64 R12, [R1+0x50] ;  /* 0x00005000010c7983 */ /* 0x002ea80000300a00 */
[----:B------:R-:W3:Y:S04]  /*31180*/  LDL.LU.64 R14, [R1+0x58] ;  /* 0x00005800010e7983 */ /* 0x000ee80000300a00 */
[----:B------:R-:W-:Y:S04]  /*31190*/  STL.64 [R1+0x2390], R20 ;  /* 0x0023901401007387 */ /* 0x000fe80000100a00 */
[----:B------:R-:W4:Y:S04]  /*311a0*/  LDL.LU.64 R22, [R1+0x88] ;  /* 0x0000880001167983 */ /* 0x000f280000300a00 */
[----:B0-----:R-:W-:Y:S04]  /*311b0*/  STL.64 [R1+0x20], R4 ;  /* 0x0000200401007387 */ /* 0x001fe80000100a00 */
[----:B------:R-:W-:Y:S04]  /*311c0*/  STL.64 [R1+0x28], R6 ;  /* 0x0000280601007387 */ /* 0x000fe80000100a00 */
[----:B------:R-:W0:Y:S04]  /*311d0*/  LDSM.16.M88.4 R4, [R19+UR4+0x10080] ;  /* 0x010080041304783b */ /* 0x000e280008000200 */
[----:B0-----:R0:W-:Y:S04]  /*311e0*/  STL [R1+0x20fc], R6 ;  /* 0x0020fc0601007387 */ /* 0x0011e80000100800 */
[----:B------:R1:W-:Y:S04]  /*311f0*/  STL [R1+0x20f8], R7 ;  /* 0x0020f80701007387 */ /* 0x0003e80000100800 */
[----:B------:R1:W-:Y:S01]  /*31200*/  STL.64 [R1+0x2338], R4 ;  /* 0x0023380401007387 */ /* 0x0003e20000100a00 */
[----:B0-----:R-:W-:-:S02]  /*31210*/  IMAD.MOV.U32 R6, RZ, RZ, R9 ;  /* 0x000000ffff067224 */ /* 0x001fc400078e0009 */
[----:B-1----:R-:W-:-:S05]  /*31220*/  IMAD.MOV.U32 R7, RZ, RZ, R8 ;  /* 0x000000ffff077224 */ /* 0x002fca00078e0008 */
[----:B------:R0:W-:Y:S04]  /*31230*/  STL.64 [R1+0x2428], R6 ;  /* 0x0024280601007387 */ /* 0x0001e80000100a00 */
[----:B------:R-:W4:Y:S04]  /*31240*/  LDL.LU R4, [R1+0x250] ;  /* 0x0002500001047983 */ /* 0x000f280000300800 */
[----:B------:R-:W4:Y:S04]  /*31250*/  LDL.LU R5, [R1+0x254] ;  /* 0x0002540001057983 */ /* 0x000f280000300800 */
[----:B0-----:R-:W4:Y:S04]  /*31260*/  LDL.LU R6, [R1+0x258] ;  /* 0x0002580001067983 */ /* 0x001f280000300800 */
[----:B------:R-:W4:Y:S01]  /*31270*/  LDL.LU R7, [R1+0x25c] ;  /* 0x00025c0001077983 */ /* 0x000f220000300800 */
[----:B--2---:R-:W-:-:S02]  /*31280*/  IMAD.MOV.U32 R16, RZ, RZ, R12 ;  /* 0x000000ffff107224 */ /* 0x004fc400078e000c */
[----:B---3--:R-:W-:Y:S01]  /*31290*/  IMAD.MOV.U32 R0, RZ, RZ, R15 ;  /* 0x000000ffff007224 */ /* 0x008fe200078e000f */
[----:B----4-:R-:W-:Y:S07]  /*312a0*/  HMMA.16816.F32 R8, R12, R10, R4 ;  /* 0x0000000a0c08723c */ /* 0x010fee0000001804 */
[----:B------:R-:W-:Y:S02]  /*312b0*/  IMAD.MOV.U32 R4, RZ, RZ, R14 ;  /* 0x000000ffff047224 */ /* 0x000fe400078e000e */
[----:B------:R-:W-:Y:S01]  /*312c0*/  IMAD.MOV.U32 R5, RZ, RZ, R13 ;  /* 0x000000ffff057224 */ /* 0x000fe200078e000d */
[----:B------:R-:W2:Y:S04]  /*312d0*/  LDL.LU.64 R14, [R1+0x2440] ;  /* 0x00244000010e7983 */ /* 0x000ea80000300a00 */
[----:B------:R-:W2:Y:S09]  /*312e0*/  LDL.LU.64 R12, [R1+0x2438] ;  /* 0x00243800010c7983 */ /* 0x000eb20000300a00 */
[----:B------:R-:W-:Y:S04]  /*312f0*/  STL.64 [R1+0xd8], R10 ;  /* 0x0000d80a01007387 */ /* 0x000fe80000100a00 */
[----:B------:R-:W3:Y:S01]  /*31300*/  LDL.LU.64 R6, [R1+0x78] ;  /* 0x0000780001067983 */ /* 0x000ee20000300a00 */
[----:B------:R-:W-:-:S02]  /*31310*/  IMAD.MOV.U32 R2, RZ, RZ, R8 ;  /* 0x000000ffff027224 */ /* 0x000fc400078e0008 */
[----:B------:R-:W-:Y:S02]  /*31320*/  IMAD.MOV.U32 R3, RZ, RZ, R9 ;  /* 0x000000ffff037224 */ /* 0x000fe400078e0009 */
[----:B------:R-:W0:Y:S04]  /*31330*/  LDSM.16.M88.4 R8, [R19+UR4+0x10880] ;  /* 0x010880041308783b */ /* 0x000e280008000200 */
[----:B---3--:R-:W-:Y:S04]  /*31340*/  STL.64 [R1+0x2430], R6 ;  /* 0x0024300601007387 */ /* 0x008fe80000100a00 */
[----:B------:R-:W-:Y:S04]  /*31350*/  STL [R1+0x22cc], R2 ;  /* 0x0022cc0201007387 */ /* 0x000fe80000100800 */
[----:B0-----:R-:W-:Y:S04]  /*31360*/  STL [R1+0x2164], R10 ;  /* 0x0021640a01007387 */ /* 0x001fe80000100800 */
[----:B------:R-:W-:Y:S04]  /*31370*/  STL [R1+0x2160], R11 ;  /* 0x0021600b01007387 */ /* 0x000fe80000100800 */
[----:B------:R0:W-:Y:S04]  /*31380*/  STL.64 [R1+0x2368], R8 ;  /* 0x0023680801007387 */ /* 0x0001e80000100a00 */
[----:B0-----:R-:W3:Y:S04]  /*31390*/  LDL.LU.64 R8, [R1+0x40] ;  /* 0x0000400001087983 */ /* 0x001ee80000300a00 */
[----:B------:R-:W4:Y:S04]  /*313a0*/  LDL.LU.64 R10, [R1+0x48] ;  /* 0x00004800010a7983 */ /* 0x000f280000300a00 */
[----:B----4-:R0:W-:Y:S04]  /*313b0*/  STL.64 [R1+0x2400], R10 ;  /* 0x0024000a01007387 */ /* 0x0101e80000100a00 */
[----:B---3--:R1:W-:Y:S01]  /*313c0*/  STL.64 [R1+0x23f8], R8 ;  /* 0x0023f80801007387 */ /* 0x0083e20000100a00 */
[----:B0-----:R-:W-:-:S02]  /*313d0*/  IMAD.MOV.U32 R10, RZ, RZ, R4 ;  /* 0x000000ffff0a7224 */ /* 0x001fc400078e0004 */
[----:B-1----:R-:W-:Y:S02]  /*313e0*/  IMAD.MOV.U32 R8, RZ, RZ, R16 ;  /* 0x000000ffff087224 */ /* 0x002fe400078e0010 */
[----:B------:R-:W-:Y:S02]  /*313f0*/  IMAD.MOV.U32 R9, RZ, RZ, R5 ;  /* 0x000000ffff097224 */ /* 0x000fe400078e0005 */
[----:B------:R-:W-:-:S07]  /*31400*/  IMAD.MOV.U32 R11, RZ, RZ, R0 ;  /* 0x000000ffff0b7224 */ /* 0x000fce00078e0000 */
[C---:B--2---:R-:W-:Y:S01]  /*31410*/  HMMA.16816.F32 R4, R8.reuse, R22, R12 ;  /* 0x000000160804723c */ /* 0x044fe2000000180c */
[----:B------:R-:W0:Y:S05]  /*31420*/  LDSM.16.M88.4 R12, [R19+UR4+0x11080] ;  /* 0x01108004130c783b */ /* 0x000e2a0008000200 */
[----:B------:R1:W-:Y:S04]  /*31430*/  STL.64 [R1+0x23f0], R22 ;  /* 0x0023f01601007387 */ /* 0x0003e80000100a00 */
[----:B------:R-:W2:Y:S04]  /*31440*/  LDSM.16.M88.4 R16, [R19+UR4+0x11880] ;  /* 0x011880041310783b */ /* 0x000ea80008000200 */
[----:B-1----:R-:W3:Y:S09]  /*31450*/  LDL.LU.64 R22, [R1+0x98] ;  /* 0x0000980001167983 */ /* 0x002ef20000300a00 */
[----:B------:R-:W-:Y:S04]  /*31460*/  STL.64 [R1+0x100], R4 ;  /* 0x0001000401007387 */ /* 0x000fe80000100a00 */
[----:B------:R-:W-:Y:S04]  /*31470*/  STL.64 [R1+0x108], R6 ;  /* 0x0001080601007387 */ /* 0x000fe80000100a00 */
[----:B------:R-:W1:Y:S04]  /*31480*/  LDSM.16.MT88.4 R4, [R27+UR4+0xc080] ;  /* 0x00c080041b04783b */ /* 0x000e680008004200 */
[----:B0-----:R-:W-:Y:S04]  /*31490*/  STL [R1+0x214c], R14 ;  /* 0x00214c0e01007387 */ /* 0x001fe80000100800 */
[----:B------:R-:W-:Y:S04]  /*314a0*/  STL [R1+0x2148], R15 ;  /* 0x0021480f01007387 */ /* 0x000fe80000100800 */
        /* <DEDUP_REMOVED lines=10> */
[----:B------:R-:W4:Y:S04]  /*31550*/  LDL.LU R15, [R1+0x2bc] ;  /* 0x0002bc00010f7983 */ /* 0x000f280000300800 */
        /* <DEDUP_REMOVED lines=8> */
[----:B-1----:R-:W-:Y:S04]  /*315e0*/  STL.64 [R1+0x10], R4 ;  /* 0x0000100401007387 */ /* 0x002fe80000100a00 */
[----:B------:R0:W-:Y:S04]  /*315f0*/  STL.64 [R1+0x18], R6 ;  /* 0x0000180601007387 */ /* 0x0001e80000100a00 */
[----:B0-----:R-:W2:Y:S02]  /*31600*/  LDL.LU.64 R6, [R1+0x2430] ;  /* 0x0024300001067983 */ /* 0x001ea40000300a00 */
[----:B--2---:R-:W-:Y:S06]  /*31610*/  HMMA.16816.F32 R12, R8, R6, R12 ;  /* 0x00000006080c723c */ /* 0x004fec000000180c */
[----:B------:R-:W-:-:S02]  /*31620*/  IMAD.MOV.U32 R21, RZ, RZ, R6 ;  /* 0x000000ffff157224 */ /* 0x000fc400078e0006 */
[----:B------:R-:W-:Y:S02]  /*31630*/  IMAD.MOV.U32 R20, RZ, RZ, R7 ;  /* 0x000000ffff147224 */ /* 0x000fe400078e0007 */
[----:B------:R-:W2:-:S13]  /*31640*/  LDL.LU.64 R6, [R1+0x2428] ;  /* 0x0024280001067983 */ /* 0x000e9a0000300a00 */
[----:B------:R-:W-:Y:S01]  /*31650*/  STL.64 [R1+0x170], R12 ;  /* 0x0001700c01007387 */ /* 0x000fe20000100a00 */
[----:B------:R-:W-:Y:S02]  /*31660*/  IMAD.MOV.U32 R19, RZ, RZ, R14 ;  /* 0x000000ffff137224 */ /* 0x000fe400078e000e */
[----:B------:R-:W-:Y:S02]  /*31670*/  IMAD.MOV.U32 R18, RZ, RZ, R15 ;  /* 0x000000ffff127224 */ /* 0x000fe400078e000f */
[----:B------:R-:W0:Y:S04]  /*31680*/  LDSM.16.MT88.4 R12, [R27+UR4+0xc100] ;  /* 0x00c100041b0c783b */ /* 0x000e280008004200 */
[----:B------:R-:W-:Y:S04]  /*31690*/  STL [R1+0x221c], R18 ;  /* 0x00221c1201007387 */ /* 0x000fe80000100800 */
[----:B------:R-:W-:Y:S04]  /*316a0*/  STL [R1+0x2218], R19 ;  /* 0x0022181301007387 */ /* 0x000fe80000100800 */
[----:B------:R1:W-:Y:S04]  /*316b0*/  STL.64 [R1+0x23e0], R16 ;  /* 0x0023e01001007387 */ /* 0x0003e80000100a00 */
[----:B------:R-:W4:Y:S04]  /*316c0*/  LDSM.16.MT88.4 R24, [R27+UR4+0xc180] ;  /* 0x00c180041b18783b */ /* 0x000f280008004200 */
[----:B-1----:R-:W3:Y:S04]  /*316d0*/  LDL.LU R16, [R1+0x310] ;  /* 0x0003100001107983 */ /* 0x002ee80000300800 */
[----:B------:R-:W3:Y:S04]  /*316e0*/  LDL.LU R17, [R1+0x314] ;  /* 0x0003140001117983 */ /* 0x000ee80000300800 */
[----:B------:R-:W3:Y:S04]  /*316f0*/  LDL.LU R18, [R1+0x318] ;  /* 0x0003180001127983 */ /* 0x000ee80000300800 */
[----:B------:R-:W3:Y:S01]  /*31700*/  LDL.LU R19, [R1+0x31c] ;  /* 0x00031c0001137983 */ /* 0x000ee20000300800 */
[----:B0-----:R-:W-:-:S02]  /*31710*/  IMAD.MOV.U32 R2, RZ, RZ, R14 ;  /* 0x000000ffff027224 */ /* 0x001fc400078e000e */
[----:B------:R-:W-:Y:S02]  /*31720*/  IMAD.MOV.U32 R0, RZ, RZ, R15 ;  /* 0x000000ffff007224 */ /* 0x000fe400078e000f */
[----:B------:R-:W-:Y:S02]  /*31730*/  IMAD.MOV.U32 R5, RZ, RZ, R12 ;  /* 0x000000ffff057224 */ /* 0x000fe400078e000c */
[----:B------:R-:W-:Y:S01]  /*31740*/  IMAD.MOV.U32 R4, RZ, RZ, R13 ;  /* 0x000000ffff047224 */ /* 0x000fe200078e000d */
        /* <DEDUP_REMOVED lines=9> */
[----:B------:R-:W3:Y:S04]  /*317e0*/  LDL.LU.64 R8, [R1+0x23f8] ;  /* 0x0023f80001087983 */ /* 0x000ee80000300a00 */
[----:B----4-:R-:W-:Y:S04]  /*317f0*/  STL.64 [R1+0x2268], R26 ;  /* 0x0022681a01007387 */ /* 0x010fe80000100a00 */
[----:B------:R-:W-:Y:S01]  /*31800*/  STL.64 [R1+0x2260], R24 ;  /* 0x0022601801007387 */ /* 0x000fe20000100a00 */
[----:B---3--:R-:W-:-:S15]  /*31810*/  HMMA.16816.F32 R16, R8, R22, R16 ;  /* 0x000000160810723c */ /* 0x008fde0000001810 */
[----:B------:R-:W-:-:S08]  /*31820*/  NOP ;  /* 0x0000000000007918 */ /* 0x000fd00000000000 */
[----:B------:R0:W-:Y:S04]  /*31830*/  STL.64 [R1+0x210], R16 ;  /* 0x0002101001007387 */ /* 0x0001e80000100a00 */
[----:B------:R-:W-:Y:S01]  /*31840*/  STL.64 [R1+0x218], R18 ;  /* 0x0002181201007387 */ /* 0x000fe20000100a00 */
[----:B0-----:R-:W-:Y:S02]  /*31850*/  IMAD.MOV.U32 R17, RZ, RZ, R22 ;  /* 0x000000ffff117224 */ /* 0x001fe400078e0016 */
[----:B------:R-:W-:Y:S02]  /*31860*/  IMAD.MOV.U32 R16, RZ, RZ, R23 ;  /* 0x000000ffff107224 */ /* 0x000fe400078e0017 */
[----:B------:R-:W2:Y:S02]  /*31870*/  LDL.LU.64 R22, [R1+0x23f0] ;  /* 0x0023f00001167983 */ /* 0x000ea40000300a00 */
[----:B--2---:R-:W-:-:S15]  /*31880*/  HMMA.16816.F32 R12, R8, R22, R12 ;  /* 0x00000016080c723c */ /* 0x004fde000000180c */
[----:B------:R-:W-:-:S08]  /*31890*/  NOP ;  /* 0x0000000000007918 */ /* 0x000fd00000000000 */
[----:B------:R-:W-:Y:S04]  /*318a0*/  STL.64 [R1+0x260], R12 ;  /* 0x0002600c01007387 */ /* 0x000fe80000100a00 */
[----:B------:R0:W-:Y:S02]  /*318b0*/  STL.64 [R1+0x268], R14 ;  /* 0x0002680e01007387 */ /* 0x0001e40000100a00 */
[----:B0-----:R-:W-:Y:S02]  /*318c0*/  IMAD.MOV.U32 R15, RZ, RZ, R8 ;  /* 0x000000ffff0f7224 */ /* 0x001fe400078e0008 */
[----:B------:R-:W-:Y:S01]  /*318d0*/  IMAD.MOV.U32 R14, RZ, RZ, R9 ;  /* 0x000000ffff0e7224 */ /* 0x000fe200078e0009 */
[----:B------:R-:W2:Y:S01]  /*318e0*/  LDL.LU R8, [R1+0x240] ;  /* 0x0002400001087983 */ /* 0x000ea20000300800 */
[----:B------:R-:W-:-:S03]  /*318f0*/  IMAD.MOV.U32 R13, RZ, RZ, R10 ;  /* 0x000000ffff0d7224 */ /* 0x000fc600078e000a */
[----:B------:R-:W2:Y:S01]  /*31900*/  LDL.LU R9, [R1+0x244] ;  /* 0x0002440001097983 */ /* 0x000ea20000300800 */
[----:B------:R-:W-:-:S03]  /*31910*/  IMAD.MOV.U32 R12, RZ, RZ, R11 ;  /* 0x000000ffff0c7224 */ /* 0x000fc600078e000b */
[----:B------:R-:W3:Y:S04]  /*31920*/  LDL.LU R10, [R1+0x248] ;  /* 0x00024800010a7983 */ /* 0x000ee80000300800 */
[----:B------:R-:W3:Y:S01]  /*31930*/  LDL.LU R11, [R1+0x24c] ;  /* 0x00024c00010b7983 */ /* 0x000ee20000300800 */
[----:B------:R-:W-:Y:S02]  /*31940*/  IMAD.MOV.U32 R27, RZ, RZ, R20 ;  /* 0x000000ffff1b7224 */ /* 0x000fe400078e0014 */
[----:B------:R-:W-:Y:S02]  /*31950*/  IMAD.MOV.U32 R26, RZ, RZ, R21 ;  /* 0x000000ffff1a7224 */ /* 0x000fe400078e0015 */
[----:B------:R-:W-:Y:S02]  /*31960*/  IMAD.MOV.U32 R25, RZ, RZ, R22 ;  /* 0x000000ffff197224 */ /* 0x000fe400078e0016 */
[----:B------:R-:W-:-:S02]  /*31970*/  IMAD.MOV.U32 R24, RZ, RZ, R23 ;  /* 0x000000ffff187224 */ /* 0x000fc400078e0017 */
[----:B------:R-:W-:Y:S01]  /*31980*/  IMAD.MOV.U32 R23, RZ, RZ, R28 ;  /* 0x000000ffff177224 */ /* 0x000fe200078e001c */
[----:B---3--:R0:W-:Y:S04]  /*31990*/  STL.64 [R1+0x2378], R10 ;  /* 0x0023780a01007387 */ /* 0x0081e80000100a00 */
[----:B--2---:R1:W-:Y:S01]  /*319a0*/  STL.64 [R1+0x2370], R8 ;  /* 0x0023700801007387 */ /* 0x0043e20000100a00 */
[----:B0-----:R-:W-:Y:S02]  /*319b0*/  IMAD.MOV.U32 R10, RZ, RZ, R17 ;  /* 0x000000ffff0a7224 */ /* 0x001fe400078e0011 */
[----:B------:R-:W-:Y:S02]  /*319c0*/  IMAD.MOV.U32 R11, RZ, RZ, R16 ;  /* 0x000000ffff0b7224 */ /* 0x000fe400078e0010 */
[----:B------:R-:W2:Y:S04]  /*319d0*/  LDL.LU R16, [R1+0x2d0] ;  /* 0x0002d00001107983 */ /* 0x000ea80000300800 */
[----:B------:R-:W2:Y:S04]  /*319e0*/  LDL.LU R17, [R1+0x2d4] ;  /* 0x0002d40001117983 */ /* 0x000ea80000300800 */
[----:B------:R-:W2:Y:S04]  /*319f0*/  LDL.LU R18, [R1+0x2d8] ;  /* 0x0002d80001127983 */ /* 0x000ea80000300800 */
[----:B------:R-:W2:Y:S04]  /*31a00*/  LDL.LU R19, [R1+0x2dc] ;  /* 0x0002dc0001137983 */ /* 0x000ea80000300800 */
[----:B------:R0:W-:Y:S04]  /*31a10*/  STL.64 [R1+0x23d0], R10 ;  /* 0x0023d00a01007387 */ /* 0x0001e80000100a00 */
[----:B------:R-:W3:Y:S04]  /*31a20*/  LDL.LU R20, [R1+0x30] ;  /* 0x0000300001147983 */ /* 0x000ee80000300800 */
[----:B------:R-:W3:Y:S04]  /*31a30*/  LDL.LU R21, [R1+0x34] ;  /* 0x0000340001157983 */ /* 0x000ee80000300800 */
[----:B------:R-:W3:Y:S04]  /*31a40*/  LDL.LU R22, [R1+0x38] ;  /* 0x0000380001167983 */ /* 0x000ee80000300800 */
[----:B------:R-:W4:Y:S01]  /*31a50*/  LDL.LU R28, [R1+0x23e8] ;  /* 0x0023e800011c7983 */ /* 0x000f220000300800 */
[----:B-1----:R-:W-:-:S02]  /*31a60*/  IMAD.MOV.U32 R9, RZ, RZ, R14 ;  /* 0x000000ffff097224 */ /* 0x002fc400078e000e */
[----:B------:R-:W-:Y:S02]  /*31a70*/  IMAD.MOV.U32 R8, RZ, RZ, R15 ;  /* 0x000000ffff087224 */ /* 0x000fe400078e000f */
[----:B0-----:R-:W-:Y:S02]  /*31a80*/  IMAD.MOV.U32 R11, RZ, RZ, R12 ;  /* 0x000000ffff0b7224 */ /* 0x001fe400078e000c */
[----:B------:R-:W-:Y:S01]  /*31a90*/  IMAD.MOV.U32 R10, RZ, RZ, R13 ;  /* 0x000000ffff0a7224 */ /* 0x000fe200078e000d */
        /* <DEDUP_REMOVED lines=11> */
[----:B--2---:R1:W-:Y:S01]  /*31b50*/  STL.64 [R1+0x2358], R12 ;  /* 0x0023580c01007387 */ /* 0x0043e20000100a00 */
[----:B0-----:R-:W-:-:S02]  /*31b60*/  IMAD.MOV.U32 R14, RZ, RZ, R25 ;  /* 0x000000ffff0e7224 */ /* 0x001fc400078e0019 */
[----:B------:R-:W-:-:S05]  /*31b70*/  IMAD.MOV.U32 R15, RZ, RZ, R24 ;  /* 0x000000ffff0f7224 */ /* 0x000fca00078e0018 */
[----:B------:R0:W-:Y:S04]  /*31b80*/  STL.64 [R1+0x23c8], R14 ;  /* 0x0023c80e01007387 */ /* 0x0001e80000100a00 */
[----:B-1----:R-:W2:Y:S04]  /*31b90*/  LDL.LU R12, [R1+0x2e0] ;  /* 0x0002e000010c7983 */ /* 0x002ea80000300800 */
[----:B------:R-:W2:Y:S04]  /*31ba0*/  LDL.LU R13, [R1+0x2e4] ;  /* 0x0002e400010d7983 */ /* 0x000ea80000300800 */
[----:B0-----:R-:W2:Y:S04]  /*31bb0*/  LDL.LU R14, [R1+0x2e8] ;  /* 0x0002e800010e7983 */ /* 0x001ea80000300800 */
[----:B------:R-:W2:Y:S02]  /*31bc0*/  LDL.LU R15, [R1+0x2ec] ;  /* 0x0002ec00010f7983 */ /* 0x000ea40000300800 */
[C---:B--2---:R-:W-:Y:S06]  /*31bd0*/  HMMA.16816.F32 R12, R8.reuse, R26, R12 ;  /* 0x0000001a080c723c */ /* 0x044fec000000180c */
[----:B------:R-:W-:-:S15]  /*31be0*/  HMMA.16816.F32 R8, R8, R6, R16 ;  /* 0x000000060808723c */ /* 0x000fde0000001810 */
[----:B------:R-:W-:-:S02]  /*31bf0*/  NOP ;  /* 0x0000000000007918 */ /* 0x000fc40000000000 */
[----:B------:R0:W-:Y:S04]  /*31c00*/  STL.64 [R1+0x2c0], R12 ;  /* 0x0002c00c01007387 */ /* 0x0001e80000100a00 */
[----:B------:R1:W-:Y:S04]  /*31c10*/  STL.64 [R1+0x2c8], R14 ;  /* 0x0002c80e01007387 */ /* 0x0003e80000100a00 */
[----:B0-----:R-:W2:Y:S04]  /*31c20*/  LDL.LU R12, [R1+0x2f0] ;  /* 0x0002f000010c7983 */ /* 0x001ea80000300800 */
[----:B------:R-:W2:Y:S04]  /*31c30*/  LDL.LU R13, [R1+0x2f4] ;  /* 0x0002f400010d7983 */ /* 0x000ea80000300800 */
[----:B-1----:R-:W2:Y:S04]  /*31c40*/  LDL.LU R14, [R1+0x2f8] ;  /* 0x0002f800010e7983 */ /* 0x002ea80000300800 */
[----:B------:R-:W2:Y:S04]  /*31c50*/  LDL.LU R15, [R1+0x2fc] ;  /* 0x0002fc00010f7983 */ /* 0x000ea80000300800 */
[----:B------:R0:W-:Y:S04]  /*31c60*/  STL.64 [R1+0x23c0], R26 ;  /* 0x0023c01a01007387 */ /* 0x0001e80000100a00 */
[----:B------:R-:W3:Y:S04]  /*31c70*/  LDL.LU R24, [R1+0x2a0] ;  /* 0x0002a00001187983 */ /* 0x000ee80000300800 */
[----:B------:R-:W3:Y:S04]  /*31c80*/  LDL.LU R25, [R1+0x2a4] ;  /* 0x0002a40001197983 */ /* 0x000ee80000300800 */
[----:B0-----:R-:W3:Y:S04]  /*31c90*/  LDL.LU R26, [R1+0x2a8] ;  /* 0x0002a800011a7983 */ /* 0x001ee80000300800 */
[----:B------:R-:W3:Y:S04]  /*31ca0*/  LDL.LU R27, [R1+0x2ac] ;  /* 0x0002ac00011b7983 */ /* 0x000ee80000300800 */
[----:B------:R-:W4:Y:S04]  /*31cb0*/  LDL.LU.64 R16, [R1+0x23e0] ;  /* 0x0023e00001107983 */ /* 0x000f280000300a00 */
[----:B------:R-:W-:Y:S04]  /*31cc0*/  STL.64 [R1+0x23b8], R6 ;  /* 0x0023b80601007387 */ /* 0x000fe80000100a00 */
[----:B------:R0:W-:Y:S04]  /*31cd0*/  STL.64 [R1+0x23b0], R4 ;  /* 0x0023b00401007387 */ /* 0x0001e80000100a00 */
[----:B------:R-:W-:Y:S04]  /*31ce0*/  STL.64 [R1+0x2e0], R8 ;  /* 0x0002e00801007387 */ /* 0x000fe80000100a00 */
[----:B------:R-:W-:Y:S04]  /*31cf0*/  STL.64 [R1+0x2e8], R10 ;  /* 0x0002e80a01007387 */ /* 0x000fe80000100a00 */
[----:B------:R1:W1:Y:S04]  /*31d00*/  LDSM.16.MT88.4 R8, [R29+UR4+0xc000] ;  /* 0x00c000041d08783b */ /* 0x0002680008004200 */
[----:B0-----:R-:W3:Y:S04]  /*31d10*/  LDL.LU R4, [R1+0x290] ;  /* 0x0002900001047983 */ /* 0x001ee80000300800 */
[----:B------:R-:W3:Y:S04]  /*31d20*/  LDL.LU R5, [R1+0x294] ;  /* 0x0002940001057983 */ /* 0x000ee80000300800 */
[----:B------:R-:W3:Y:S04]  /*31d30*/  LDL.LU R6, [R1+0x298] ;  /* 0x0002980001067983 */ /* 0x000ee80000300800 */
[----:B------:R-:W3:Y:S04]  /*31d40*/  LDL.LU R7, [R1+0x29c] ;  /* 0x00029c0001077983 */ /* 0x000ee80000300800 */
[----:B-1----:R-:W3:Y:S01]  /*31d50*/  LDL.LU R29, [R1+0x23d8] ;  /* 0x0023d800011d7983 */ /* 0x002ee20000300800 */
[----:B------:R-:W-:-:S02]  /*31d60*/  IMAD.MOV.U32 R18, RZ, RZ, R10 ;  /* 0x000000ffff127224 */ /* 0x000fc400078e000a */
[----:B------:R-:W-:Y:S01]  /*31d70*/  IMAD.MOV.U32 R19, RZ, RZ, R11 ;  /* 0x000000ffff137224 */ /* 0x000fe200078e000b */
[----:B------:R-:W-:Y:S04]  /*31d80*/  STL.64 [R1+0x40], R8 ;  /* 0x0000400801007387 */ /* 0x000fe80000100a00 */
[----:B------:R0:W-:Y:S04]  /*31d90*/  STL.64 [R1+0x48], R10 ;  /* 0x0000480a01007387 */ /* 0x0001e80000100a00 */
[----:B0-----:R-:W2:Y:S04]  /*31da0*/  LDL.LU.64 R10, [R1+0x23d0] ;  /* 0x0023d000010a7983 */ /* 0x001ea80000300a00 */
[----:B------:R-:W-:Y:S04]  /*31db0*/  STL.64 [R1+0x2330], R18 ;  /* 0x0023301201007387 */ /* 0x000fe80000100a00 */
[----:B----4-:R0:W-:Y:S04]  /*31dc0*/  STL.64 [R1+0x2328], R16 ;  /* 0x0023281001007387 */ /* 0x0101e80000100a00 */
[----:B0-----:R-:W4:Y:S04]  /*31dd0*/  LDL.LU R16, [R1+0x1c0] ;  /* 0x0001c00001107983 */ /* 0x001f280000300800 */
[----:B------:R-:W4:Y:S04]  /*31de0*/  LDL.LU R17, [R1+0x1c4] ;  /* 0x0001c40001117983 */ /* 0x000f280000300800 */
[----:B------:R-:W3:Y:S04]  /*31df0*/  LDL.LU R18, [R1+0x1c8] ;  /* 0x0001c80001127983 */ /* 0x000ee80000300800 */
[----:B------:R-:W3:Y:S04]  /*31e00*/  LDL.LU R19, [R1+0x1cc] ;  /* 0x0001cc0001137983 */ /* 0x000ee80000300800 */
[----:B---3--:R-:W-:Y:S04]  /*31e10*/  STL.64 [R1+0x2388], R18 ;  /* 0x0023881201007387 */ /* 0x008fe80000100a00 */
[----:B----4-:R0:W-:Y:S04]  /*31e20*/  STL.64 [R1+0x2380], R16 ;  /* 0x0023801001007387 */ /* 0x0101e80000100a00 */
        /* <DEDUP_REMOVED lines=11> */
[----:B------:R-:W-:Y:S04]  /*31ee0*/  STL.64 [R1+0x300], R12 ;  /* 0x0003000c01007387 */ /* 0x000fe80000100a00 */
[----:B------:R0:W-:Y:S04]  /*31ef0*/  STL.64 [R1+0x308], R14 ;  /* 0x0003080e01007387 */ /* 0x0001e80000100a00 */
[----:B0-----:R-:W3:Y:S02]  /*31f00*/  LDL.LU.64 R14, [R1+0x23c8] ;  /* 0x0023c800010e7983 */ /* 0x001ee40000300a00 */
[----:B---3--:R-:W-:-:S15]  /*31f10*/  HMMA.16816.F32 R24, R20, R14, R24 ;  /* 0x0000000e1418723c */ /* 0x008fde0000001818 */
[----:B------:R-:W-:-:S08]  /*31f20*/  NOP ;  /* 0x0000000000007918 */ /* 0x000fd00000000000 */
[----:B------:R-:W-:Y:S04]  /*31f30*/  STL.64 [R1+0x320], R24 ;  /* 0x0003201801007387 */ /* 0x000fe80000100a00 */
[----:B------:R0:W-:Y:S04]  /*31f40*/  STL.64 [R1+0x328], R26 ;  /* 0x0003281a01007387 */ /* 0x0001e80000100a00 */
[----:B0-----:R-:W3:Y:S02]  /*31f50*/  LDL.LU.64 R26, [R1+0x23c0] ;  /* 0x0023c000011a7983 */ /* 0x001ee40000300a00 */
        /* <DEDUP_REMOVED lines=20> */
[----:B0-----:R-:W4:Y:S04]  /*320a0*/  LDL.LU.64 R10, [R1+0x2378] ;  /* 0x00237800010a7983 */ /* 0x001f280000300a00 */
[----:B------:R-:W4:Y:S02]  /*320b0*/  LDL.LU.64 R8, [R1+0x2370] ;  /* 0x0023700001087983 */ /* 0x000f240000300a00 */
[----:B----4-:R-:W-:Y:S02]  /*320c0*/  HMMA.16816.F32 R12, R20, R14, R8 ;  /* 0x0000000e140c723c */ /* 0x010fe40000001808 */
[----:B------:R-:W2:-:S15]  /*320d0*/  LDL.LU.64 R8, [R1+0x2368] ;  /* 0x0023680001087983 */ /* 0x000e9e0000300a00 */
[----:B------:R-:W-:-:S06]  /*320e0*/  NOP ;  /* 0x0000000000007918 */ /* 0x000fcc0000000000 */
[----:B------:R-:W-:Y:S04]  /*320f0*/  STL [R1+0x2d0], R12 ;  /* 0x0002d00c01007387 */ /* 0x000fe80000100800 */
[----:B------:R0:W-:Y:S01]  /*32100*/  STL [R1+0x2dc], R15 ;  /* 0x0002dc0f01007387 */ /* 0x0001e20000100800 */
[----:B------:R-:W-:Y:S02]  /*32110*/  IMAD.MOV.U32 R11, RZ, RZ, R14 ;  /* 0x000000ffff0b7224 */ /* 0x000fe400078e000e */
[----:B------:R-:W-:Y:S01]  /*32120*/  IMAD.MOV.U32 R10, RZ, RZ, R13 ;  /* 0x000000ffff0a7224 */ /* 0x000fe200078e000d */
[----:B0-----:R-:W4:Y:S04]  /*32130*/  LDL.LU.64 R14, [R1+0x2360] ;  /* 0x00236000010e7983 */ /* 0x001f280000300a00 */
[----:B------:R-:W4:Y:S04]  /*32140*/  LDL.LU.64 R12, [R1+0x2358] ;  /* 0x00235800010c7983 */ /* 0x000f280000300a00 */
[----:B------:R0:W-:Y:S04]  /*32150*/  STL [R1+0x21a8], R10 ;  /* 0x0021a80a01007387 */ /* 0x0001e80000100800 */
[----:B0-----:R-:W2:Y:S01]  /*32160*/  LDL R10, [R1+0x1be0] ;  /* 0x001be000010a7983 */ /* 0x001ea20000100800 */
[----:B----4-:R-:W-:Y:S03]  /*32170*/  HMMA.16816.F32 R24, R20, R26, R12 ;  /* 0x0000001a1418723c */ /* 0x010fe6000000180c */
[----:B------:R-:W4:Y:S04]  /*32180*/  LDL.LU.64 R14, [R1+0x2350] ;  /* 0x00235000010e7983 */ /* 0x000f280000300a00 */
[----:B------:R-:W4:-:S15]  /*32190*/  LDL.LU.64 R12, [R1+0x2348] ;  /* 0x00234800010c7983 */ /* 0x000f1e0000300a00 */
[----:B------:R-:W-:-:S01]  /*321a0*/  NOP ;  /* 0x0000000000007918 */ /* 0x000fc20000000000 */
[----:B------:R3:W-:Y:S04]  /*321b0*/  STL.64 [R1+0x2b0], R24 ;  /* 0x0002b01801007387 */ /* 0x0007e80000100a00 */
[----:B------:R0:W-:Y:S01]  /*321c0*/  STL.64 [R1+0x2b8], R26 ;  /* 0x0002b81a01007387 */ /* 0x0001e20000100a00 */
[----:B---3--:R-:W-:Y:S02]  /*321d0*/  IMAD.MOV.U32 R24, RZ, RZ, R5 ;  /* 0x000000ffff187224 */ /* 0x008fe400078e0005 */
[----:B0-----:R-:W-:Y:S02]  /*321e0*/  IMAD.MOV.U32 R26, RZ, RZ, R2 ;  /* 0x000000ffff1a7224 */ /* 0x001fe400078e0002 */
[----:B------:R-:W-:Y:S02]  /*321f0*/  IMAD.MOV.U32 R27, RZ, RZ, R0 ;  /* 0x000000ffff1b7224 */ /* 0x000fe400078e0000 */
[----:B------:R-:W-:-:S03]  /*32200*/  IMAD.MOV.U32 R25, RZ, RZ, R4 ;  /* 0x000000ffff197224 */ /* 0x000fc600078e0004 */
[----:B------:R-:W-:Y:S04]  /*32210*/  STL.64 [R1+0x22c0], R26 ;  /* 0x0022c01a01007387 */ /* 0x000fe80000100a00 */
[----:B------:R0:W-:Y:S04]  /*32220*/  STL.64 [R1+0x22b8], R24 ;  /* 0x0022b81801007387 */ /* 0x0001e80000100a00 */
[----:B0-----:R-:W3:Y:S04]  /*32230*/  LDL.LU.64 R24, [R1+0x20] ;  /* 0x0000200001187983 */ /* 0x001ee80000300a00 */
[----:B------:R-:W2:Y:S01]  /*32240*/  LDL.LU.64 R26, [R1+0x28] ;  /* 0x00002800011a7983 */ /* 0x000ea20000300a00 */
[----:B----4-:R-:W-:Y:S03]  /*32250*/  HMMA.16816.F32 R20, R20, R6, R12 ;  /* 0x000000061414723c */ /* 0x010fe6000000180c */
[----:B------:R-:W4:Y:S04]  /*32260*/  LDL.LU.64 R12, [R1+0x2340] ;  /* 0x00234000010c7983 */ /* 0x000f280000300a00 */
[----:B------:R-:W4:-:S15]  /*32270*/  LDL.LU.64 R4, [R1+0x2338] ;  /* 0x0023380001047983 */ /* 0x000f1e0000300a00 */
[----:B------:R-:W-:-:S01]  /*32280*/  NOP ;  /* 0x0000000000007918 */ /* 0x000fc20000000000 */
[----:B------:R0:W-:Y:S01]  /*32290*/  STL.64 [R1+0x2a8], R22 ;  /* 0x0002a81601007387 */ /* 0x0001e20000100a00 */
[----:B------:R-:W-:Y:S02]  /*322a0*/  IMAD.MOV.U32 R14, RZ, RZ, R20 ;  /* 0x000000ffff0e7224 */ /* 0x000fe400078e0014 */
[----:B------:R-:W-:Y:S01]  /*322b0*/  IMAD.MOV.U32 R15, RZ, RZ, R21 ;  /* 0x000000ffff0f7224 */ /* 0x000fe200078e0015 */
[----:B------:R-:W4:Y:S04]  /*322c0*/  LDL.LU R20, [R1+0x1d0] ;  /* 0x0001d00001147983 */ /* 0x000f280000300800 */
[----:B------:R-:W4:Y:S04]  /*322d0*/  LDL.LU R21, [R1+0x1d4] ;  /* 0x0001d40001157983 */ /* 0x000f280000300800 */
[----:B0-----:R-:W4:Y:S04]  /*322e0*/  LDL.LU R22, [R1+0x1d8] ;  /* 0x0001d80001167983 */ /* 0x001f280000300800 */
[----:B------:R-:W4:Y:S01]  /*322f0*/  LDL.LU R23, [R1+0x1dc] ;  /* 0x0001dc0001177983 */ /* 0x000f220000300800 */
[----:B---3--:R-:W-:-:S02]  /*32300*/  IMAD.MOV.U32 R7, RZ, RZ, R24 ;  /* 0x000000ffff077224 */ /* 0x008fc400078e0018 */
[----:B------:R-:W-:Y:S02]  /*32310*/  IMAD.MOV.U32 R6, RZ, RZ, R25 ;  /* 0x000000ffff067224 */ /* 0x000fe400078e0019 */
[----:B--2---:R-:W-:Y:S02]  /*32320*/  IMAD.MOV.U32 R2, RZ, RZ, R26 ;  /* 0x000000ffff027224 */ /* 0x004fe400078e001a */
[----:B------:R-:W-:Y:S01]  /*32330*/  IMAD.MOV.U32 R0, RZ, RZ, R27 ;  /* 0x000000ffff007224 */ /* 0x000fe200078e001b */
[----:B----4-:R-:W-:-:S15]  /*32340*/  HMMA.16816.F32 R20, R24, R4, R20 ;  /* 0x000000041814723c */ /* 0x010fde0000001814 */
[----:B------:R-:W-:-:S08]  /*32350*/  NOP ;  /* 0x0000000000007918 */ /* 0x000fd00000000000 */
[----:B------:R-:W-:Y:S04]  /*32360*/  STL.64 [R1+0x290], R20 ;  /* 0x0002901401007387 */ /* 0x000fe80000100a00 */
[----:B------:R-:W-:Y:S04]  /*32370*/  STL.64 [R1+0x298], R22 ;  /* 0x0002981601007387 */ /* 0x000fe80000100a00 */
[----:B------:R0:W-:Y:S02]  /*32380*/  STL.64 [R1+0x2310], R4 ;  /* 0x0023100401007387 */ /* 0x0001e40000100a00 */
[----:B0-----:R-:W-:-:S02]  /*32390*/  IMAD.MOV.U32 R4, RZ, RZ, R7 ;  /* 0x000000ffff047224 */ /* 0x001fc400078e0007 */
[----:B------:R-:W-:Y:S02]  /*323a0*/  IMAD.MOV.U32 R5, RZ, RZ, R6 ;  /* 0x000000ffff057224 */ /* 0x000fe400078e0006 */
[----:B------:R-:W-:Y:S02]  /*323b0*/  IMAD.MOV.U32 R6, RZ, RZ, R2 ;  /* 0x000000ffff067224 */ /* 0x000fe400078e0002 */
[----:B------:R-:W-:-:S07]  /*323c0*/  IMAD.MOV.U32 R7, RZ, RZ, R0 ;  /* 0x000000ffff077224 */ /* 0x000fce00078e0000 */
[----:B------:R-:W-:Y:S01]  /*323d0*/  HMMA.16816.F32 R20, R4, R8, R16 ;  /* 0x000000080414723c */ /* 0x000fe20000001810 */
[----:B------:R-:W0:Y:S04]  /*323e0*/  LDSM.16.MT88.4 R16, [R10+UR4+0xc080] ;  /* 0x00c080040a10783b */ /* 0x000e280008004200 */
[----:B------:R-:W-:-:S15]  /*323f0*/  STL.64 [R1+0x2308], R10 ;  /* 0x0023080a01007387 */ /* 0x000fde0000100a00 */
[----:B------:R-:W-:-:S03]  /*32400*/  NOP ;  /* 0x0000000000007918 */ /* 0x000fc60000000000 */
[----:B------:R-:W-:Y:S04]  /*32410*/  STL.64 [R1+0x280], R20 ;  /* 0x0002801401007387 */ /* 0x000fe80000100a00 */
[----:B------:R-:W-:Y:S04]  /*32420*/  STL.64 [R1+0x288], R22 ;  /* 0x0002881601007387 */ /* 0x000fe80000100a00 */
[----:B------:R1:W-:Y:S04]  /*32430*/  STL.64 [R1+0x2300], R8 ;  /* 0x0023000801007387 */ /* 0x0003e80000100a00 */
[----:B0-----:R0:W-:Y:S04]  /*32440*/  STL.64 [R1+0x80], R16 ;  /* 0x0000801001007387 */ /* 0x0011e80000100a00 */
[----:B------:R2:W-:Y:S04]  /*32450*/  STL.64 [R1+0x88], R18 ;  /* 0x0000881201007387 */ /* 0x0005e80000100a00 */
[----:B-1----:R-:W3:Y:S04]  /*32460*/  LDL.LU R8, [R1+0x180] ;  /* 0x0001800001087983 */ /* 0x002ee80000300800 */
[----:B------:R-:W3:Y:S04]  /*32470*/  LDL.LU R9, [R1+0x184] ;  /* 0x0001840001097983 */ /* 0x000ee80000300800 */
[----:B------:R-:W4:Y:S04]  /*32480*/  LDL.LU R10, [R1+0x188] ;  /* 0x00018800010a7983 */ /* 0x000f280000300800 */
[----:B------:R-:W4:Y:S04]  /*32490*/  LDL.LU R11, [R1+0x18c] ;  /* 0x00018c00010b7983 */ /* 0x000f280000300800 */
[----:B0-----:R-:W3:Y:S04]  /*324a0*/  LDL.LU R16, [R1+0x1a0] ;  /* 0x0001a00001107983 */ /* 0x001ee80000300800 */
[----:B------:R-:W3:Y:S04]  /*324b0*/  LDL.LU R17, [R1+0x1a4] ;  /* 0x0001a40001117983 */ /* 0x000ee80000300800 */
[----:B--2---:R-:W2:Y:S04]  /*324c0*/  LDL.LU R18, [R1+0x1a8] ;  /* 0x0001a80001127983 */ /* 0x004ea80000300800 */
[----:B------:R-:W2:Y:S04]  /*324d0*/  LDL.LU R19, [R1+0x1ac] ;  /* 0x0001ac0001137983 */ /* 0x000ea80000300800 */
        /* <DEDUP_REMOVED lines=16> */
[----:B------:R-:W-:Y:S03]  /*325e0*/  HMMA.16816.F32 R16, R4, R12, R16 ;  /* 0x0000000c0410723c */ /* 0x000fe60000001810 */
[----:B----4-:R-:W-:Y:S04]  /*325f0*/  STL.64 [R1+0x22f8], R26 ;  /* 0x0022f81a01007387 */ /* 0x010fe80000100a00 */
[----:B--2---:R0:W-:Y:S04]  /*32600*/  STL.64 [R1+0x22f0], R24 ;  /* 0x0022f01801007387 */ /* 0x0041e80000100a00 */
[----:B0-----:R-:W2:Y:S04]  /*32610*/  LDL.LU R24, [R1+0x160] ;  /* 0x0001600001187983 */ /* 0x001ea80000300800 */
[----:B------:R-:W2:Y:S04]  /*32620*/  LDL.LU R25, [R1+0x164] ;  /* 0x0001640001197983 */ /* 0x000ea80000300800 */
[----:B------:R-:W2:Y:S04]  /*32630*/  LDL.LU R26, [R1+0x168] ;  /* 0x00016800011a7983 */ /* 0x000ea80000300800 */
[----:B------:R-:W2:Y:S04]  /*32640*/  LDL.LU R27, [R1+0x16c] ;  /* 0x00016c00011b7983 */ /* 0x000ea80000300800 */
[----:B------:R-:W4:Y:S04]  /*32650*/  LDL.LU R20, [R1+0x130] ;  /* 0x0001300001147983 */ /* 0x000f280000300800 */
[----:B------:R-:W4:Y:S01]  /*32660*/  LDL.LU R21, [R1+0x134] ;  /* 0x0001340001157983 */ /* 0x000f220000300800 */
[----:B------:R-:W-:-:S02]  /*32670*/  IMAD.MOV.U32 R22, RZ, RZ, R29 ;  /* 0x000000ffff167224 */ /* 0x000fc400078e001d */
[----:B------:R-:W-:-:S05]  /*32680*/  IMAD.MOV.U32 R23, RZ, RZ, R28 ;  /* 0x000000ffff177224 */ /* 0x000fca00078e001c */
[----:B------:R-:W-:Y:S04]  /*32690*/  STL.64 [R1+0x22e8], R22 ;  /* 0x0022e81601007387 */ /* 0x000fe80000100a00 */
[----:B----4-:R0:W-:Y:S04]  /*326a0*/  STL.64 [R1+0x22e0], R20 ;  /* 0x0022e01401007387 */ /* 0x0101e80000100a00 */
[----:B0-----:R-:W4:Y:S04]  /*326b0*/  LDL.LU.64 R20, [R1+0x10] ;  /* 0x0000100001147983 */ /* 0x001f280000300a00 */
[----:B------:R-:W4:Y:S04]  /*326c0*/  LDL.LU.64 R22, [R1+0x18] ;  /* 0x0000180001167983 */ /* 0x000f280000300a00 */
[----:B------:R-:W-:Y:S04]  /*326d0*/  STL.64 [R1+0x270], R16 ;  /* 0x0002701001007387 */ /* 0x000fe80000100a00 */
[----:B------:R0:W-:Y:S04]  /*326e0*/  STL.64 [R1+0x278], R18 ;  /* 0x0002781201007387 */ /* 0x0001e80000100a00 */
[----:B0-----:R-:W2:Y:S04]  /*326f0*/  LDL.LU.64 R18, [R1+0x2330] ;  /* 0x0023300001127983 */ /* 0x001ea80000300a00 */
[----:B------:R-:W3:Y:S02]  /*32700*/  LDL.LU.64 R16, [R1+0x2328] ;  /* 0x0023280001107983 */ /* 0x000ee40000300a00 */
[----:B---3--:R-:W-:Y:S02]  /*32710*/  HMMA.16816.F32 R4, R4, R16, R8 ;  /* 0x000000100404723c */ /* 0x008fe40000001808 */
[----:B------:R-:W4:Y:S04]  /*32720*/  LDL.LU.64 R10, [R1+0x2320] ;  /* 0x00232000010a7983 */ /* 0x000f280000300a00 */
[----:B------:R-:W4:-:S15]  /*32730*/  LDL.LU.64 R8, [R1+0x2318] ;  /* 0x0023180001087983 */ /* 0x000f1e0000300a00 */
[----:B------:R-:W-:-:S02]  /*32740*/  NOP ;  /* 0x0000000000007918 */ /* 0x000fc40000000000 */
[----:B------:R0:W-:Y:S04]  /*32750*/  STL.64 [R1+0x250], R4 ;  /* 0x0002500401007387 */ /* 0x0001e80000100a00 */
[----:B0-----:R-:W4:Y:S01]  /*32760*/  LDL.LU.64 R4, [R1+0x2310] ;  /* 0x0023100001047983 */ /* 0x001f220000300a00 */
[----:B------:R-:W-:Y:S02]  /*32770*/  IMAD.MOV.U32 R28, RZ, RZ, R7 ;  /* 0x000000ffff1c7224 */ /* 0x000fe400078e0007 */
[----:B------:R-:W-:-:S03]  /*32780*/  IMAD.MOV.U32 R29, RZ, RZ, R6 ;  /* 0x000000ffff1d7224 */ /* 0x000fc600078e0006 */
[----:B------:R-:W-:Y:S04]  /*32790*/  STL [R1+0x2104], R28 ;  /* 0x0021041c01007387 */ /* 0x000fe80000100800 */
[----:B------:R-:W-:Y:S01]  /*327a0*/  STL [R1+0x2100], R29 ;  /* 0x0021001d01007387 */ /* 0x000fe20000100800 */
[----:B----4-:R-:W-:-:S15]  /*327b0*/  HMMA.16816.F32 R8, R20, R4, R8 ;  /* 0x000000041408723c */ /* 0x010fde0000001808 */
[----:B------:R-:W-:-:S08]  /*327c0*/  NOP ;  /* 0x0000000000007918 */ /* 0x000fd00000000000 */
[----:B------:R-:W-:Y:S04]  /*327d0*/  STL [R1+0x240], R8 ;  /* 0x0002400801007387 */ /* 0x000fe80000100800 */
[----:B------:R0:W-:Y:S01]  /*327e0*/  STL [R1+0x24c], R11 ;  /* 0x00024c0b01007387 */ /* 0x0001e20000100800 */
[----:B------:R-:W-:Y:S02]  /*327f0*/  IMAD.MOV.U32 R7, RZ, RZ, R10 ;  /* 0x000000ffff077224 */ /* 0x000fe400078e000a */
[----:B------:R-:W-:Y:S01]  /*32800*/  IMAD.MOV.U32 R6, RZ, RZ, R9 ;  /* 0x000000ffff067224 */ /* 0x000fe200078e0009 */
[----:B0-----:R-:W3:Y:S04]  /*32810*/  LDL.LU.64 R10, [R1+0x2308] ;  /* 0x00230800010a7983 */ /* 0x001ee80000300a00 */
[----:B------:R-:W2:Y:S04]  /*32820*/  LDL.LU.64 R8, [R1+0x2300] ;  /* 0x0023000001087983 */ /* 0x000ea80000300a00 */
[----:B------:R-:W-:Y:S04]  /*32830*/  STL [R1+0x210c], R7 ;  /* 0x00210c0701007387 */ /* 0x000fe80000100800 */
[----:B------:R-:W-:Y:S01]  /*32840*/  STL [R1+0x2108], R6 ;  /* 0x0021080601007387 */ /* 0x000fe20000100800 */
[----:B--2---:R-:W-:-:S15]  /*32850*/  HMMA.16816.F32 R24, R20, R8, R24 ;  /* 0x000000081418723c */ /* 0x004fde0000001818 */
[----:B------:R-:W-:-:S08]  /*32860*/  NOP ;  /* 0x0000000000007918 */ /* 0x000fd00000000000 */
[----:B------:R0:W-:Y:S01]  /*32870*/  STL.64 [R1+0x230], R24 ;  /* 0x0002301801007387 */ /* 0x0001e20000100a00 */
[----:B------:R-:W-:Y:S02]  /*32880*/  IMAD.MOV.U32 R28, RZ, RZ, R26 ;  /* 0x000000ffff1c7224 */ /* 0x000fe400078e001a */
[----:B------:R-:W-:Y:S02]  /*32890*/  IMAD.MOV.U32 R29, RZ, RZ, R27 ;  /* 0x000000ffff1d7224 */ /* 0x000fe400078e001b */
[----:B------:R-:W2:Y:S04]  /*328a0*/  LDL.LU.64 R26, [R1+0x22f8] ;  /* 0x0022f800011a7983 */ /* 0x000ea80000300a00 */
[----:B0-----:R-:W2:Y:S04]  /*328b0*/  LDL.LU.64 R24, [R1+0x22f0] ;  /* 0x0022f00001187983 */ /* 0x001ea80000300a00 */
[----:B------:R0:W-:Y:S04]  /*328c0*/  STL [R1+0x2114], R29 ;  /* 0x0021141d01007387 */ /* 0x0001e80000100800 */
[----:B------:R1:W-:Y:S01]  /*328d0*/  STL [R1+0x2110], R28 ;  /* 0x0021101c01007387 */ /* 0x0003e20000100800 */
[----:B------:R-:W-:-:S02]  /*328e0*/  IMAD.MOV.U32 R2, RZ, RZ, R20 ;  /* 0x000000ffff027224 */ /* 0x000fc400078e0014 */
[----:B------:R-:W-:Y:S02]  /*328f0*/  IMAD.MOV.U32 R0, RZ, RZ, R21 ;  /* 0x000000ffff007224 */ /* 0x000fe400078e0015 */
[----:B0-----:R-:W-:Y:S02]  /*32900*/  IMAD.MOV.U32 R29, RZ, RZ, R22 ;  /* 0x000000ffff1d7224 */ /* 0x001fe400078e0016 */
[----:B-1----:R-:W-:Y:S01]  /*32910*/  IMAD.MOV.U32 R28, RZ, RZ, R23 ;  /* 0x000000ffff1c7224 */ /* 0x002fe200078e0017 */
[----:B--2---:R-:W-:Y:S01]  /*32920*/  HMMA.16816.F32 R24, R20, R12, R24 ;  /* 0x0000000c1418723c */ /* 0x004fe20000001818 */
[----:B------:R-:W2:Y:S04]  /*32930*/  LDL.LU.64 R22, [R1+0x22e8] ;  /* 0x0022e80001167983 */ /* 0x000ea80000300a00 */
[----:B------:R-:W2:-:S15]  /*32940*/  LDL.LU.64 R20, [R1+0x22e0] ;  /* 0x0022e00001147983 */ /* 0x000e9e0000300a00 */
[----:B------:R-:W-:-:S03]  /*32950*/  NOP ;  /* 0x0000000000007918 */ /* 0x000fc60000000000 */
[----:B------:R0:W-:Y:S01]  /*32960*/  STL.64 [R1+0x220], R24 ;  /* 0x0002201801007387 */ /* 0x0001e20000100a00 */
[----:B------:R-:W-:Y:S02]  /*32970*/  IMAD.MOV.U32 R7, RZ, RZ, R26 ;  /* 0x000000ffff077224 */ /* 0x000fe400078e001a */
[----:B------:R-:W-:Y:S02]  /*32980*/  IMAD.MOV.U32 R6, RZ, RZ, R27 ;  /* 0x000000ffff067224 */ /* 0x000fe400078e001b */
[----:B------:R-:W4:Y:S04]  /*32990*/  LDL.LU.64 R26, [R1+0x22d8] ;  /* 0x0022d800011a7983 */ /* 0x000f280000300a00 */
[----:B0-----:R-:W4:Y:S04]  /*329a0*/  LDL.LU.64 R24, [R1+0x22d0] ;  /* 0x0022d00001187983 */ /* 0x001f280000300a00 */
[----:B------:R0:W-:Y:S04]  /*329b0*/  STL.64 [R1+0x2290], R14 ;  /* 0x0022900e01007387 */ /* 0x0001e80000100a00 */
[----:B------:R1:W-:Y:S01]  /*329c0*/  STL.64 [R1+0x2288], R12 ;  /* 0x0022880c01007387 */ /* 0x0003e20000100a00 */
[----:B0-----:R-:W-:-:S02]  /*329d0*/  IMAD.MOV.U32 R14, RZ, RZ, R29 ;  /* 0x000000ffff0e7224 */ /* 0x001fc400078e001d */
[----:B-1----:R-:W-:Y:S02]  /*329e0*/  IMAD.MOV.U32 R12, RZ, RZ, R2 ;  /* 0x000000ffff0c7224 */ /* 0x002fe400078e0002 */
[----:B------:R-:W-:Y:S02]  /*329f0*/  IMAD.MOV.U32 R13, RZ, RZ, R0 ;  /* 0x000000ffff0d7224 */ /* 0x000fe400078e0000 */
[----:B------:R-:W-:Y:S01]  /*32a00*/  IMAD.MOV.U32 R15, RZ, RZ, R28 ;  /* 0x000000ffff0f7224 */ /* 0x000fe200078e001c */
[----:B------:R-:W3:Y:S04]  /*32a10*/  LDL.LU R2, [R1+0x22cc] ;  /* 0x0022cc0001027983 */ /* 0x000ee80000300800 */
[----:B------:R-:W3:Y:S04]  /*32a20*/  LDL.LU R0, [R1+0x22c8] ;  /* 0x0022c80001007983 */ /* 0x000ee80000300800 */
[----:B------:R-:W-:Y:S04]  /*32a30*/  STL [R1+0x211c], R6 ;  /* 0x00211c0601007387 */ /* 0x000fe80000100800 */
[----:B------:R-:W-:Y:S01]  /*32a40*/  STL [R1+0x2118], R7 ;  /* 0x0021180701007387 */ /* 0x000fe20000100800 */
[----:B----4-:R-:W-:Y:S03]  /*32a50*/  HMMA.16816.F32 R12, R12, R16, R24 ;  /* 0x000000100c0c723c */ /* 0x010fe60000001818 */
[----:B------:R-:W2:Y:S04]  /*32a60*/  LDL.LU.64 R26, [R1+0x22c0] ;  /* 0x0022c000011a7983 */ /* 0x000ea80000300a00 */
[----:B------:R-:W2:-:S15]  /*32a70*/  LDL.LU.64 R24, [R1+0x22b8] ;  /* 0x0022b80001187983 */ /* 0x000e9e0000300a00 */
[----:B------:R-:W-:-:S01]  /*32a80*/  NOP ;  /* 0x0000000000007918 */ /* 0x000fc20000000000 */
[----:B------:R-:W-:Y:S01]  /*32a90*/  STL.64 [R1+0x200], R12 ;  /* 0x0002000c01007387 */ /* 0x000fe20000100a00 */
[----:B------:R-:W-:Y:S02]  /*32aa0*/  IMAD.MOV.U32 R29, RZ, RZ, R14 ;  /* 0x000000ffff1d7224 */ /* 0x000fe400078e000e */
[----:B------:R-:W-:Y:S01]  /*32ab0*/  IMAD.MOV.U32 R28, RZ, RZ, R15 ;  /* 0x000000ffff1c7224 */ /* 0x000fe200078e000f */
[----:B------:R-:W-:Y:S04]  /*32ac0*/  STL.64 [R1+0x2280], R18 ;  /* 0x0022801201007387 */ /* 0x000fe80000100a00 */
[----:B------:R0:W-:Y:S04]  /*32ad0*/  STL.64 [R1+0x2278], R16 ;  /* 0x0022781001007387 */ /* 0x0001e80000100a00 */
[----:B------:R-:W-:Y:S04]  /*32ae0*/  STL [R1+0x2124], R28 ;  /* 0x0021241c01007387 */ /* 0x000fe80000100800 */
[----:B------:R-:W-:Y:S04]  /*32af0*/  STL [R1+0x2120], R29 ;  /* 0x0021201d01007387 */ /* 0x000fe80000100800 */
[----:B0-----:R-:W4:Y:S01]  /*32b00*/  LDL.LU R16, [R1+0x110] ;  /* 0x0001100001107983 */ /* 0x001f220000300800 */
[----:B--2---:R-:W-:Y:S07]  /*32b10*/  HMMA.16816.F32 R12, R24, R4, R20 ;  /* 0x00000004180c723c */ /* 0x004fee0000001814 */
[----:B---3--:R-:W-:-:S02]  /*32b20*/  IMAD.MOV.U32 R20, RZ, RZ, R2 ;  /* 0x000000ffff147224 */ /* 0x008fc400078e0002 */
[----:B------:R-:W-:-:S14]  /*32b30*/  IMAD.MOV.U32 R21, RZ, RZ, R3 ;  /* 0x000000ffff157224 */ /* 0x000fdc00078e0003 */
[----:B------:R0:W-:Y:S04]  /*32b40*/  STL.64 [R1+0x1f0], R12 ;  /* 0x0001f00c01007387 */ /* 0x0001e80000100a00 */
[----:B------:R1:W-:Y:S04]  /*32b50*/  STL.64 [R1+0x1f8], R14 ;  /* 0x0001f80e01007387 */ /* 0x0003e80000100a00 */
[----:B------:R-:W4:Y:S04]  /*32b60*/  LDL.LU R17, [R1+0x114] ;  /* 0x0001140001117983 */ /* 0x000f280000300800 */
[----:B------:R-:W4:Y:S04]  /*32b70*/  LDL.LU R18, [R1+0x118] ;  /* 0x0001180001127983 */ /* 0x000f280000300800 */
[----:B------:R-:W4:Y:S04]  /*32b80*/  LDL.LU R19, [R1+0x11c] ;  /* 0x00011c0001137983 */ /* 0x000f280000300800 */
[----:B0-----:R-:W2:Y:S04]  /*32b90*/  LDL.LU R12, [R1+0x120] ;  /* 0x00012000010c7983 */ /* 0x001ea80000300800 */
[----:B------:R-:W2:Y:S04]  /*32ba0*/  LDL.LU R13, [R1+0x124] ;  /* 0x00012400010d7983 */ /* 0x000ea80000300800 */
[----:B-1----:R-:W2:Y:S04]  /*32bb0*/  LDL.LU R14, [R1+0x128] ;  /* 0x00012800010e7983 */ /* 0x002ea80000300800 */
[----:B------:R-:W2:Y:S04]  /*32bc0*/  LDL.LU R15, [R1+0x12c] ;  /* 0x00012c00010f7983 */ /* 0x000ea80000300800 */
[----:B------:R0:W-:Y:S04]  /*32bd0*/  STL.64 [R1+0x2270], R4 ;  /* 0x0022700401007387 */ /* 0x0001e80000100a00 */
[----:B0-----:R-:W3:Y:S04]  /*32be0*/  LDL.LU R4, [R1+0xc0] ;  /* 0x0000c00001047983 */ /* 0x001ee80000300800 */
[----:B------:R-:W3:Y:S04]  /*32bf0*/  LDL.LU R5, [R1+0xc4] ;  /* 0x0000c40001057983 */ /* 0x000ee80000300800 */
[----:B------:R-:W3:Y:S04]  /*32c00*/  LDL.LU R6, [R1+0xc8] ;  /* 0x0000c80001067983 */ /* 0x000ee80000300800 */
[----:B------:R-:W3:Y:S04]  /*32c10*/  LDL.LU R7, [R1+0xcc] ;  /* 0x0000cc0001077983 */ /* 0x000ee80000300800 */
[----:B------:R-:W4:Y:S04]  /*32c20*/  LDL.LU R2, [R1+0x22b4] ;  /* 0x0022b40001027983 */ /* 0x000f280000300800 */
[----:B------:R-:W2:Y:S04]  /*32c30*/  LDL.LU R3, [R1+0x22b0] ;  /* 0x0022b00001037983 */ /* 0x000ea80000300800 */
[----:B------:R-:W3:Y:S04]  /*32c40*/  LDL.LU R22, [R1+0xd8] ;  /* 0x0000d80001167983 */ /* 0x000ee80000300800 */
[----:B------:R-:W3:Y:S04]  /*32c50*/  LDL.LU R23, [R1+0xdc] ;  /* 0x0000dc0001177983 */ /* 0x000ee80000300800 */
[----:B---3--:R-:W-:Y:S04]  /*32c60*/  STL.64 [R1+0x2228], R22 ;  /* 0x0022281601007387 */ /* 0x008fe80000100a00 */
[----:B------:R0:W-:Y:S02]  /*32c70*/  STL.64 [R1+0x2220], R20 ;  /* 0x0022201401007387 */ /* 0x0001e40000100a00 */
[----:B0-----:R-:W-:-:S02]  /*32c80*/  IMAD.MOV.U32 R20, RZ, RZ, R0 ;  /* 0x000000ffff147224 */ /* 0x001fc400078e0000 */
[----:B----4-:R-:W-:Y:S01]  /*32c90*/  IMAD.MOV.U32 R21, RZ, RZ, R2 ;  /* 0x000000ffff157224 */ /* 0x010fe200078e0002 */
[----:B------:R-:W3:Y:S04]  /*32ca0*/  LDL.LU R0, [R1+0x22ac] ;  /* 0x0022ac0001007983 */ /* 0x000ee80000300800 */
[----:B------:R-:W4:Y:S01]  /*32cb0*/  LDL.LU R2, [R1+0x22a8] ;  /* 0x0022a80001027983 */ /* 0x000f220000300800 */
[----:B--2---:R-:W-:-:S03]  /*32cc0*/  IMAD.MOV.U32 R22, RZ, RZ, R3 ;  /* 0x000000ffff167224 */ /* 0x004fc600078e0003 */
[----:B------:R-:W2:Y:S04]  /*32cd0*/  LDL.LU R3, [R1+0x22a4] ;  /* 0x0022a40001037983 */ /* 0x000ea80000300800 */
[----:B------:R-:W3:Y:S04]  /*32ce0*/  LDL.LU R23, [R1+0xac] ;  /* 0x0000ac0001177983 */ /* 0x000ee80000300800 */
[----:B---3--:R-:W-:Y:S04]  /*32cf0*/  STL.64 [R1+0x2238], R22 ;  /* 0x0022381601007387 */ /* 0x008fe80000100a00 */
[----:B------:R0:W-:Y:S04]  /*32d00*/  STL.64 [R1+0x2230], R20 ;  /* 0x0022301401007387 */ /* 0x0001e80000100a00 */
[----:B0-----:R-:W3:Y:S01]  /*32d10*/  LDL.LU R20, [R1+0xe0] ;  /* 0x0000e00001147983 */ /* 0x001ee20000300800 */
[----:B----4-:R-:W-:-:S02]  /*32d20*/  IMAD.MOV.U32 R22, RZ, RZ, R2 ;  /* 0x000000ffff167224 */ /* 0x010fc400078e0002 */
[----:B--2---:R-:W-:Y:S02]  /*32d30*/  IMAD.MOV.U32 R23, RZ, RZ, R3 ;  /* 0x000000ffff177224 */ /* 0x004fe400078e0003 */
[----:B------:R-:W-:Y:S02]  /*32d40*/  IMAD.MOV.U32 R21, RZ, RZ, R0 ;  /* 0x000000ffff157224 */ /* 0x000fe400078e0000 */
[----:B------:R-:W2:Y:S04]  /*32d50*/  LDL.LU R0, [R1+0x22a0] ;  /* 0x0022a00001007983 */ /* 0x000ea80000300800 */
[----:B------:R-:W4:Y:S04]  /*32d60*/  LDL.LU R2, [R1+0x229c] ;  /* 0x00229c0001027983 */ /* 0x000f280000300800 */
[----:B------:R-:W2:Y:S04]  /*32d70*/  LDL.LU R3, [R1+0x2298] ;  /* 0x0022980001037983 */ /* 0x000ea80000300800 */
[----:B------:R-:W-:Y:S01]  /*32d80*/  STL.64 [R1+0x2248], R22 ;  /* 0x0022481601007387 */ /* 0x000fe20000100a00 */
[C---:B------:R-:W-:Y:S03]  /*32d90*/  HMMA.16816.F32 R12, R24.reuse, R8, R12 ;  /* 0x00000008180c723c */ /* 0x040fe6000000180c */
        /* <DEDUP_REMOVED lines=25> */
[----:B------:R-:W-:-:S02]  /*32f30*/  IMAD.MOV.U32 R21, RZ, RZ, R3 ;  /* 0x000000ffff157224 */ /* 0x000fc400078e0003 */
[----:B------:R-:W-:Y:S02]  /*32f40*/  IMAD.MOV.U32 R22, RZ, RZ, R2 ;  /* 0x000000ffff167224 */ /* 0x000fe400078e0002 */
[----:B------:R-:W-:-:S07]  /*32f50*/  IMAD.MOV.U32 R23, RZ, RZ, R0 ;  /* 0x000000ffff177224 */ /* 0x000fce00078e0000 */
        /* <DEDUP_REMOVED lines=11> */
[----:B------:R0:W-:Y:S01]  /*33010*/  STL [R1+0x190], R20 ;  /* 0x0001901401007387 */ /* 0x0001e20000100800 */
[----:B------:R-:W-:Y:S02]  /*33020*/  IMAD.MOV.U32 R3, RZ, RZ, R22 ;  /* 0x000000ffff037224 */ /* 0x000fe400078e0016 */
[----:B------:R-:W-:Y:S02]  /*33030*/  IMAD.MOV.U32 R2, RZ, RZ, R23 ;  /* 0x000000ffff027224 */ /* 0x000fe400078e0017 */
[----:B------:R-:W-:Y:S01]  /*33040*/  IMAD.MOV.U32 R0, RZ, RZ, R21 ;  /* 0x000000ffff007224 */ /* 0x000fe200078e0015 */
[----:B------:R-:W3:Y:S04]  /*33050*/  LDL.LU.64 R22, [R1+0x2248] ;  /* 0x0022480001167983 */ /* 0x000ee80000300a00 */
[----:B0-----:R-:W3:Y:S04]  /*33060*/  LDL.LU.64 R20, [R1+0x2240] ;  /* 0x0022400001147983 */ /* 0x001ee80000300a00 */
[----:B------:R-:W-:Y:S04]  /*33070*/  STL [R1+0x1fe4], R2 ;  /* 0x001fe40201007387 */ /* 0x000fe80000100800 */
[----:B------:R-:W-:Y:S04]  /*33080*/  STL [R1+0x1fe0], R3 ;  /* 0x001fe00301007387 */ /* 0x000fe80000100800 */
[----:B------:R-:W-:Y:S01]  /*33090*/  STL [R1+0x1fdc], R0 ;  /* 0x001fdc0001007387 */ /* 0x000fe20000100800 */
[----:B---3--:R-:W-:-:S15]  /*330a0*/  HMMA.16816.F32 R20, R24, R12, R20 ;  /* 0x0000000c1814723c */ /* 0x008fde0000001814 */
[----:B------:R-:W-:-:S08]  /*330b0*/  NOP ;  /* 0x0000000000007918 */ /* 0x000fd00000000000 */
[----:B------:R-:W-:Y:S04]  /*330c0*/  STL.64 [R1+0x180], R20 ;  /* 0x0001801401007387 */ /* 0x000fe80000100a00 */
[----:B------:R0:W-:Y:S04]  /*330d0*/  STL.64 [R1+0x188], R22 ;  /* 0x0001881601007387 */ /* 0x0001e80000100a00 */
[----:B0-----:R-:W3:Y:S04]  /*330e0*/  LDL.LU.64 R22, [R1+0x2238] ;  /* 0x0022380001167983 */ /* 0x001ee80000300a00 */
[----:B------:R-:W3:Y:S04]  /*330f0*/  LDL.LU.64 R20, [R1+0x2230] ;  /* 0x0022300001147983 */ /* 0x000ee80000300a00 */
[----:B----4-:R-:W-:Y:S04]  /*33100*/  STL.64 [R1+0x2210], R14 ;  /* 0x0022100e01007387 */ /* 0x010fe80000100a00 */
[----:B------:R0:W-:Y:S04]  /*33110*/  STL.64 [R1+0x2208], R12 ;  /* 0x0022080c01007387 */ /* 0x0001e80000100a00 */
[----:B0-----:R-:W4:Y:S04]  /*33120*/  LDL.LU R12, [R1+0x100] ;  /* 0x00010000010c7983 */ /* 0x001f280000300800 */
[----:B------:R-:W4:Y:S04]  /*33130*/  LDL.LU R13, [R1+0x104] ;  /* 0x00010400010d7983 */ /* 0x000f280000300800 */
[----:B------:R-:W4:Y:S04]  /*33140*/  LDL.LU R14, [R1+0x108] ;  /* 0x00010800010e7983 */ /* 0x000f280000300800 */
[----:B------:R-:W4:Y:S01]  /*33150*/  LDL.LU R15, [R1+0x10c] ;  /* 0x00010c00010f7983 */ /* 0x000f220000300800 */
[----:B---3--:R-:W-:Y:S03]  /*33160*/  HMMA.16816.F32 R24, R24, R16, R20 ;  /* 0x000000101818723c */ /* 0x008fe60000001814 */
[----:B------:R-:W3:Y:S04]  /*33170*/  LDL.LU.64 R22, [R1+0x2228] ;  /* 0x0022280001167983 */ /* 0x000ee80000300a00 */
[----:B------:R-:W3:-:S15]  /*33180*/  LDL.LU.64 R20, [R1+0x2220] ;  /* 0x0022200001147983 */ /* 0x000ede0000300a00 */
[----:B------:R-:W-:-:S01]  /*33190*/  NOP ;  /* 0x0000000000007918 */ /* 0x000fc20000000000 */
[----:B------:R0:W-:Y:S01]  /*331a0*/  STL [R1+0x160], R24 ;  /* 0x0001601801007387 */ /* 0x0001e20000100800 */
[----:B------:R-:W-:-:S03]  /*331b0*/  IMAD.MOV.U32 R2, RZ, RZ, R25 ;  /* 0x000000ffff027224 */ /* 0x000fc600078e0019 */
[----:B------:R-:W3:Y:S04]  /*331c0*/  LDL R25, [R1+0x44] ;  /* 0x0000440001197983 */ /* 0x000ee80000100800 */
[----:B0-----:R-:W3:Y:S01]  /*331d0*/  LDL R24, [R1+0x40] ;  /* 0x0000400001187983 */ /* 0x001ee20000100800 */
[----:B------:R-:W-:Y:S02]  /*331e0*/  IMAD.MOV.U32 R3, RZ, RZ, R26 ;  /* 0x000000ffff037224 */ /* 0x000fe400078e001a */
[----:B--2---:R-:W-:Y:S02]  /*331f0*/  IMAD.MOV.U32 R26, RZ, RZ, R18 ;  /* 0x000000ffff1a7224 */ /* 0x004fe400078e0012 */
[----:B------:R-:W2:Y:S01]  /*33200*/  LDL.LU R18, [R1+0x221c] ;  /* 0x00221c0001127983 */ /* 0x000ea20000300800 */
[----:B------:R-:W-:-:S02]  /*33210*/  IMAD.MOV.U32 R0, RZ, RZ, R27 ;  /* 0x000000ffff007224 */ /* 0x000fc400078e001b */
[----:B------:R-:W-:Y:S02]  /*33220*/  IMAD.MOV.U32 R27, RZ, RZ, R19 ;  /* 0x000000ffff1b7224 */ /* 0x000fe400078e0013 */
[----:B------:R-:W2:Y:S04]  /*33230*/  LDL.LU R19, [R1+0x2218] ;  /* 0x0022180001137983 */ /* 0x000ea80000300800 */
[----:B------:R-:W-:Y:S04]  /*33240*/  STL [R1+0x1ff0], R0 ;  /* 0x001ff00001007387 */ /* 0x000fe80000100800 */
[----:B------:R-:W-:Y:S04]  /*33250*/  STL [R1+0x1fec], R3 ;  /* 0x001fec0301007387 */ /* 0x000fe80000100800 */
[----:B------:R-:W-:Y:S01]  /*33260*/  STL [R1+0x1fe8], R2 ;  /* 0x001fe80201007387 */ /* 0x000fe20000100800 */
[----:B------:R-:W0:Y:S01]  /*33270*/  S2R R6, SR_TID.X ;  /* 0x0000000000067919 */ /* 0x000e220000002100 */
[----:B---3--:R-:W-:-:S15]  /*33280*/  HMMA.16816.F32 R20, R24, R4, R20 ;  /* 0x000000041814723c */ /* 0x008fde0000001814 */
[----:B------:R-:W-:-:S08]  /*33290*/  NOP ;  /* 0x0000000000007918 */ /* 0x000fd00000000000 */
[----:B------:R-:W-:Y:S04]  /*332a0*/  STL.64 [R1+0x150], R20 ;  /* 0x0001501401007387 */ /* 0x000fe80000100a00 */
[----:B------:R-:W-:Y:S04]  /*332b0*/  STL.64 [R1+0x158], R22 ;  /* 0x0001581601007387 */ /* 0x000fe80000100a00 */
[----:B------:R-:W1:Y:S01]  /*332c0*/  LDSM.16.MT88.4 R20, [R10+UR4+0xc180] ;  /* 0x00c180040a14783b */ /* 0x000e620008004200 */
[----:B----4-:R-:W-:Y:S03]  /*332d0*/  HMMA.16816.F32 R24, R24, R8, R12 ;  /* 0x000000081818723c */ /* 0x010fe6000000180c */
[----:B-1----:R2:W-:Y:S02]  /*332e0*/  STL.64 [R1+0x2170], R22 ;  /* 0x0021701601007387 */ /* 0x0025e40000100a00 */
[----:B--2---:R-:W-:-:S02]  /*332f0*/  IMAD.MOV.U32 R23, RZ, RZ, R18 ;  /* 0x000000ffff177224 */ /* 0x004fc400078e0012 */
[----:B------:R-:W1:Y:S01]  /*33300*/  S2R R18, SR_TID.X ;  /* 0x0000000000127919 */ /* 0x000e620000002100 */
[----:B------:R-:W-:Y:S01]  /*33310*/  IMAD.MOV.U32 R22, RZ, RZ, R19 ;  /* 0x000000ffff167224 */ /* 0x000fe200078e0013 */
[----:B0-----:R-:W-:-:S15]  /*33320*/  LOP3.LUT R19, R6, 0x7, RZ, 0xc0, !PT ;  /* 0x0000000706137812 */ /* 0x001fde00078ec0ff */
[----:B------:R-:W-:Y:S01]  /*33330*/  IMAD.MOV.U32 R2, RZ, RZ, R27 ;  /* 0x000000ffff027224 */ /* 0x000fe200078e001b */
[----:B------:R0:W-:Y:S01]  /*33340*/  STL.64 [R1+0x2168], R20 ;  /* 0x0021681401007387 */ /* 0x0001e20000100a00 */
[----:B------:R-:W-:Y:S02]  /*33350*/  IMAD R19, R19, 0x210, RZ ;  /* 0x0000021013137824 */ /* 0x000fe400078e02ff */
[----:B------:R-:W-:Y:S02]  /*33360*/  IMAD.MOV.U32 R0, RZ, RZ, R25 ;  /* 0x000000ffff007224 */ /* 0x000fe400078e0019 */
[----:B------:R-:W-:Y:S01]  /*33370*/  IMAD.MOV.U32 R3, RZ, RZ, R26 ;  /* 0x000000ffff037224 */ /* 0x000fe200078e001a */
[----:B0-----:R-:W2:Y:S04]  /*33380*/  LDL.LU R20, [R1+0x170] ;  /* 0x0001700001147983 */ /* 0x001ea80000300800 */
[----:B------:R-:W2:Y:S04]  /*33390*/  LDL.LU R21, [R1+0x174] ;  /* 0x0001740001157983 */ /* 0x000ea80000300800 */
[----:B------:R-:W3:Y:S04]  /*333a0*/  LDL.LU.64 R14, [R1+0x2210] ;  /* 0x00221000010e7983 */ /* 0x000ee80000300a00 */
[----:B------:R-:W2:Y:S01]  /*333b0*/  LDL.LU.64 R12, [R1+0x2208] ;  /* 0x00220800010c7983 */ /* 0x000ea20000300a00 */
[----:B-1----:R-:W-:-:S05]  /*333c0*/  IMAD.SHL.U32 R7, R18, 0x2, RZ ;  /* 0x0000000212077824 */ /* 0x002fca00078e00ff */
[----:B------:R-:W-:Y:S01]  /*333d0*/  LOP3.LUT R27, R7, 0x10, RZ, 0xc0, !PT ;  /* 0x00000010071b7812 */ /* 0x000fe200078ec0ff */
[----:B------:R-:W-:-:S03]  /*333e0*/  IMAD.SHL.U32 R18, R6, 0x100, RZ ;  /* 0x0000010006127824 */ /* 0x000fc600078e00ff */
[----:B------:R-:W-:Y:S01]  /*333f0*/  LOP3.LUT R27, R27, 0x20, R6, 0xf8, !PT ;  /* 0x000000201b1b7812 */ /* 0x000fe200078ef806 */
[----:B------:R0:W-:Y:S03]  /*33400*/  STL [R1+0x140], R24 ;  /* 0x0001401801007387 */ /* 0x0001e60000100800 */
[----:B------:R-:W-:Y:S01]  /*33410*/  LOP3.LUT R27, R19, R27, RZ, 0x3c, !PT ;  /* 0x0000001b131b7212 */ /* 0x000fe200078e3cff */
[----:B------:R-:W-:Y:S04]  /*33420*/  STL.64 [R1+0x21e8], R10 ;  /* 0x0021e80a01007387 */ /* 0x000fe80000100a00 */
[----:B------:R-:W-:Y:S01]  /*33430*/  STL.64 [R1+0x21e0], R8 ;  /* 0x0021e00801007387 */ /* 0x000fe20000100a00 */
[----:B------:R-:W-:-:S03]  /*33440*/  LOP3.LUT R27, R27, 0x1000, R18, 0xf8, !PT ;  /* 0x000010001b1b7812 */ /* 0x000fc600078ef812 */
[----:B------:R-:W-:Y:S04]  /*33450*/  STL [R1+0x1ffc], R0 ;  /* 0x001ffc0001007387 */ /* 0x000fe80000100800 */
[----:B------:R-:W-:Y:S04]  /*33460*/  STL [R1+0x1ff8], R3 ;  /* 0x001ff80301007387 */ /* 0x000fe80000100800 */
[----:B------:R-:W-:Y:S04]  /*33470*/  STL [R1+0x1ff4], R2 ;  /* 0x001ff40201007387 */ /* 0x000fe80000100800 */
[----:B------:R-:W-:Y:S04]  /*33480*/  STL [R1+0x2204], R27 ;  /* 0x0022041b01007387 */ /* 0x000fe80000100800 */
[----:B------:R1:W4:Y:S04]  /*33490*/  LDSM.16.MT88.4 R8, [R27+UR4+0xe000] ;  /* 0x00e000041b08783b */ /* 0x0003280008004200 */
[----:B0-----:R-:W2:Y:S04]  /*334a0*/  LDL.LU.64 R24, [R1+0x40] ;  /* 0x0000400001187983 */ /* 0x001ea80000300a00 */
[----:B-1----:R-:W2:Y:S01]  /*334b0*/  LDL.LU.64 R26, [R1+0x48] ;  /* 0x00004800011a7983 */ /* 0x002ea20000300a00 */
[----:B----4-:R-:W-:-:S02]  /*334c0*/  IMAD.MOV.U32 R28, RZ, RZ, R8 ;  /* 0x000000ffff1c7224 */ /* 0x010fc400078e0008 */
[----:B------:R-:W-:Y:S02]  /*334d0*/  IMAD.MOV.U32 R29, RZ, RZ, R9 ;  /* 0x000000ffff1d7224 */ /* 0x000fe400078e0009 */
[----:B------:R-:W-:Y:S02]  /*334e0*/  IMAD.MOV.U32 R6, RZ, RZ, R10 ;  /* 0x000000ffff067224 */ /* 0x000fe400078e000a */
[----:B------:R-:W-:Y:S01]  /*334f0*/  IMAD.MOV.U32 R7, RZ, RZ, R11 ;  /* 0x000000ffff077224 */ /* 0x000fe200078e000b */
[----:B------:R-:W-:Y:S04]  /*33500*/  STL [R1+0x2134], R29 ;  /* 0x0021341d01007387 */ /* 0x000fe80000100800 */
[----:B------:R0:W-:Y:S01]  /*33510*/  STL [R1+0x2130], R6 ;  /* 0x0021300601007387 */ /* 0x0001e20000100800 */
[----:B--2---:R-:W-:Y:S06]  /*33520*/  HMMA.16816.F32 R8, R24, R12, R20 ;  /* 0x0000000c1808723c */ /* 0x004fec0000001814 */
[----:B0-----:R-:W-:-:S02]  /*33530*/  IMAD.MOV.U32 R6, RZ, RZ, R27 ;  /* 0x000000ffff067224 */ /* 0x001fc400078e001b */
[----:B------:R-:W2:-:S15]  /*33540*/  LDL.LU R27, [R1+0x2204] ;  /* 0x00220400011b7983 */ /* 0x000e9e0000300800 */
[----:B------:R0:W-:Y:S01]  /*33550*/  STL [R1+0x13c], R11 ;  /* 0x00013c0b01007387 */ /* 0x0001e20000100800 */
[----:B------:R-:W-:Y:S02]  /*33560*/  IMAD.MOV.U32 R0, RZ, RZ, R8 ;  /* 0x000000ffff007224 */ /* 0x000fe400078e0008 */
[----:B------:R-:W-:Y:S01]  /*33570*/  IMAD.MOV.U32 R3, RZ, RZ, R9 ;  /* 0x000000ffff037224 */ /* 0x000fe200078e0009 */
[----:B------:R-:W4:Y:S01]  /*33580*/  LDL.LU R8, [R1+0x210] ;  /* 0x0002100001087983 */ /* 0x000f220000300800 */
[----:B------:R-:W-:-:S03]  /*33590*/  IMAD.MOV.U32 R2, RZ, RZ, R10 ;  /* 0x000000ffff027224 */ /* 0x000fc600078e000a */
[----:B------:R-:W4:Y:S04]  /*335a0*/  LDL.LU R9, [R1+0x214] ;  /* 0x0002140001097983 */ /* 0x000f280000300800 */
[----:B------:R-:W3:Y:S04]  /*335b0*/  LDL.LU R10, [R1+0x218] ;  /* 0x00021800010a7983 */ /* 0x000ee80000300800 */
[----:B0-----:R-:W3:Y:S01]  /*335c0*/  LDL.LU R11, [R1+0x21c] ;  /* 0x00021c00010b7983 */ /* 0x001ee20000300800 */
[----:B------:R-:W-:Y:S02]  /*335d0*/  IMAD.MOV.U32 R20, RZ, RZ, R24 ;  /* 0x000000ffff147224 */ /* 0x000fe400078e0018 */
[----:B------:R-:W-:-:S02]  /*335e0*/  IMAD.MOV.U32 R19, RZ, RZ, R25 ;  /* 0x000000ffff137224 */ /* 0x000fc400078e0019 */
[----:B------:R-:W-:Y:S01]  /*335f0*/  IMAD.MOV.U32 R18, RZ, RZ, R26 ;  /* 0x000000ffff127224 */ /* 0x000fe200078e001a */
[----:B---3--:R-:W-:Y:S04]  /*33600*/  STL.64 [R1+0x21f8], R10 ;  /* 0x0021f80a01007387 */ /* 0x008fe80000100a00 */
[----:B----4-:R0:W-:Y:S02]  /*33610*/  STL.64 [R1+0x21f0], R8 ;  /* 0x0021f00801007387 */ /* 0x0101e40000100a00 */
[----:B0-----:R-:W-:Y:S02]  /*33620*/  IMAD.MOV.U32 R8, RZ, RZ, R20 ;  /* 0x000000ffff087224 */ /* 0x001fe400078e0014 */
[----:B--2---:R-:W0:Y:S04]  /*33630*/  LDSM.16.MT88.4 R20, [R27+UR4+0xe080] ;  /* 0x00e080041b14783b */ /* 0x004e280008004200 */
[----:B------:R-:W-:Y:S04]  /*33640*/  STL.64 [R1+0x21d8], R14 ;  /* 0x0021d80e01007387 */ /* 0x000fe80000100a00 */
[----:B------:R-:W-:Y:S04]  /*33650*/  STL.64 [R1+0x21d0], R12 ;  /* 0x0021d00c01007387 */ /* 0x000fe80000100a00 */
[----:B------:R-:W-:Y:S04]  /*33660*/  STL [R1+0x2008], R0 ;  /* 0x0020080001007387 */ /* 0x000fe80000100800 */
[----:B------:R-:W-:Y:S04]  /*33670*/  STL [R1+0x2004], R3 ;  /* 0x0020040301007387 */ /* 0x000fe80000100800 */
[----:B------:R-:W-:Y:S04]  /*33680*/  STL [R1+0x2000], R2 ;  /* 0x0020000201007387 */ /* 0x000fe80000100800 */
[----:B------:R1:W-:Y:S04]  /*33690*/  STL [R1+0x2200], R27 ;  /* 0x0022001b01007387 */ /* 0x0003e80000100800 */
[----:B------:R-:W2:Y:S04]  /*336a0*/  LDL.LU R24, [R1+0x1b0] ;  /* 0x0001b00001187983 */ /* 0x000ea80000300800 */
[----:B------:R-:W2:Y:S04]  /*336b0*/  LDL.LU R25, [R1+0x1b4] ;  /* 0x0001b40001197983 */ /* 0x000ea80000300800 */
[----:B------:R-:W2:Y:S01]  /*336c0*/  LDL.LU R26, [R1+0x1b8] ;  /* 0x0001b800011a7983 */ /* 0x000ea20000300800 */
[----:B------:R-:W-:-:S02]  /*336d0*/  IMAD.MOV.U32 R11, RZ, RZ, R6 ;  /* 0x000000ffff0b7224 */ /* 0x000fc400078e0006 */
[----:B------:R-:W-:Y:S02]  /*336e0*/  IMAD.MOV.U32 R10, RZ, RZ, R18 ;  /* 0x000000ffff0a7224 */ /* 0x000fe400078e0012 */
[----:B------:R-:W-:Y:S01]  /*336f0*/  IMAD.MOV.U32 R9, RZ, RZ, R19 ;  /* 0x000000ffff097224 */ /* 0x000fe200078e0013 */
[----:B-1----:R-:W2:Y:S01]  /*33700*/  LDL.LU R27, [R1+0x1bc] ;  /* 0x0001bc00011b7983 */ /* 0x002ea20000300800 */
[----:B0-----:R-:W-:Y:S02]  /*33710*/  IMAD.MOV.U32 R29, RZ, RZ, R20 ;  /* 0x000000ffff1d7224 */ /* 0x001fe400078e0014 */
[----:B------:R-:W-:Y:S01]  /*33720*/  IMAD.MOV.U32 R6, RZ, RZ, R21 ;  /* 0x000000ffff067224 */ /* 0x000fe200078e0015 */
[----:B------:R-:W3:Y:S01]  /*33730*/  LDL.LU R20, [R1+0x70] ;  /* 0x0000700001147983 */ /* 0x000ee20000300800 */
[----:B------:R-:W-:-:S03]  /*33740*/  IMAD.MOV.U32 R18, RZ, RZ, R22 ;  /* 0x000000ffff127224 */ /* 0x000fc600078e0016 */
[----:B------:R-:W3:Y:S01]  /*33750*/  LDL.LU R21, [R1+0x74] ;  /* 0x0000740001157983 */ /* 0x000ee20000300800 */
[----:B------:R-:W-:-:S03]  /*33760*/  IMAD.MOV.U32 R19, RZ, RZ, R23 ;  /* 0x000000ffff137224 */ /* 0x000fc600078e0017 */
[----:B------:R-:W4:Y:S04]  /*33770*/  LDL.LU R22, [R1+0x78] ;  /* 0x0000780001167983 */ /* 0x000f280000300800 */
[----:B------:R-:W4:Y:S04]  /*33780*/  LDL.LU R23, [R1+0x7c] ;  /* 0x00007c0001177983 */ /* 0x000f280000300800 */
[----:B------:R-:W3:Y:S04]  /*33790*/  LDL.LU R12, [R1+0x260] ;  /* 0x00026000010c7983 */ /* 0x000ee80000300800 */
[----:B------:R-:W3:Y:S04]  /*337a0*/  LDL.LU R13, [R1+0x264] ;  /* 0x00026400010d7983 */ /* 0x000ee80000300800 */
[----:B------:R-:W3:Y:S04]  /*337b0*/  LDL.LU R14, [R1+0x268] ;  /* 0x00026800010e7983 */ /* 0x000ee80000300800 */
[----:B------:R-:W3:Y:S01]  /*337c0*/  LDL.LU R15, [R1+0x26c] ;  /* 0x00026c00010f7983 */ /* 0x000ee20000300800 */
[----:B--2---:R-:W-:Y:S03]  /*337d0*/  HMMA.16816.F32 R8, R8, R16, R24 ;  /* 0x000000100808723c */ /* 0x004fe60000001818 */
[----:B----4-:R-:W-:Y:S04]  /*337e0*/  STL.64 [R1+0x21b8], R22 ;  /* 0x0021b81601007387 */ /* 0x010fe80000100a00 */
[----:B---3--:R0:W-:Y:S04]  /*337f0*/  STL.64 [R1+0x21b0], R20 ;  /* 0x0021b01401007387 */ /* 0x0081e80000100a00 */
[----:B0-----:R-:W2:Y:S04]  /*33800*/  LDL.LU R20, [R1+0x80] ;  /* 0x0000800001147983 */ /* 0x001ea80000300800 */
[----:B------:R-:W2:Y:S04]  /*33810*/  LDL.LU R21, [R1+0x84] ;  /* 0x0000840001157983 */ /* 0x000ea80000300800 */
[----:B------:R-:W2:Y:S04]  /*33820*/  LDL.LU R22, [R1+0x88] ;  /* 0x0000880001167983 */ /* 0x000ea80000300800 */
[----:B------:R-:W2:Y:S04]  /*33830*/  LDL.LU R23, [R1+0x8c] ;  /* 0x00008c0001177983 */ /* 0x000ea80000300800 */
[----:B------:R-:W3:Y:S01]  /*33840*/  LDL.LU R27, [R1+0x2200] ;  /* 0x00220000011b7983 */ /* 0x000ee20000300800 */
[----:B------:R-:W-:-:S03]  /*33850*/  IMAD.MOV.U32 R3, RZ, RZ, R8 ;  /* 0x000000ffff037224 */ /* 0x000fc600078e0008 */
[----:B------:R-:W-:Y:S01]  /*33860*/  STL.64 [R1+0x128], R10 ;  /* 0x0001280a01007387 */ /* 0x000fe20000100a00 */
[----:B------:R-:W-:-:S03]  /*33870*/  IMAD.MOV.U32 R2, RZ, RZ, R9 ;  /* 0x000000ffff027224 */ /* 0x000fc600078e0009 */
[----:B------:R-:W-:Y:S04]  /*33880*/  STL.64 [R1+0x21c8], R18 ;  /* 0x0021c81201007387 */ /* 0x000fe80000100a00 */
[----:B------:R0:W-:Y:S04]  /*33890*/  STL.64 [R1+0x21c0], R16 ;  /* 0x0021c01001007387 */ /* 0x0001e80000100a00 */
[----:B0-----:R-:W4:Y:S04]  /*338a0*/  LDL.LU R16, [R1+0x2c0] ;  /* 0x0002c00001107983 */ /* 0x001f280000300800 */
[----:B------:R-:W4:Y:S04]  /*338b0*/  LDL.LU R17, [R1+0x2c4] ;  /* 0x0002c40001117983 */ /* 0x000f280000300800 */
[----:B------:R-:W4:Y:S04]  /*338c0*/  LDL.LU R18, [R1+0x2c8] ;  /* 0x0002c80001127983 */ /* 0x000f280000300800 */
[----:B------:R-:W4:Y:S04]  /*338d0*/  LDL.LU R19, [R1+0x2cc] ;  /* 0x0002cc0001137983 */ /* 0x000f280000300800 */
[----:B------:R-:W-:Y:S04]  /*338e0*/  STL [R1+0x2010], R3 ;  /* 0x0020100301007387 */ /* 0x000fe80000100800 */
[----:B------:R-:W-:Y:S04]  /*338f0*/  STL [R1+0x200c], R2 ;  /* 0x00200c0201007387 */ /* 0x000fe80000100800 */
[----:B---3--:R-:W0:Y:S04]  /*33900*/  LDSM.16.MT88.4 R8, [R27+UR4+0xe100] ;  /* 0x00e100041b08783b */ /* 0x008e280008004200 */
[----:B------:R-:W1:Y:S04]  /*33910*/  LDSM.16.MT88.4 R24, [R27+UR4+0xe180] ;  /* 0x00e180041b18783b */ /* 0x000e680008004200 */
        /* <DEDUP_REMOVED lines=9> */
[----:B------:R-:W3:Y:S01]  /*339b0*/  LDL.LU.64 R8, [R1+0x21e0] ;  /* 0x0021e00001087983 */ /* 0x000ee20000300a00 */
[----:B-1----:R-:W-:-:S03]  /*339c0*/  IMAD.MOV.U32 R3, RZ, RZ, R24 ;  /* 0x000000ffff037224 */ /* 0x002fc600078e0018 */
[----:B------:R0:W-:Y:S01]  /*339d0*/  STL [R1+0x38], R26 ;  /* 0x0000381a01007387 */ /* 0x0001e20000100800 */
[----:B------:R-:W-:Y:S02]  /*339e0*/  IMAD.MOV.U32 R0, RZ, RZ, R27 ;  /* 0x000000ffff007224 */ /* 0x000fe400078e001b */
[----:B------:R-:W-:Y:S01]  /*339f0*/  IMAD.MOV.U32 R2, RZ, RZ, R25 ;  /* 0x000000ffff027224 */ /* 0x000fe200078e0019 */
[----:B------:R-:W4:Y:S04]  /*33a00*/  LDL.LU R24, [R1+0x300] ;  /* 0x0003000001187983 */ /* 0x000f280000300800 */
[----:B------:R-:W4:Y:S04]  /*33a10*/  LDL.LU R25, [R1+0x304] ;  /* 0x0003040001197983 */ /* 0x000f280000300800 */
[----:B0-----:R-:W4:Y:S04]  /*33a20*/  LDL.LU R26, [R1+0x308] ;  /* 0x00030800011a7983 */ /* 0x001f280000300800 */
[----:B------:R-:W4:Y:S04]  /*33a30*/  LDL.LU R27, [R1+0x30c] ;  /* 0x00030c00011b7983 */ /* 0x000f280000300800 */
[----:B------:R-:W-:Y:S04]  /*33a40*/  STL [R1+0x201c], R0 ;  /* 0x00201c0001007387 */ /* 0x000fe80000100800 */
[----:B------:R-:W-:Y:S04]  /*33a50*/  STL [R1+0x2018], R2 ;  /* 0x0020180201007387 */ /* 0x000fe80000100800 */
[----:B------:R-:W-:Y:S01]  /*33a60*/  STL [R1+0x2014], R3 ;  /* 0x0020140301007387 */ /* 0x000fe20000100800 */
[----:B---3--:R-:W-:-:S15]  /*33a70*/  HMMA.16816.F32 R12, R20, R8, R12 ;  /* 0x00000008140c723c */ /* 0x008fde000000180c */
[----:B------:R-:W-:-:S08]  /*33a80*/  NOP ;  /* 0x0000000000007918 */ /* 0x000fd00000000000 */
[----:B------:R-:W-:Y:S04]  /*33a90*/  STL.64 [R1+0x100], R12 ;  /* 0x0001000c01007387 */ /* 0x000fe80000100a00 */
[----:B------:R-:W-:Y:S04]  /*33aa0*/  STL.64 [R1+0x108], R14 ;  /* 0x0001080e01007387 */ /* 0x000fe80000100a00 */
[----:B--2---:R-:W0:Y:S04]  /*33ab0*/  LDSM.16.MT88.4 R12, [R10+UR4+0xe000] ;  /* 0x00e000040a0c783b */ /* 0x004e280008004200 */
[----:B0-----:R-:W-:Y:S04]  /*33ac0*/  STL.64 [R1+0x20], R12 ;  /* 0x0000200c01007387 */ /* 0x001fe80000100a00 */
[----:B------:R0:W-:Y:S04]  /*33ad0*/  STL.64 [R1+0x28], R14 ;  /* 0x0000280e01007387 */ /* 0x0001e80000100a00 */
[----:B0-----:R-:W2:Y:S04]  /*33ae0*/  LDL.LU.64 R14, [R1+0x21d8] ;  /* 0x0021d800010e7983 */ /* 0x001ea80000300a00 */
[----:B------:R-:W4:Y:S02]  /*33af0*/  LDL.LU.64 R12, [R1+0x21d0] ;  /* 0x0021d000010c7983 */ /* 0x000f240000300a00 */
[----:B----4-:R-:W-:-:S15]  /*33b00*/  HMMA.16816.F32 R16, R20, R12, R16 ;  /* 0x0000000c1410723c */ /* 0x010fde0000001810 */
[----:B------:R-:W-:-:S08]  /*33b10*/  NOP ;  /* 0x0000000000007918 */ /* 0x000fd00000000000 */
[----:B------:R-:W-:Y:S01]  /*33b20*/  STL [R1+0xf0], R16 ;  /* 0x0000f01001007387 */ /* 0x000fe20000100800 */
[----:B------:R-:W-:Y:S02]  /*33b30*/  IMAD.MOV.U32 R0, RZ, RZ, R17 ;  /* 0x000000ffff007224 */ /* 0x000fe400078e0011 */
[----:B------:R-:W-:Y:S02]  /*33b40*/  IMAD.MOV.U32 R2, RZ, RZ, R18 ;  /* 0x000000ffff027224 */ /* 0x000fe400078e0012 */
[----:B------:R-:W-:Y:S02]  /*33b50*/  IMAD.MOV.U32 R3, RZ, RZ, R19 ;  /* 0x000000ffff037224 */ /* 0x000fe400078e0013 */
[----:B------:R-:W0:Y:S04]  /*33b60*/  LDSM.16.MT88.4 R16, [R10+UR4+0xe080] ;  /* 0x00e080040a10783b */ /* 0x000e280008004200 */
[----:B--2---:R-:W-:Y:S04]  /*33b70*/  STL.64 [R1+0x21a0], R14 ;  /* 0x0021a00e01007387 */ /* 0x004fe80000100a00 */
[----:B------:R1:W-:Y:S04]  /*33b80*/  STL.64 [R1+0x2198], R12 ;  /* 0x0021980c01007387 */ /* 0x0003e80000100a00 */
[----:B-1----:R-:W2:Y:S04]  /*33b90*/  LDL.LU R12, [R1+0x2e0] ;  /* 0x0002e000010c7983 */ /* 0x002ea80000300800 */
[----:B------:R-:W2:Y:S04]  /*33ba0*/  LDL.LU R13, [R1+0x2e4] ;  /* 0x0002e400010d7983 */ /* 0x000ea80000300800 */
[----:B------:R-:W2:Y:S04]  /*33bb0*/  LDL.LU R14, [R1+0x2e8] ;  /* 0x0002e800010e7983 */ /* 0x000ea80000300800 */
[----:B------:R-:W2:Y:S04]  /*33bc0*/  LDL.LU R15, [R1+0x2ec] ;  /* 0x0002ec00010f7983 */ /* 0x000ea80000300800 */
[----:B------:R-:W-:Y:S04]  /*33bd0*/  STL [R1+0x2028], R0 ;  /* 0x0020280001007387 */ /* 0x000fe80000100800 */
[----:B------:R-:W-:Y:S04]  /*33be0*/  STL [R1+0x2024], R2 ;  /* 0x0020240201007387 */ /* 0x000fe80000100800 */
[----:B------:R-:W-:Y:S04]  /*33bf0*/  STL [R1+0x2020], R3 ;  /* 0x0020200301007387 */ /* 0x000fe80000100800 */
[----:B0-----:R-:W-:Y:S04]  /*33c00*/  STL.64 [R1+0x10], R16 ;  /* 0x0000101001007387 */ /* 0x001fe80000100a00 */
[----:B------:R0:W-:Y:S04]  /*33c10*/  STL.64 [R1+0x18], R18 ;  /* 0x0000181201007387 */ /* 0x0001e80000100a00 */
[----:B0-----:R-:W3:Y:S04]  /*33c20*/  LDL.LU.64 R18, [R1+0x21c8] ;  /* 0x0021c80001127983 */ /* 0x001ee80000300a00 */
[----:B------:R-:W2:Y:S02]  /*33c30*/  LDL.LU.64 R16, [R1+0x21c0] ;  /* 0x0021c00001107983 */ /* 0x000ea40000300a00 */
[----:B--2---:R-:W-:Y:S02]  /*33c40*/  HMMA.16816.F32 R12, R20, R16, R12 ;  /* 0x00000010140c723c */ /* 0x004fe4000000180c */
[----:B------:R-:W0:-:S15]  /*33c50*/  LDSM.16.MT88.4 R20, [R10+UR4+0xe100] ;  /* 0x00e100040a14783b */ /* 0x000e1e0008004200 */
[----:B------:R-:W-:-:S06]  /*33c60*/  NOP ;  /* 0x0000000000007918 */ /* 0x000fcc0000000000 */
[----:B------:R-:W-:Y:S04]  /*33c70*/  STL [R1+0xec], R15 ;  /* 0x0000ec0f01007387 */ /* 0x000fe80000100800 */
[----:B---3--:R-:W-:Y:S04]  /*33c80*/  STL.64 [R1+0x2190], R18 ;  /* 0x0021901201007387 */ /* 0x008fe80000100a00 */
[----:B------:R1:W-:Y:S01]  /*33c90*/  STL.64 [R1+0x2188], R16 ;  /* 0x0021881001007387 */ /* 0x0003e20000100a00 */
[----:B------:R-:W-:Y:S02]  /*33ca0*/  IMAD.MOV.U32 R0, RZ, RZ, R12 ;  /* 0x000000ffff007224 */ /* 0x000fe400078e000c */
[----:B------:R-:W-:-:S02]  /*33cb0*/  IMAD.MOV.U32 R3, RZ, RZ, R14 ;  /* 0x000000ffff037224 */ /* 0x000fc400078e000e */
[----:B------:R-:W-:Y:S01]  /*33cc0*/  IMAD.MOV.U32 R2, RZ, RZ, R13 ;  /* 0x000000ffff027224 */ /* 0x000fe200078e000d */
[----:B-1----:R-:W2:Y:S04]  /*33cd0*/  LDL.LU R16, [R1+0x310] ;  /* 0x0003100001107983 */ /* 0x002ea80000300800 */
        /* <DEDUP_REMOVED lines=9> */
[----:B------:R-:W-:Y:S04]  /*33d70*/  STL [R1+0x202c], R0 ;  /* 0x00202c0001007387 */ /* 0x000fe80000100800 */
[----:B0-----:R-:W-:Y:S04]  /*33d80*/  STL.64 [R1], R20 ;  /* 0x0000001401007387 */ /* 0x001fe80000100a00 */
[----:B------:R0:W-:Y:S04]  /*33d90*/  STL.64 [R1+0x8], R22 ;  /* 0x0000081601007387 */ /* 0x0001e80000100a00 */
[----:B0-----:R-:W4:Y:S04]  /*33da0*/  LDL.LU.64 R22, [R1+0x21b8] ;  /* 0x0021b80001167983 */ /* 0x001f280000300a00 */
        /* <DEDUP_REMOVED lines=8> */
[----:B------:R-:W-:Y:S04]  /*33e30*/  STL.64 [R1+0x2180], R6 ;  /* 0x0021800601007387 */ /* 0x000fe80000100a00 */
[----:B------:R1:W-:Y:S04]  /*33e40*/  STL.64 [R1+0x2178], R4 ;  /* 0x0021780401007387 */ /* 0x0003e80000100a00 */
[----:B-1----:R-:W4:Y:S04]  /*33e50*/  LDL.LU R4, [R1+0x2f0] ;  /* 0x0002f00001047983 */ /* 0x002f280000300800 */
[----:B------:R-:W4:Y:S04]  /*33e60*/  LDL.LU R5, [R1+0x2f4] ;  /* 0x0002f40001057983 */ /* 0x000f280000300800 */
[----:B------:R-:W4:Y:S04]  /*33e70*/  LDL.LU R6, [R1+0x2f8] ;  /* 0x0002f80001067983 */ /* 0x000f280000300800 */
[----:B------:R-:W4:Y:S04]  /*33e80*/  LDL.LU R7, [R1+0x2fc] ;  /* 0x0002fc0001077983 */ /* 0x000f280000300800 */
[----:B------:R-:W-:Y:S04]  /*33e90*/  STL [R1+0x2040], R0 ;  /* 0x0020400001007387 */ /* 0x000fe80000100800 */
[----:B------:R-:W-:Y:S04]  /*33ea0*/  STL [R1+0x203c], R2 ;  /* 0x00203c0201007387 */ /* 0x000fe80000100800 */
[----:B------:R-:W-:Y:S04]  /*33eb0*/  STL [R1+0x2038], R3 ;  /* 0x0020380301007387 */ /* 0x000fe80000100800 */
[----:B------:R-:W4:Y:S04]  /*33ec0*/  LDL.LU R10, [R1+0x21a8] ;  /* 0x0021a800010a7983 */ /* 0x000f280000300800 */
[----:B0-----:R-:W-:Y:S04]  /*33ed0*/  STL.64 [R1+0x1e80], R26 ;  /* 0x001e801a01007387 */ /* 0x001fe80000100a00 */
[----:B------:R0:W-:Y:S04]  /*33ee0*/  STL.64 [R1+0x1e78], R24 ;  /* 0x001e781801007387 */ /* 0x0001e80000100a00 */
        /* <DEDUP_REMOVED lines=17> */
[----:B------:R0:W-:Y:S01]  /*34000*/  STL [R1+0xb0], R16 ;  /* 0x0000b01001007387 */ /* 0x0001e20000100800 */
[----:B------:R-:W-:Y:S02]  /*34010*/  IMAD.MOV.U32 R2, RZ, RZ, R18 ;  /* 0x000000ffff027224 */ /* 0x000fe400078e0012 */
[----:B------:R-:W-:Y:S02]  /*34020*/  IMAD.MOV.U32 R3, RZ, RZ, R19 ;  /* 0x000000ffff037224 */ /* 0x000fe400078e0013 */
[----:B------:R-:W-:Y:S01]  /*34030*/  IMAD.MOV.U32 R0, RZ, RZ, R17 ;  /* 0x000000ffff007224 */ /* 0x000fe200078e0011 */
[----:B------:R-:W4:Y:S04]  /*34040*/  LDL.LU.64 R18, [R1+0x2190] ;  /* 0x0021900001127983 */ /* 0x000f280000300a00 */
[----:B0-----:R-:W2:Y:S04]  /*34050*/  LDL.LU.64 R16, [R1+0x2188] ;  /* 0x0021880001107983 */ /* 0x001ea80000300a00 */
[----:B------:R-:W-:Y:S04]  /*34060*/  STL [R1+0x204c], R3 ;  /* 0x00204c0301007387 */ /* 0x000fe80000100800 */
[----:B------:R-:W-:Y:S04]  /*34070*/  STL [R1+0x2048], R2 ;  /* 0x0020480201007387 */ /* 0x000fe80000100800 */
[----:B------:R-:W-:Y:S01]  /*34080*/  STL [R1+0x2044], R0 ;  /* 0x0020440001007387 */ /* 0x000fe20000100800 */
[----:B--2---:R-:W-:Y:S03]  /*34090*/  HMMA.16816.F32 R20, R20, R16, R4 ;  /* 0x000000101414723c */ /* 0x004fe60000001804 */
[----:B------:R-:W2:Y:S04]  /*340a0*/  LDL.LU.64 R6, [R1+0x2180] ;  /* 0x0021800001067983 */ /* 0x000ea80000300a00 */
[----:B------:R-:W3:-:S15]  /*340b0*/  LDL.LU.64 R4, [R1+0x2178] ;  /* 0x0021780001047983 */ /* 0x000ede0000300a00 */
[----:B------:R-:W-:-:S01]  /*340c0*/  NOP ;  /* 0x0000000000007918 */ /* 0x000fc20000000000 */
[----:B------:R-:W-:Y:S04]  /*340d0*/  STL.64 [R1+0xa0], R20 ;  /* 0x0000a01401007387 */ /* 0x000fe80000100a00 */
[----:B------:R0:W-:Y:S04]  /*340e0*/  STL.64 [R1+0xa8], R22 ;  /* 0x0000a81601007387 */ /* 0x0001e80000100a00 */
[----:B0-----:R-:W3:Y:S04]  /*340f0*/  LDL.LU.64 R22, [R1+0x2170] ;  /* 0x0021700001167983 */ /* 0x001ee80000300a00 */
[----:B------:R-:W3:Y:S04]  /*34100*/  LDL.LU.64 R20, [R1+0x2168] ;  /* 0x0021680001147983 */ /* 0x000ee80000300a00 */
[----:B----4-:R0:W-:Y:S04]  /*34110*/  STL.64 [R1+0x2140], R18 ;  /* 0x0021401201007387 */ /* 0x0101e80000100a00 */
[----:B------:R1:W-:Y:S01]  /*34120*/  STL.64 [R1+0x2138], R16 ;  /* 0x0021381001007387 */ /* 0x0003e20000100a00 */
[----:B0-----:R-:W-:-:S03]  /*34130*/  IMAD.MOV.U32 R18, RZ, RZ, R11 ;  /* 0x000000ffff127224 */ /* 0x001fc600078e000b */
[----:B-1----:R-:W4:Y:S01]  /*34140*/  LDL.LU R16, [R1+0x2d0] ;  /* 0x0002d00001107983 */ /* 0x002f220000300800 */
[----:B------:R-:W-:-:S03]  /*34150*/  IMAD.MOV.U32 R17, RZ, RZ, R10 ;  /* 0x000000ffff117224 */ /* 0x000fc600078e000a */
[----:B------:R-:W2:Y:S04]  /*34160*/  LDL.LU R10, [R1+0x2164] ;  /* 0x00216400010a7983 */ /* 0x000ea80000300800 */
[----:B------:R-:W2:Y:S04]  /*34170*/  LDL.LU R11, [R1+0x2160] ;  /* 0x00216000010b7983 */ /* 0x000ea80000300800 */
[----:B------:R-:W4:Y:S01]  /*34180*/  LDL.LU R19, [R1+0x2dc] ;  /* 0x0002dc0001137983 */ /* 0x000f220000300800 */
[C---:B---3--:R-:W-:Y:S06]  /*34190*/  HMMA.16816.F32 R24, R20.reuse, R4, R24 ;  /* 0x000000041418723c */ /* 0x048fec0000001818 */
[----:B----4-:R-:W-:-:S15]  /*341a0*/  HMMA.16816.F32 R16, R20, R8, R16 ;  /* 0x000000081410723c */ /* 0x010fde0000001810 */
[----:B------:R-:W-:-:S02]  /*341b0*/  NOP ;  /* 0x0000000000007918 */ /* 0x000fc40000000000 */
[----:B------:R0:W-:Y:S01]  /*341c0*/  STL [R1+0x90], R24 ;  /* 0x0000901801007387 */ /* 0x0001e20000100800 */
[----:B------:R-:W-:Y:S02]  /*341d0*/  IMAD.MOV.U32 R2, RZ, RZ, R26 ;  /* 0x000000ffff027224 */ /* 0x000fe400078e001a */
[----:B------:R-:W-:Y:S02]  /*341e0*/  IMAD.MOV.U32 R0, RZ, RZ, R27 ;  /* 0x000000ffff007224 */ /* 0x000fe400078e001b */
[----:B------:R-:W-:Y:S01]  /*341f0*/  IMAD.MOV.U32 R3, RZ, RZ, R25 ;  /* 0x000000ffff037224 */ /* 0x000fe200078e0019 */
[----:B------:R-:W3:Y:S04]  /*34200*/  LDL.LU.64 R26, [R1+0x2158] ;  /* 0x00215800011a7983 */ /* 0x000ee80000300a00 */
[----:B0-----:R-:W3:Y:S04]  /*34210*/  LDL.LU.64 R24, [R1+0x2150] ;  /* 0x0021500001187983 */ /* 0x001ee80000300a00 */
[----:B--2---:R0:W-:Y:S01]  /*34220*/  STL.64 [R1+0x20f0], R10 ;  /* 0x0020f00a01007387 */ /* 0x0041e20000100a00 */
[----:B------:R-:W-:-:S02]  /*34230*/  IMAD.MOV.U32 R8, RZ, RZ, R14 ;  /* 0x000000ffff087224 */ /* 0x000fc400078e000e */
[----:B------:R-:W-:Y:S01]  /*34240*/  IMAD.MOV.U32 R9, RZ, RZ, R15 ;  /* 0x000000ffff097224 */ /* 0x000fe200078e000f */
[----:B------:R-:W-:Y:S04]  /*34250*/  STL.64 [R1+0x80], R16 ;  /* 0x0000801001007387 */ /* 0x000fe80000100a00 */
[----:B------:R3:W-:Y:S04]  /*34260*/  STL.64 [R1+0x88], R18 ;  /* 0x0000881201007387 */ /* 0x0007e80000100a00 */
[----:B------:R-:W2:Y:S04]  /*34270*/  LDL.LU R14, [R1+0x214c] ;  /* 0x00214c00010e7983 */ /* 0x000ea80000300800 */
[----:B------:R-:W2:Y:S04]  /*34280*/  LDL.LU R15, [R1+0x2148] ;  /* 0x00214800010f7983 */ /* 0x000ea80000300800 */
[----:B0-----:R-:W4:Y:S04]  /*34290*/  LDL.LU R10, [R1+0x2a8] ;  /* 0x0002a800010a7983 */ /* 0x001f280000300800 */
[----:B------:R-:W4:Y:S01]  /*342a0*/  LDL.LU R11, [R1+0x2ac] ;  /* 0x0002ac00010b7983 */ /* 0x000f220000300800 */
[----:B---3--:R-:W-:-:S15]  /*342b0*/  HMMA.16816.F32 R16, R20, R12, R24 ;  /* 0x0000000c1410723c */ /* 0x008fde0000001818 */
[----:B------:R-:W-:-:S09]  /*342c0*/  NOP ;  /* 0x0000000000007918 */ /* 0x000fd20000000000 */
[----:B------:R-:W-:Y:S02]  /*342d0*/  IMAD.MOV.U32 R27, RZ, RZ, R16 ;  /* 0x000000ffff1b7224 */ /* 0x000fe400078e0010 */
[----:B------:R-:W-:Y:S02]  /*342e0*/  IMAD.MOV.U32 R26, RZ, RZ, R17 ;  /* 0x000000ffff1a7224 */ /* 0x000fe400078e0011 */
[----:B------:R-:W-:Y:S02]  /*342f0*/  IMAD.MOV.U32 R25, RZ, RZ, R18 ;  /* 0x000000ffff197224 */ /* 0x000fe400078e0012 */
[----:B------:R-:W-:Y:S02]  /*34300*/  IMAD.MOV.U32 R24, RZ, RZ, R19 ;  /* 0x000000ffff187224 */ /* 0x000fe400078e0013 */
[----:B------:R-:W3:Y:S04]  /*34310*/  LDL.LU.64 R18, [R1+0x2140] ;  /* 0x0021400001127983 */ /* 0x000ee80000300a00 */
[----:B------:R-:W4:Y:S04]  /*34320*/  LDL.LU.64 R16, [R1+0x2138] ;  /* 0x0021380001107983 */ /* 0x000f280000300a00 */
[----:B--2---:R-:W-:Y:S04]  /*34330*/  STL.64 [R1+0x20e8], R14 ;  /* 0x0020e80e01007387 */ /* 0x004fe80000100a00 */
[----:B------:R-:W-:Y:S04]  /*34340*/  STL.64 [R1+0x2058], R26 ;  /* 0x0020581a01007387 */ /* 0x000fe80000100a00 */
[----:B------:R0:W-:Y:S04]  /*34350*/  STL.64 [R1+0x2050], R24 ;  /* 0x0020501801007387 */ /* 0x0001e80000100a00 */
        /* <DEDUP_REMOVED lines=11> */
[----:B---3--:R-:W-:Y:S04]  /*34410*/  STL.64 [R1+0x2078], R26 ;  /* 0x0020781a01007387 */ /* 0x008fe80000100a00 */
[----:B--2---:R0:W-:Y:S02]  /*34420*/  STL.64 [R1+0x2070], R24 ;  /* 0x0020701801007387 */ /* 0x0041e40000100a00 */
[----:B0-----:R-:W-:-:S02]  /*34430*/  IMAD.MOV.U32 R24, RZ, RZ, R29 ;  /* 0x000000ffff187224 */ /* 0x001fc400078e001d */
[----:B------:R-:W-:Y:S01]  /*34440*/  IMAD.MOV.U32 R25, RZ, RZ, R6 ;  /* 0x000000ffff197224 */ /* 0x000fe200078e0006 */
[----:B------:R-:W2:Y:S04]  /*34450*/  LDL.LU R29, [R1+0x2134] ;  /* 0x00213400011d7983 */ /* 0x000ea80000300800 */
[----:B------:R-:W3:Y:S01]  /*34460*/  LDL.LU R6, [R1+0x2130] ;  /* 0x0021300001067983 */ /* 0x000ee20000300800 */
[----:B------:R-:W-:Y:S02]  /*34470*/  IMAD.MOV.U32 R26, RZ, RZ, R18 ;  /* 0x000000ffff1a7224 */ /* 0x000fe400078e0012 */
[----:B------:R-:W-:Y:S01]  /*34480*/  IMAD.MOV.U32 R27, RZ, RZ, R19 ;  /* 0x000000ffff1b7224 */ /* 0x000fe200078e0013 */
[----:B------:R-:W4:Y:S04]  /*34490*/  LDL.LU R18, [R1+0x212c] ;  /* 0x00212c0001127983 */ /* 0x000f280000300800 */
[----:B------:R-:W4:Y:S04]  /*344a0*/  LDL.LU R19, [R1+0x2128] ;  /* 0x0021280001137983 */ /* 0x000f280000300800 */
[----:B------:R-:W-:Y:S04]  /*344b0*/  STL.64 [R1+0x20c8], R26 ;  /* 0x0020c81a01007387 */ /* 0x000fe80000100a00 */
[----:B------:R0:W-:Y:S02]  /*344c0*/  STL.64 [R1+0x20c0], R24 ;  /* 0x0020c01801007387 */ /* 0x0001e40000100a00 */
[----:B0-----:R-:W-:-:S02]  /*344d0*/  IMAD.MOV.U32 R24, RZ, RZ, R28 ;  /* 0x000000ffff187224 */ /* 0x001fc400078e001c */
[----:B------:R-:W4:Y:S01]  /*344e0*/  LDL.LU R28, [R1+0x2124] ;  /* 0x00212400011c7983 */ /* 0x000f220000300800 */
[----:B------:R-:W-:Y:S02]  /*344f0*/  IMAD.MOV.U32 R27, RZ, RZ, R7 ;  /* 0x000000ffff1b7224 */ /* 0x000fe400078e0007 */
[----:B--2---:R-:W-:Y:S02]  /*34500*/  IMAD.MOV.U32 R25, RZ, RZ, R29 ;  /* 0x000000ffff197224 */ /* 0x004fe400078e001d */
[----:B---3--:R-:W-:Y:S01]  /*34510*/  IMAD.MOV.U32 R26, RZ, RZ, R6 ;  /* 0x000000ffff1a7224 */ /* 0x008fe200078e0006 */
[----:B------:R-:W2:Y:S04]  /*34520*/  LDL.LU R29, [R1+0x2120] ;  /* 0x00212000011d7983 */ /* 0x000ea80000300800 */
[----:B------:R-:W3:Y:S04]  /*34530*/  LDL.LU R6, [R1+0x211c] ;  /* 0x00211c0001067983 */ /* 0x000ee80000300800 */
[----:B------:R-:W3:Y:S04]  /*34540*/  LDL.LU R7, [R1+0x2118] ;  /* 0x0021180001077983 */ /* 0x000ee80000300800 */
[----:B----4-:R0:W-:Y:S04]  /*34550*/  STL.64 [R1+0x20e0], R18 ;  /* 0x0020e01201007387 */ /* 0x0101e80000100a00 */
[----:B------:R-:W4:Y:S04]  /*34560*/  LDL.LU R16, [R1+0x270] ;  /* 0x0002700001107983 */ /* 0x000f280000300800 */
[----:B------:R-:W4:Y:S04]  /*34570*/  LDL.LU R17, [R1+0x274] ;  /* 0x0002740001117983 */ /* 0x000f280000300800 */
        /* <DEDUP_REMOVED lines=10> */
[----:B------:R-:W-:Y:S04]  /*34620*/  STL.64 [R1+0x1e50], R22 ;  /* 0x001e501601007387 */ /* 0x000fe80000100a00 */
[----:B------:R0:W-:Y:S04]  /*34630*/  STL.64 [R1+0x1e48], R20 ;  /* 0x001e481401007387 */ /* 0x0001e80000100a00 */
[----:B0-----:R-:W2:Y:S04]  /*34640*/  LDL.LU.64 R20, [R1+0x40] ;  /* 0x0000400001147983 */ /* 0x001ea80000300a00 */
[----:B------:R-:W3:Y:S04]  /*34650*/  LDL.LU.64 R22, [R1+0x48] ;  /* 0x0000480001167983 */ /* 0x000ee80000300a00 */
[----:B---3--:R-:W-:Y:S04]  /*34660*/  STL.64 [R1+0x2088], R22 ;  /* 0x0020881601007387 */ /* 0x008fe80000100a00 */
[----:B--2---:R0:W-:Y:S04]  /*34670*/  STL.64 [R1+0x2080], R20 ;  /* 0x0020801401007387 */ /* 0x0041e80000100a00 */
[----:B0-----:R-:W2:Y:S04]  /*34680*/  LDL.LU R20, [R1+0x200] ;  /* 0x0002000001147983 */ /* 0x001ea80000300800 */
[----:B------:R-:W2:Y:S01]  /*34690*/  LDL.LU R21, [R1+0x204] ;  /* 0x0002040001157983 */ /* 0x000ea20000300800 */
[----:B------:R-:W-:-:S02]  /*346a0*/  IMAD.MOV.U32 R22, RZ, RZ, R29 ;  /* 0x000000ffff167224 */ /* 0x000fc400078e001d */
[----:B------:R-:W-:Y:S01]  /*346b0*/  IMAD.MOV.U32 R23, RZ, RZ, R28 ;  /* 0x000000ffff177224 */ /* 0x000fe200078e001c */
[----:B------:R-:W3:Y:S04]  /*346c0*/  LDL.LU R29, [R1+0x2114] ;  /* 0x00211400011d7983 */ /* 0x000ee80000300800 */
[----:B------:R-:W4:Y:S04]  /*346d0*/  LDL.LU R28, [R1+0x2110] ;  /* 0x00211000011c7983 */ /* 0x000f280000300800 */
[----:B------:R-:W-:Y:S04]  /*346e0*/  STL.64 [R1+0x2098], R22 ;  /* 0x0020981601007387 */ /* 0x000fe80000100a00 */
[----:B--2---:R0:W-:Y:S04]  /*346f0*/  STL.64 [R1+0x2090], R20 ;  /* 0x0020901401007387 */ /* 0x0041e80000100a00 */
[----:B0-----:R-:W2:Y:S04]  /*34700*/  LDL.LU R20, [R1+0x220] ;  /* 0x0002200001147983 */ /* 0x001ea80000300800 */
[----:B------:R-:W2:Y:S01]  /*34710*/  LDL.LU R21, [R1+0x224] ;  /* 0x0002240001157983 */ /* 0x000ea20000300800 */
[----:B------:R-:W-:-:S02]  /*34720*/  IMAD.MOV.U32 R22, RZ, RZ, R7 ;  /* 0x000000ffff167224 */ /* 0x000fc400078e0007 */
[----:B------:R-:W-:Y:S01]  /*34730*/  IMAD.MOV.U32 R23, RZ, RZ, R6 ;  /* 0x000000ffff177224 */ /* 0x000fe200078e0006 */
[----:B------:R-:W3:Y:S04]  /*34740*/  LDL.LU R7, [R1+0x210c] ;  /* 0x00210c0001077983 */ /* 0x000ee80000300800 */
[----:B------:R-:W3:Y:S04]  /*34750*/  LDL.LU R6, [R1+0x2108] ;  /* 0x0021080001067983 */ /* 0x000ee80000300800 */
[----:B------:R-:W-:Y:S04]  /*34760*/  STL.64 [R1+0x20a8], R22 ;  /* 0x0020a81601007387 */ /* 0x000fe80000100a00 */
[----:B--2---:R0:W-:Y:S04]  /*34770*/  STL.64 [R1+0x20a0], R20 ;  /* 0x0020a01401007387 */ /* 0x0041e80000100a00 */
[----:B0-----:R-:W2:Y:S04]  /*34780*/  LDL.LU R20, [R1+0x230] ;  /* 0x0002300001147983 */ /* 0x001ea80000300800 */
[----:B------:R-:W2:Y:S01]  /*34790*/  LDL.LU R21, [R1+0x234] ;  /* 0x0002340001157983 */ /* 0x000ea20000300800 */
[----:B----4-:R-:W-:-:S02]  /*347a0*/  IMAD.MOV.U32 R22, RZ, RZ, R28 ;  /* 0x000000ffff167224 */ /* 0x010fc400078e001c */
[----:B---3--:R-:W-:Y:S01]  /*347b0*/  IMAD.MOV.U32 R23, RZ, RZ, R29 ;  /* 0x000000ffff177224 */ /* 0x008fe200078e001d */
[----:B------:R-:W3:Y:S04]  /*347c0*/  LDL.LU R28, [R1+0x2104] ;  /* 0x00210400011c7983 */ /* 0x000ee80000300800 */
[----:B------:R-:W4:Y:S04]  /*347d0*/  LDL.LU R29, [R1+0x2100] ;  /* 0x00210000011d7983 */ /* 0x000f280000300800 */
[----:B------:R0:W-:Y:S02]  /*347e0*/  STL.64 [R1+0x20b8], R22 ;  /* 0x0020b81601007387 */ /* 0x0001e40000100a00 */
[----:B0-----:R-:W-:-:S02]  /*347f0*/  IMAD.MOV.U32 R22, RZ, RZ, R7 ;  /* 0x000000ffff167224 */ /* 0x001fc400078e0007 */
[----:B--2---:R0:W-:Y:S04]  /*34800*/  STL.64 [R1+0x20b0], R20 ;  /* 0x0020b01401007387 */ /* 0x0041e80000100a00 */
[----:B0-----:R-:W2:Y:S01]  /*34810*/  LDL.LU R20, [R1+0x240] ;  /* 0x0002400001147983 */ /* 0x001ea20000300800 */
[----:B------:R-:W-:-:S03]  /*34820*/  IMAD.MOV.U32 R21, RZ, RZ, R6 ;  /* 0x000000ffff157224 */ /* 0x000fc600078e0006 */
[----:B------:R-:W3:Y:S04]  /*34830*/  LDL.LU R6, [R1+0x20fc] ;  /* 0x0020fc0001067983 */ /* 0x000ee80000300800 */
[----:B------:R-:W3:Y:S04]  /*34840*/  LDL.LU R7, [R1+0x20f8] ;  /* 0x0020f80001077983 */ /* 0x000ee80000300800 */
[----:B------:R-:W4:Y:S01]  /*34850*/  LDL.LU R23, [R1+0x24c] ;  /* 0x00024c0001177983 */ /* 0x000f220000300800 */
[----:B---3--:R-:W-:Y:S03]  /*34860*/  HMMA.16816.F32 R8, R24, R6, R8 ;  /* 0x000000061808723c */ /* 0x008fe60000001808 */
[----:B----4-:R-:W-:Y:S04]  /*34870*/  STL.64 [R1+0x20d8], R22 ;  /* 0x0020d81601007387 */ /* 0x010fe80000100a00 */
[----:B--2---:R0:W-:Y:S04]  /*34880*/  STL.64 [R1+0x20d0], R20 ;  /* 0x0020d01401007387 */ /* 0x0041e80000100a00 */
[----:B0-----:R-:W2:Y:S04]  /*34890*/  LDL.LU R20, [R1+0x250] ;  /* 0x0002500001147983 */ /* 0x001ea80000300800 */
[----:B------:R-:W2:Y:S08]  /*348a0*/  LDL.LU R21, [R1+0x254] ;  /* 0x0002540001157983 */ /* 0x000eb00000300800 */
[----:B------:R-:W-:Y:S04]  /*348b0*/  STL.64 [R1+0x3f0], R8 ;  /* 0x0003f00801007387 */ /* 0x000fe80000100a00 */
[----:B------:R0:W-:Y:S04]  /*348c0*/  STL.64 [R1+0x3f8], R10 ;  /* 0x0003f80a01007387 */ /* 0x0001e80000100a00 */
[----:B0-----:R-:W3:Y:S01]  /*348d0*/  LDL.LU.64 R10, [R1+0x20f0] ;  /* 0x0020f000010a7983 */ /* 0x001ee20000300a00 */
[----:B------:R-:W-:-:S02]  /*348e0*/  IMAD.MOV.U32 R23, RZ, RZ, R28 ;  /* 0x000000ffff177224 */ /* 0x000fc400078e001c */
[----:B------:R-:W-:-:S05]  /*348f0*/  IMAD.MOV.U32 R28, RZ, RZ, R8 ;  /* 0x000000ffff1c7224 */ /* 0x000fca00078e0008 */
[----:B------:R-:W-:Y:S01]  /*34900*/  STL [R1+0x1bec], R28 ;  /* 0x001bec1c01007387 */ /* 0x000fe20000100800 */
        /* <DEDUP_REMOVED lines=9> */
[----:B0-----:R-:W2:Y:S01]  /*349a0*/  LDL.LU.64 R18, [R1+0x20e0] ;  /* 0x0020e00001127983 */ /* 0x001ea20000300a00 */
[----:B------:R-:W-:-:S07]  /*349b0*/  IMAD.MOV.U32 R22, RZ, RZ, R29 ;  /* 0x000000ffff167224 */ /* 0x000fce00078e001d */
[----:B--2---:R-:W-:Y:S01]  /*349c0*/  HMMA.16816.F32 R24, R24, R18, R20 ;  /* 0x000000121818723c */ /* 0x004fe20000001814 */
[----:B------:R-:W2:Y:S04]  /*349d0*/  LDL.LU.64 R22, [R1+0x20d8] ;  /* 0x0020d80001167983 */ /* 0x000ea80000300a00 */
[----:B------:R-:W2:-:S15]  /*349e0*/  LDL.LU.64 R20, [R1+0x20d0] ;  /* 0x0020d00001147983 */ /* 0x000e9e0000300a00 */
[----:B------:R-:W-:-:S03]  /*349f0*/  NOP ;  /* 0x0000000000007918 */ /* 0x000fc60000000000 */
[----:B------:R-:W-:Y:S01]  /*34a00*/  STL.64 [R1+0x250], R24 ;  /* 0x0002501801007387 */ /* 0x000fe20000100a00 */
[----:B------:R-:W-:-:S03]  /*34a10*/  IMAD.MOV.U32 R13, RZ, RZ, R26 ;  /* 0x000000ffff0d7224 */ /* 0x000fc600078e001a */
[----:B------:R0:W-:Y:S01]  /*34a20*/  STL.64 [R1+0x258], R26 ;  /* 0x0002581a01007387 */ /* 0x0001e20000100a00 */
[----:B------:R-:W-:-:S03]  /*34a30*/  IMAD.MOV.U32 R12, RZ, RZ, R24 ;  /* 0x000000ffff0c7224 */ /* 0x000fc600078e0018 */
[----:B0-----:R-:W2:Y:S04]  /*34a40*/  LDL.LU.64 R26, [R1+0x20c8] ;  /* 0x0020c800011a7983 */ /* 0x001ea80000300a00 */
[----:B------:R-:W2:Y:S04]  /*34a50*/  LDL.LU.64 R24, [R1+0x20c0] ;  /* 0x0020c00001187983 */ /* 0x000ea80000300a00 */
[----:B------:R-:W-:Y:S04]  /*34a60*/  STL [R1+0x1bf4], R12 ;  /* 0x001bf40c01007387 */ /* 0x000fe80000100800 */
[----:B------:R-:W-:Y:S01]  /*34a70*/  STL [R1+0x1bf0], R13 ;  /* 0x001bf00d01007387 */ /* 0x000fe20000100800 */
[----:B--2---:R-:W-:-:S15]  /*34a80*/  HMMA.16816.F32 R20, R24, R6, R20 ;  /* 0x000000061814723c */ /* 0x004fde0000001814 */
[----:B------:R-:W-:-:S08]  /*34a90*/  NOP ;  /* 0x0000000000007918 */ /* 0x000fd00000000000 */
[----:B------:R-:W-:Y:S04]  /*34aa0*/  STL.64 [R1+0x3b0], R20 ;  /* 0x0003b01401007387 */ /* 0x000fe80000100a00 */
[----:B------:R0:W-:Y:S01]  /*34ab0*/  STL.64 [R1+0x3b8], R22 ;  /* 0x0003b81601007387 */ /* 0x0001e20000100a00 */
[----:B------:R-:W-:-:S03]  /*34ac0*/  IMAD.MOV.U32 R29, RZ, RZ, R20 ;  /* 0x000000ffff1d7224 */ /* 0x000fc600078e0014 */
[----:B0-----:R-:W2:Y:S04]  /*34ad0*/  LDL.LU.64 R22, [R1+0x20b8] ;  /* 0x0020b80001167983 */ /* 0x001ea80000300a00 */
[----:B------:R-:W2:Y:S04]  /*34ae0*/  LDL.LU.64 R20, [R1+0x20b0] ;  /* 0x0020b00001147983 */ /* 0x000ea80000300a00 */
[----:B------:R-:W-:Y:S01]  /*34af0*/  STL [R1+0x1bf8], R29 ;  /* 0x001bf81d01007387 */ /* 0x000fe20000100800 */
        /* <DEDUP_REMOVED lines=26> */
[----:B------:R-:W3:Y:S01]  /*34ca0*/  LDL.LU.64 R8, [R1+0x3d8] ;  /* 0x0003d80001087983 */ /* 0x000ee20000300a00 */
[----:B--2---:R-:W-:-:S15]  /*34cb0*/  HMMA.16816.F32 R24, R20, R10, R24 ;  /* 0x0000000a1418723c */ /* 0x004fde0000001818 */
[----:B------:R-:W-:-:S08]  /*34cc0*/  NOP ;  /* 0x0000000000007918 */ /* 0x000fd00000000000 */
[----:B------:R-:W-:Y:S04]  /*34cd0*/  STL.64 [R1+0x310], R24 ;  /* 0x0003101801007387 */ /* 0x000fe80000100a00 */
[----:B------:R0:W-:Y:S04]  /*34ce0*/  STL.64 [R1+0x318], R26 ;  /* 0x0003181a01007387 */ /* 0x0001e80000100a00 */
[----:B0-----:R-:W2:Y:S04]  /*34cf0*/  LDL.LU.64 R26, [R1+0x2058] ;  /* 0x00205800011a7983 */ /* 0x001ea80000300a00 */
[----:B------:R-:W4:Y:S04]  /*34d00*/  LDL.LU.64 R24, [R1+0x2050] ;  /* 0x0020500001187983 */ /* 0x000f280000300a00 */
[----:B------:R-:W-:Y:S04]  /*34d10*/  STL.64 [R1+0x1fb0], R10 ;  /* 0x001fb00a01007387 */ /* 0x000fe80000100a00 */
[----:B---3--:R0:W-:Y:S04]  /*34d20*/  STL.64 [R1+0x1fa8], R8 ;  /* 0x001fa80801007387 */ /* 0x0081e80000100a00 */
[----:B0-----:R-:W3:Y:S04]  /*34d30*/  LDL.LU R8, [R1+0x1d0] ;  /* 0x0001d00001087983 */ /* 0x001ee80000300800 */
[----:B------:R-:W3:Y:S04]  /*34d40*/  LDL.LU R9, [R1+0x1d4] ;  /* 0x0001d40001097983 */ /* 0x000ee80000300800 */
[----:B------:R-:W3:Y:S04]  /*34d50*/  LDL.LU R10, [R1+0x1d8] ;  /* 0x0001d800010a7983 */ /* 0x000ee80000300800 */
[----:B------:R-:W3:Y:S04]  /*34d60*/  LDL.LU R11, [R1+0x1dc] ;  /* 0x0001dc00010b7983 */ /* 0x000ee80000300800 */
[----:B------:R-:W2:Y:S01]  /*34d70*/  LDL.LU.64 R28, [R1+0x3d0] ;  /* 0x0003d000011c7983 */ /* 0x000ea20000300a00 */
[----:B---3--:R-:W-:-:S15]  /*34d80*/  HMMA.16816.F32 R8, R20, R14, R8 ;  /* 0x0000000e1408723c */ /* 0x008fde0000001808 */
[----:B------:R-:W-:-:S08]  /*34d90*/  NOP ;  /* 0x0000000000007918 */ /* 0x000fd00000000000 */
[----:B------:R0:W-:Y:S04]  /*34da0*/  STL.64 [R1+0x2a0], R8 ;  /* 0x0002a00801007387 */ /* 0x0001e80000100a00 */
[----:B------:R1:W-:Y:S04]  /*34db0*/  STL.64 [R1+0x2a8], R10 ;  /* 0x0002a80a01007387 */ /* 0x0003e80000100a00 */
[----:B------:R-:W3:Y:S04]  /*34dc0*/  LDL.LU.64 R4, [R1+0x3e0] ;  /* 0x0003e00001047983 */ /* 0x000ee80000300a00 */
[----:B------:R-:W-:Y:S01]  /*34dd0*/  STL.64 [R1+0x1fc0], R6 ;  /* 0x001fc00601007387 */ /* 0x000fe20000100a00 */
[----:B0-----:R-:W-:-:S02]  /*34de0*/  IMAD.MOV.U32 R8, RZ, RZ, R23 ;  /* 0x000000ffff087224 */ /* 0x001fc400078e0017 */
[----:B------:R-:W-:Y:S02]  /*34df0*/  IMAD.MOV.U32 R9, RZ, RZ, R22 ;  /* 0x000000ffff097224 */ /* 0x000fe400078e0016 */
[----:B----4-:R-:W-:Y:S02]  /*34e00*/  IMAD.MOV.U32 R23, RZ, RZ, R24 ;  /* 0x000000ffff177224 */ /* 0x010fe400078e0018 */
[----:B-1----:R-:W-:Y:S02]  /*34e10*/  IMAD.MOV.U32 R10, RZ, RZ, R21 ;  /* 0x000000ffff0a7224 */ /* 0x002fe400078e0015 */
[----:B------:R-:W-:Y:S02]  /*34e20*/  IMAD.MOV.U32 R22, RZ, RZ, R25 ;  /* 0x000000ffff167224 */ /* 0x000fe400078e0019 */
[----:B------:R-:W-:Y:S02]  /*34e30*/  IMAD.MOV.U32 R11, RZ, RZ, R20 ;  /* 0x000000ffff0b7224 */ /* 0x000fe400078e0014 */
[----:B--2---:R-:W-:-:S02]  /*34e40*/  IMAD.MOV.U32 R21, RZ, RZ, R26 ;  /* 0x000000ffff157224 */ /* 0x004fc400078e001a */
[----:B------:R-:W-:Y:S01]  /*34e50*/  IMAD.MOV.U32 R20, RZ, RZ, R27 ;  /* 0x000000ffff147224 */ /* 0x000fe200078e001b */
[----:B---3--:R-:W-:Y:S04]  /*34e60*/  STL.64 [R1+0x1fb8], R4 ;  /* 0x001fb80401007387 */ /* 0x008fe80000100a00 */
[----:B------:R-:W2:Y:S04]  /*34e70*/  LDL.LU R24, [R1] ;  /* 0x0000000001187983 */ /* 0x000ea80000300800 */
[----:B------:R-:W2:Y:S04]  /*34e80*/  LDL.LU R25, [R1+0x4] ;  /* 0x0000040001197983 */ /* 0x000ea80000300800 */
[----:B------:R-:W3:Y:S04]  /*34e90*/  LDL.LU R26, [R1+0x8] ;  /* 0x00000800011a7983 */ /* 0x000ee80000300800 */
[----:B------:R-:W3:Y:S04]  /*34ea0*/  LDL.LU R27, [R1+0xc] ;  /* 0x00000c00011b7983 */ /* 0x000ee80000300800 */
[----:B---3--:R-:W-:Y:S04]  /*34eb0*/  STL.64 [R1+0x1ed0], R26 ;  /* 0x001ed01a01007387 */ /* 0x008fe80000100a00 */
        /* <DEDUP_REMOVED lines=9> */
[----:B0-----:R-:W2:Y:S01]  /*34f50*/  LDL.LU R20, [R1+0x90] ;  /* 0x0000900001147983 */ /* 0x001ea20000300800 */
[----:B------:R-:W-:-:S02]  /*34f60*/  IMAD.MOV.U32 R22, RZ, RZ, R2 ;  /* 0x000000ffff167224 */ /* 0x000fc400078e0002 */
[----:B------:R-:W-:Y:S02]  /*34f70*/  IMAD.MOV.U32 R23, RZ, RZ, R0 ;  /* 0x000000ffff177224 */ /* 0x000fe400078e0000 */
[----:B------:R-:W-:Y:S02]  /*34f80*/  IMAD.MOV.U32 R21, RZ, RZ, R3 ;  /* 0x000000ffff157224 */ /* 0x000fe400078e0003 */
[----:B------:R-:W3:Y:S04]  /*34f90*/  LDL.LU R3, [R1+0x204c] ;  /* 0x00204c0001037983 */ /* 0x000ee80000300800 */
[----:B------:R-:W4:Y:S04]  /*34fa0*/  LDL.LU R2, [R1+0x2048] ;  /* 0x0020480001027983 */ /* 0x000f280000300800 */
[----:B------:R-:W3:Y:S04]  /*34fb0*/  LDL.LU R0, [R1+0x2044] ;  /* 0x0020440001007983 */ /* 0x000ee80000300800 */
[----:B------:R-:W-:Y:S04]  /*34fc0*/  STL.64 [R1+0x1e90], R22 ;  /* 0x001e901601007387 */ /* 0x000fe80000100a00 */
[----:B--2---:R0:W-:Y:S04]  /*34fd0*/  STL.64 [R1+0x1e88], R20 ;  /* 0x001e881401007387 */ /* 0x0041e80000100a00 */
        /* <DEDUP_REMOVED lines=8> */
[----:B--2---:R-:W-:Y:S04]  /*35060*/  STL.64 [R1+0x1f20], R26 ;  /* 0x001f201a01007387 */ /* 0x004fe80000100a00 */
[----:B---3--:R-:W-:Y:S04]  /*35070*/  STL.64 [R1+0x1f18], R24 ;  /* 0x001f181801007387 */ /* 0x008fe80000100a00 */
[----:B----4-:R-:W-:Y:S04]  /*35080*/  STL.64 [R1+0x1ea0], R22 ;  /* 0x001ea01601007387 */ /* 0x010fe80000100a00 */
[----:B------:R0:W-:Y:S04]  /*35090*/  STL.64 [R1+0x1e98], R20 ;  /* 0x001e981401007387 */ /* 0x0001e80000100a00 */
        /* <DEDUP_REMOVED lines=13> */
[----:B----4-:R0:W-:Y:S04]  /*35170*/  STL.64 [R1+0x1ec0], R22 ;  /* 0x001ec01601007387 */ /* 0x0101e80000100a00 */
[----:B--2---:R1:W-:Y:S01]  /*35180*/  STL.64 [R1+0x1eb8], R20 ;  /* 0x001eb81401007387 */ /* 0x0043e20000100a00 */
[----:B0-----:R-:W-:-:S03]  /*35190*/  IMAD.MOV.U32 R22, RZ, RZ, R2 ;  /* 0x000000ffff167224 */ /* 0x001fc600078e0002 */
[----:B-1----:R-:W2:Y:S01]  /*351a0*/  LDL.LU R20, [R1+0xd0] ;  /* 0x0000d00001147983 */ /* 0x002ea20000300800 */
[----:B---3--:R-:W-:-:S03]  /*351b0*/  IMAD.MOV.U32 R21, RZ, RZ, R3 ;  /* 0x000000ffff157224 */ /* 0x008fc600078e0003 */
[----:B------:R-:W3:Y:S04]  /*351c0*/  LDL.LU R3, [R1+0x2034] ;  /* 0x0020340001037983 */ /* 0x000ee80000300800 */
[----:B------:R-:W4:Y:S01]  /*351d0*/  LDL.LU R2, [R1+0x2030] ;  /* 0x0020300001027983 */ /* 0x000f220000300800 */
[----:B------:R-:W-:-:S03]  /*351e0*/  IMAD.MOV.U32 R23, RZ, RZ, R0 ;  /* 0x000000ffff177224 */ /* 0x000fc600078e0000 */
[----:B------:R-:W3:Y:S04]  /*351f0*/  LDL.LU R0, [R1+0x202c] ;  /* 0x00202c0001007983 */ /* 0x000ee80000300800 */
[----:B------:R-:W2:Y:S04]  /*35200*/  LDL.LU R24, [R1+0x20] ;  /* 0x0000200001187983 */ /* 0x000ea80000300800 */
[----:B------:R-:W2:Y:S04]  /*35210*/  LDL.LU R25, [R1+0x24] ;  /* 0x0000240001197983 */ /* 0x000ea80000300800 */
[----:B------:R-:W4:Y:S04]  /*35220*/  LDL.LU R26, [R1+0x28] ;  /* 0x00002800011a7983 */ /* 0x000f280000300800 */
[----:B------:R-:W4:Y:S04]  /*35230*/  LDL.LU R27, [R1+0x2c] ;  /* 0x00002c00011b7983 */ /* 0x000f280000300800 */
[----:B----4-:R-:W-:Y:S04]  /*35240*/  STL.64 [R1+0x1f70], R26 ;  /* 0x001f701a01007387 */ /* 0x010fe80000100a00 */
[----:B--2---:R-:W-:Y:S04]  /*35250*/  STL.64 [R1+0x1f68], R24 ;  /* 0x001f681801007387 */ /* 0x004fe80000100a00 */
[----:B------:R-:W-:Y:S04]  /*35260*/  STL.64 [R1+0x1ee0], R22 ;  /* 0x001ee01601007387 */ /* 0x000fe80000100a00 */
[----:B------:R3:W-:Y:S02]  /*35270*/  STL.64 [R1+0x1ed8], R20 ;  /* 0x001ed81401007387 */ /* 0x0007e40000100a00 */
[----:B---3--:R-:W-:-:S02]  /*35280*/  IMAD.MOV.U32 R20, RZ, RZ, R0 ;  /* 0x000000ffff147224 */ /* 0x008fc400078e0000 */
[----:B------:R-:W-:Y:S01]  /*35290*/  IMAD.MOV.U32 R21, RZ, RZ, R2 ;  /* 0x000000ffff157224 */ /* 0x000fe200078e0002 */
[----:B------:R-:W2:Y:S04]  /*352a0*/  LDL.LU R0, [R1+0x2028] ;  /* 0x0020280001007983 */ /* 0x000ea80000300800 */
[----:B------:R-:W3:Y:S01]  /*352b0*/  LDL.LU R2, [R1+0x2024] ;  /* 0x0020240001027983 */ /* 0x000ee20000300800 */
[----:B------:R-:W-:-:S03]  /*352c0*/  IMAD.MOV.U32 R22, RZ, RZ, R3 ;  /* 0x000000ffff167224 */ /* 0x000fc600078e0003 */
[----:B------:R-:W4:Y:S04]  /*352d0*/  LDL.LU R3, [R1+0x2020] ;  /* 0x0020200001037983 */ /* 0x000f280000300800 */
[----:B------:R-:W2:Y:S04]  /*352e0*/  LDL.LU R23, [R1+0xec] ;  /* 0x0000ec0001177983 */ /* 0x000ea80000300800 */
[----:B--2---:R-:W-:Y:S04]  /*352f0*/  STL.64 [R1+0x1ef0], R22 ;  /* 0x001ef01601007387 */ /* 0x004fe80000100a00 */
[----:B------:R0:W-:Y:S04]  /*35300*/  STL.64 [R1+0x1ee8], R20 ;  /* 0x001ee81401007387 */ /* 0x0001e80000100a00 */
[----:B0-----:R-:W2:Y:S01]  /*35310*/  LDL.LU R20, [R1+0xf0] ;  /* 0x0000f00001147983 */ /* 0x001ea20000300800 */
[----:B---3--:R-:W-:-:S02]  /*35320*/  IMAD.MOV.U32 R22, RZ, RZ, R2 ;  /* 0x000000ffff167224 */ /* 0x008fc400078e0002 */
[----:B----4-:R-:W-:Y:S02]  /*35330*/  IMAD.MOV.U32 R23, RZ, RZ, R3 ;  /* 0x000000ffff177224 */ /* 0x010fe400078e0003 */
        /* <DEDUP_REMOVED lines=8> */
[----:B------:R-:W2:Y:S04]  /*353c0*/  LDL.LU R22, [R1+0x108] ;  /* 0x0001080001167983 */ /* 0x000ea80000300800 */
[----:B------:R-:W2:Y:S01]  /*353d0*/  LDL.LU R23, [R1+0x10c] ;  /* 0x00010c0001177983 */ /* 0x000ea20000300800 */
[----:B---3--:R-:W-:-:S02]  /*353e0*/  IMAD.MOV.U32 R24, RZ, RZ, R3 ;  /* 0x000000ffff187224 */ /* 0x008fc400078e0003 */
[----:B----4-:R-:W-:Y:S01]  /*353f0*/  IMAD.MOV.U32 R25, RZ, RZ, R2 ;  /* 0x000000ffff197224 */ /* 0x010fe200078e0002 */
[----:B--2---:R-:W-:Y:S04]  /*35400*/  STL.64 [R1+0x1f10], R22 ;  /* 0x001f101601007387 */ /* 0x004fe80000100a00 */
[----:B------:R0:W-:Y:S04]  /*35410*/  STL.64 [R1+0x1f08], R20 ;  /* 0x001f081401007387 */ /* 0x0001e80000100a00 */
[----:B0-----:R-:W2:Y:S04]  /*35420*/  LDL.LU R20, [R1+0x110] ;  /* 0x0001100001147983 */ /* 0x001ea80000300800 */
[----:B------:R-:W2:Y:S04]  /*35430*/  LDL.LU R21, [R1+0x114] ;  /* 0x0001140001157983 */ /* 0x000ea80000300800 */
[----:B------:R-:W3:Y:S04]  /*35440*/  LDL.LU R22, [R1+0x118] ;  /* 0x0001180001167983 */ /* 0x000ee80000300800 */
[----:B------:R-:W3:Y:S04]  /*35450*/  LDL.LU R23, [R1+0x11c] ;  /* 0x00011c0001177983 */ /* 0x000ee80000300800 */
[----:B------:R-:W4:Y:S04]  /*35460*/  LDL.LU R3, [R1+0x2010] ;  /* 0x0020100001037983 */ /* 0x000f280000300800 */
[----:B------:R-:W4:Y:S04]  /*35470*/  LDL.LU R2, [R1+0x200c] ;  /* 0x00200c0001027983 */ /* 0x000f280000300800 */
[----:B------:R-:W2:Y:S01]  /*35480*/  LDL.LU R26, [R1+0x38] ;  /* 0x00003800011a7983 */ /* 0x000ea20000300800 */
[----:B------:R-:W-:-:S03]  /*35490*/  IMAD.MOV.U32 R27, RZ, RZ, R0 ;  /* 0x000000ffff1b7224 */ /* 0x000fc600078e0000 */
[----:B------:R-:W4:Y:S04]  /*354a0*/  LDL.LU R0, [R1+0x2008] ;  /* 0x0020080001007983 */ /* 0x000f280000300800 */
[----:B--2---:R-:W-:Y:S04]  /*354b0*/  STL.64 [R1+0x1fd0], R26 ;  /* 0x001fd01a01007387 */ /* 0x004fe80000100a00 */
[----:B------:R-:W-:Y:S04]  /*354c0*/  STL.64 [R1+0x1fc8], R24 ;  /* 0x001fc81801007387 */ /* 0x000fe80000100a00 */
[----:B---3--:R-:W-:Y:S04]  /*354d0*/  STL.64 [R1+0x1f30], R22 ;  /* 0x001f301601007387 */ /* 0x008fe80000100a00 */
[----:B------:R4:W-:Y:S02]  /*354e0*/  STL.64 [R1+0x1f28], R20 ;  /* 0x001f281401007387 */ /* 0x0009e40000100a00 */
[----:B----4-:R-:W-:-:S02]  /*354f0*/  IMAD.MOV.U32 R20, RZ, RZ, R3 ;  /* 0x000000ffff147224 */ /* 0x010fc400078e0003 */
[----:B------:R-:W-:Y:S01]  /*35500*/  IMAD.MOV.U32 R21, RZ, RZ, R2 ;  /* 0x000000ffff157224 */ /* 0x000fe200078e0002 */
[----:B------:R-:W2:Y:S04]  /*35510*/  LDL.LU R3, [R1+0x2004] ;  /* 0x0020040001037983 */ /* 0x000ea80000300800 */
[----:B------:R-:W3:Y:S04]  /*35520*/  LDL.LU R2, [R1+0x2000] ;  /* 0x0020000001027983 */ /* 0x000ee80000300800 */
[----:B------:R-:W4:Y:S04]  /*35530*/  LDL.LU R22, [R1+0x128] ;  /* 0x0001280001167983 */ /* 0x000f280000300800 */
[----:B------:R-:W4:Y:S04]  /*35540*/  LDL.LU R23, [R1+0x12c] ;  /* 0x00012c0001177983 */ /* 0x000f280000300800 */
[----:B----4-:R-:W-:Y:S04]  /*35550*/  STL.64 [R1+0x1f40], R22 ;  /* 0x001f401601007387 */ /* 0x010fe80000100a00 */
[----:B------:R0:W-:Y:S02]  /*35560*/  STL.64 [R1+0x1f38], R20 ;  /* 0x001f381401007387 */ /* 0x0001e40000100a00 */
[----:B0-----:R-:W-:-:S02]  /*35570*/  IMAD.MOV.U32 R20, RZ, RZ, R0 ;  /* 0x000000ffff147224 */ /* 0x001fc400078e0000 */
[----:B--2---:R-:W-:Y:S01]  /*35580*/  IMAD.MOV.U32 R21, RZ, RZ, R3 ;  /* 0x000000ffff157224 */ /* 0x004fe200078e0003 */
[----:B------:R-:W2:Y:S04]  /*35590*/  LDL.LU R0, [R1+0x1ffc] ;  /* 0x001ffc0001007983 */ /* 0x000ea80000300800 */
[----:B------:R-:W4:Y:S01]  /*355a0*/  LDL.LU R3, [R1+0x1ff8] ;  /* 0x001ff80001037983 */ /* 0x000f220000300800 */
[----:B---3--:R-:W-:-:S03]  /*355b0*/  IMAD.MOV.U32 R22, RZ, RZ, R2 ;  /* 0x000000ffff167224 */ /* 0x008fc600078e0002 */
[----:B------:R-:W3:Y:S04]  /*355c0*/  LDL.LU R2, [R1+0x1ff4] ;  /* 0x001ff40001027983 */ /* 0x000ee80000300800 */
[----:B------:R-:W2:Y:S01]  /*355d0*/  LDL.LU R23, [R1+0x13c] ;  /* 0x00013c0001177983 */ /* 0x000ea20000300800 */
[----:B------:R-:W-:Y:S02]  /*355e0*/  IMAD.MOV.U32 R7, RZ, RZ, R8 ;  /* 0x000000ffff077224 */ /* 0x000fe400078e0008 */
[----:B------:R-:W-:Y:S01]  /*355f0*/  IMAD.MOV.U32 R6, RZ, RZ, R9 ;  /* 0x000000ffff067224 */ /* 0x000fe200078e0009 */
[----:B--2---:R-:W-:Y:S04]  /*35600*/  STL.64 [R1+0x1f50], R22 ;  /* 0x001f501601007387 */ /* 0x004fe80000100a00 */
[----:B------:R0:W-:Y:S04]  /*35610*/  STL.64 [R1+0x1f48], R20 ;  /* 0x001f481401007387 */ /* 0x0001e80000100a00 */
[----:B0-----:R-:W2:Y:S01]  /*35620*/  LDL.LU R20, [R1+0x140] ;  /* 0x0001400001147983 */ /* 0x001ea20000300800 */
[----:B------:R-:W-:-:S03]  /*35630*/  IMAD.MOV.U32 R21, RZ, RZ, R0 ;  /* 0x000000ffff157224 */ /* 0x000fc600078e0000 */
[----:B------:R-:W2:Y:S01]  /*35640*/  LDL.LU R0, [R1+0x1ff0] ;  /* 0x001ff00001007983 */ /* 0x000ea20000300800 */
[----:B----4-:R-:W-:Y:S02]  /*35650*/  IMAD.MOV.U32 R22, RZ, RZ, R3 ;  /* 0x000000ffff167224 */ /* 0x010fe400078e0003 */
[----:B---3--:R-:W-:Y:S01]  /*35660*/  IMAD.MOV.U32 R23, RZ, RZ, R2 ;  /* 0x000000ffff177224 */ /* 0x008fe200078e0002 */
[----:B------:R-:W3:Y:S04]  /*35670*/  LDL.LU R3, [R1+0x1fec] ;  /* 0x001fec0001037983 */ /* 0x000ee80000300800 */
[----:B------:R-:W4:Y:S04]  /*35680*/  LDL.LU R2, [R1+0x1fe8] ;  /* 0x001fe80001027983 */ /* 0x000f280000300800 */
[----:B------:R-:W4:Y:S04]  /*35690*/  LDL.LU R24, [R1+0x1c0] ;  /* 0x0001c00001187983 */ /* 0x000f280000300800 */
[----:B------:R-:W4:Y:S04]  /*356a0*/  LDL.LU R25, [R1+0x1c4] ;  /* 0x0001c40001197983 */ /* 0x000f280000300800 */
[----:B------:R-:W4:Y:S04]  /*356b0*/  LDL.LU R26, [R1+0x1c8] ;  /* 0x0001c800011a7983 */ /* 0x000f280000300800 */
[----:B------:R-:W4:Y:S04]  /*356c0*/  LDL.LU R27, [R1+0x1cc] ;  /* 0x0001cc00011b7983 */ /* 0x000f280000300800 */
[----:B------:R-:W4:Y:S01]  /*356d0*/  LDL.LU R8, [R1+0x1a0] ;  /* 0x0001a00001087983 */ /* 0x000f220000300800 */
[----:B------:R-:W-:-:S03]  /*356e0*/  IMAD.MOV.U32 R5, RZ, RZ, R10 ;  /* 0x000000ffff057224 */ /* 0x000fc600078e000a */
[----:B------:R-:W4:Y:S01]  /*356f0*/  LDL.LU R9, [R1+0x1a4] ;  /* 0x0001a40001097983 */ /* 0x000f220000300800 */
[----:B------:R-:W-:-:S03]  /*35700*/  IMAD.MOV.U32 R4, RZ, RZ, R11 ;  /* 0x000000ffff047224 */ /* 0x000fc600078e000b */
[----:B------:R-:W4:Y:S04]  /*35710*/  LDL.LU R10, [R1+0x1a8] ;  /* 0x0001a800010a7983 */ /* 0x000f280000300800 */
[----:B------:R-:W4:Y:S04]  /*35720*/  LDL.LU R11, [R1+0x1ac] ;  /* 0x0001ac00010b7983 */ /* 0x000f280000300800 */
[----:B------:R-:W-:Y:S04]  /*35730*/  STL.64 [R1+0x1f60], R22 ;  /* 0x001f601601007387 */ /* 0x000fe80000100a00 */
[----:B--2---:R0:W-:Y:S04]  /*35740*/  STL.64 [R1+0x1f58], R20 ;  /* 0x001f581401007387 */ /* 0x0041e80000100a00 */
        /* <DEDUP_REMOVED lines=9> */
[----:B----4-:R-:W-:Y:S02]  /*357e0*/  IMAD.MOV.U32 R21, RZ, RZ, R2 ;  /* 0x000000ffff157224 */ /* 0x010fe400078e0002 */
[----:B------:R-:W3:Y:S04]  /*357f0*/  LDL.LU R2, [R1+0x1fe4] ;  /* 0x001fe40001027983 */ /* 0x000ee80000300800 */
[----:B------:R-:W4:Y:S04]  /*35800*/  LDL.LU R3, [R1+0x1fe0] ;  /* 0x001fe00001037983 */ /* 0x000f280000300800 */
[----:B------:R-:W3:Y:S04]  /*35810*/  LDL.LU R0, [R1+0x1fdc] ;  /* 0x001fdc0001007983 */ /* 0x000ee80000300800 */
[----:B------:R-:W-:Y:S01]  /*35820*/  STL.64 [R1+0x1f90], R22 ;  /* 0x001f901601007387 */ /* 0x000fe20000100a00 */
[----:B------:R-:W-:Y:S03]  /*35830*/  HMMA.16816.F32 R4, R4, R18, R24 ;  /* 0x000000120404723c */ /* 0x000fe60000001818 */
[----:B--2---:R0:W-:Y:S04]  /*35840*/  STL.64 [R1+0x1f88], R20 ;  /* 0x001f881401007387 */ /* 0x0041e80000100a00 */
[----:B0-----:R-:W2:Y:S04]  /*35850*/  LDL.LU R20, [R1+0x180] ;  /* 0x0001800001147983 */ /* 0x001ea80000300800 */
[----:B------:R-:W2:Y:S04]  /*35860*/  LDL.LU R21, [R1+0x184] ;  /* 0x0001840001157983 */ /* 0x000ea80000300800 */
[----:B------:R-:W4:Y:S04]  /*35870*/  LDL.LU R22, [R1+0x188] ;  /* 0x0001880001167983 */ /* 0x000f280000300800 */
[----:B------:R-:W4:Y:S05]  /*35880*/  LDL.LU R23, [R1+0x18c] ;  /* 0x00018c0001177983 */ /* 0x000f2a0000300800 */
[----:B------:R-:W-:Y:S01]  /*35890*/  IMAD.MOV.U32 R17, RZ, RZ, R6 ;  /* 0x000000ffff117224 */ /* 0x000fe200078e0006 */
[----:B----4-:R-:W-:Y:S04]  /*358a0*/  STL.64 [R1+0x1fa0], R22 ;  /* 0x001fa01601007387 */ /* 0x010fe80000100a00 */
[----:B--2---:R0:W-:Y:S04]  /*358b0*/  STL.64 [R1+0x1f98], R20 ;  /* 0x001f981401007387 */ /* 0x0041e80000100a00 */
[----:B0-----:R-:W2:Y:S01]  /*358c0*/  LDL.LU R20, [R1+0x190] ;  /* 0x0001900001147983 */ /* 0x001ea20000300800 */
[----:B---3--:R-:W-:-:S03]  /*358d0*/  IMAD.MOV.U32 R21, RZ, RZ, R0 ;  /* 0x000000ffff157224 */ /* 0x008fc600078e0000 */
[----:B------:R-:W3:Y:S01]  /*358e0*/  LDL.LU R0, [R1+0x1fd8] ;  /* 0x001fd80001007983 */ /* 0x000ee20000300800 */
[----:B------:R-:W-:-:S03]  /*358f0*/  IMAD.MOV.U32 R23, RZ, RZ, R2 ;  /* 0x000000ffff177224 */ /* 0x000fc600078e0002 */
[----:B------:R-:W4:Y:S04]  /*35900*/  LDL.LU.64 R12, [R1+0x3c8] ;  /* 0x0003c800010c7983 */ /* 0x000f280000300a00 */
[----:B------:R-:W3:Y:S04]  /*35910*/  LDL.LU R2, [R1+0x9cc] ;  /* 0x0009cc0001027983 */ /* 0x000ee80000300800 */
[----:B------:R-:W2:Y:S04]  /*35920*/  LDL.LU.64 R26, [R1+0x1fd0] ;  /* 0x001fd000011a7983 */ /* 0x000ea80000300a00 */
[----:B------:R-:W2:Y:S04]  /*35930*/  LDL.LU.64 R24, [R1+0x1fc8] ;  /* 0x001fc80001187983 */ /* 0x000ea80000300a00 */
[----:B------:R-:W-:Y:S04]  /*35940*/  STL.64 [R1+0x230], R4 ;  /* 0x0002300401007387 */ /* 0x000fe80000100a00 */
[----:B------:R0:W-:Y:S04]  /*35950*/  STL.64 [R1+0x238], R6 ;  /* 0x0002380601007387 */ /* 0x0001e80000100a00 */
[----:B0-----:R-:W2:Y:S01]  /*35960*/  LDL.LU.64 R6, [R1+0x1fc0] ;  /* 0x001fc00001067983 */ /* 0x001ea20000300a00 */
[----:B------:R-:W-:-:S03]  /*35970*/  IMAD.MOV.U32 R16, RZ, RZ, R4 ;  /* 0x000000ffff107224 */ /* 0x000fc600078e0004 */
[----:B------:R-:W4:Y:S04]  /*35980*/  LDL.LU.64 R4, [R1+0x1fb8] ;  /* 0x001fb80001047983 */ /* 0x000f280000300a00 */
[----:B------:R0:W-:Y:S04]  /*35990*/  STL [R1+0x1c00], R16 ;  /* 0x001c001001007387 */ /* 0x0001e80000100800 */
[----:B------:R-:W-:Y:S01]  /*359a0*/  STL [R1+0x1bfc], R17 ;  /* 0x001bfc1101007387 */ /* 0x000fe20000100800 */
[----:B------:R-:W-:Y:S01]  /*359b0*/  IMAD.MOV.U32 R22, RZ, RZ, R3 ;  /* 0x000000ffff167224 */ /* 0x000fe200078e0003 */
[----:B0-----:R-:W0:Y:S01]  /*359c0*/  LDC R16, c[0x0][0x238] ;  /* 0x00008e00ff107b82 */ /* 0x001e220000000800 */
[----:B--2---:R-:W-:-:S15]  /*359d0*/  HMMA.16816.F32 R8, R24, R6, R8 ;  /* 0x000000061808723c */ /* 0x004fde0000001808 */
[----:B------:R-:W-:-:S08]  /*359e0*/  NOP ;  /* 0x0000000000007918 */ /* 0x000fd00000000000 */
[----:B------:R-:W-:Y:S04]  /*359f0*/  STL.64 [R1+0x400], R8 ;  /* 0x0004000801007387 */ /* 0x000fe80000100a00 */
[----:B------:R1:W-:Y:S04]  /*35a00*/  STL.64 [R1+0x408], R10 ;  /* 0x0004080a01007387 */ /* 0x0003e80000100a00 */
[----:B-1----:R-:W2:Y:S04]  /*35a10*/  LDL.LU.64 R10, [R1+0x1fb0] ;  /* 0x001fb000010a7983 */ /* 0x002ea80000300a00 */
[----:B------:R-:W3:Y:S01]  /*35a20*/  LDL.LU.64 R8, [R1+0x1fa8] ;  /* 0x001fa80001087983 */ /* 0x000ee20000300a00 */
[----:B--2---:R-:W-:-:S15]  /*35a30*/  HMMA.16816.F32 R20, R24, R10, R20 ;  /* 0x0000000a1814723c */ /* 0x004fde0000001814 */
[----:B------:R-:W-:-:S08]  /*35a40*/  NOP ;  /* 0x0000000000007918 */ /* 0x000fd00000000000 */
[----:B------:R-:W-:Y:S04]  /*35a50*/  STL.64 [R1+0x340], R20 ;  /* 0x0003401401007387 */ /* 0x000fe80000100a00 */
[----:B------:R1:W-:Y:S04]  /*35a60*/  STL.64 [R1+0x348], R22 ;  /* 0x0003481601007387 */ /* 0x0003e80000100a00 */
[----:B-1----:R-:W2:Y:S04]  /*35a70*/  LDL.LU.64 R22, [R1+0x1fa0] ;  /* 0x001fa00001167983 */ /* 0x002ea80000300a00 */
[----:B------:R-:W2:Y:S02]  /*35a80*/  LDL.LU.64 R20, [R1+0x1f98] ;  /* 0x001f980001147983 */ /* 0x000ea40000300a00 */
[----:B--2---:R-:W-:-:S15]  /*35a90*/  HMMA.16816.F32 R20, R24, R14, R20 ;  /* 0x0000000e1814723c */ /* 0x004fde0000001814 */
[----:B------:R-:W-:-:S08]  /*35aa0*/  NOP ;  /* 0x0000000000007918 */ /* 0x000fd00000000000 */
[----:B------:R-:W-:Y:S04]  /*35ab0*/  STL.64 [R1+0x2d0], R20 ;  /* 0x0002d01401007387 */ /* 0x000fe80000100a00 */
[----:B------:R1:W-:Y:S04]  /*35ac0*/  STL.64 [R1+0x2d8], R22 ;  /* 0x0002d81601007387 */ /* 0x0003e80000100a00 */
[----:B-1----:R-:W2:Y:S04]  /*35ad0*/  LDL.LU.64 R22, [R1+0x1f90] ;  /* 0x001f900001167983 */ /* 0x002ea80000300a00 */
[----:B------:R-:W2:Y:S02]  /*35ae0*/  LDL.LU.64 R20, [R1+0x1f88] ;  /* 0x001f880001147983 */ /* 0x000ea40000300a00 */
[----:B--2---:R-:W-:Y:S02]  /*35af0*/  HMMA.16816.F32 R24, R24, R18, R20 ;  /* 0x000000121818723c */ /* 0x004fe40000001814 */
[----:B------:R-:W2:Y:S04]  /*35b00*/  LDL.LU.64 R22, [R1+0x1f80] ;  /* 0x001f800001167983 */ /* 0x000ea80000300a00 */
[----:B------:R-:W2:-:S15]  /*35b10*/  LDL.LU.64 R20, [R1+0x1f78] ;  /* 0x001f780001147983 */ /* 0x000e9e0000300a00 */
[----:B------:R-:W-:-:S02]  /*35b20*/  NOP ;  /* 0x0000000000007918 */ /* 0x000fc40000000000 */
        /* <DEDUP_REMOVED lines=99> */
[----:B------:R-:W2:Y:S01]  /*36160*/  LDL.LU.64 R20, [R1+0x1e48] ;  /* 0x001e480001147983 */ /* 0x000ea20000300a00 */
[----:B0-----:R-:W-:-:S04]  /*36170*/  IMAD.SHL.U32 R16, R16, 0x80, RZ ;  /* 0x0000008010107824 */ /* 0x001fc800078e00ff */
[----:B------:R-:W-:-:S05]  /*36180*/  IMAD.SHL.U32 R16, R16, 0x2, RZ ;  /* 0x0000000210107824 */ /* 0x000fca00078e00ff */
[-C--:B----4-:R-:W-:Y:S02]  /*36190*/  IADD3 R3, P0, R4, R16.reuse, RZ ;  /* 0x0000001004037210 */ /* 0x090fe40007f1e0ff */
[-C--:B------:R-:W-:Y:S02]  /*361a0*/  IADD3 R6, P1, R28, R16.reuse, RZ ;  /* 0x000000101c067210 */ /* 0x080fe40007f3e0ff */
[-C--:B------:R-:W-:Y:S01]  /*361b0*/  IADD3 R7, P2, R12, R16.reuse, RZ ;  /* 0x000000100c077210 */ /* 0x080fe20007f5e0ff */
[----:B---3--:R-:W-:Y:S01]  /*361c0*/  VIADD R2, R2, 0x1 ;  /* 0x0000000102027836 */ /* 0x008fe20000000000 */
[----:B------:R-:W0:Y:S01]  /*361d0*/  LDC R12, c[0x0][0x230] ;  /* 0x00008c00ff0c7b82 */ /* 0x000e220000000800 */
[--C-:B------:R-:W-:Y:S01]  /*361e0*/  IMAD.X R5, R5, 0x1, R0.reuse, P0 ;  /* 0x0000000105057824 */ /* 0x100fe200000e0600 */
[----:B------:R-:W-:Y:S01]  /*361f0*/  IADD3 R4, P0, R8, R16, RZ ;  /* 0x0000001008047210 */ /* 0x000fe20007f1e0ff */
[----:B------:R-:W-:Y:S04]  /*36200*/  STL [R1+0x1c04], R6 ;  /* 0x001c040601007387 */ /* 0x000fe80000100800 */
[----:B------:R-:W-:-:S02]  /*36210*/  IMAD.X R8, R9, 0x1, R0, P0 ;  /* 0x0000000109087824 */ /* 0x000fc400000e0600 */
[--C-:B------:R-:W-:Y:S02]  /*36220*/  IMAD.X R9, R29, 0x1, R0.reuse, P1 ;  /* 0x000000011d097824 */ /* 0x100fe400008e0600 */
[----:B------:R-:W-:Y:S01]  /*36230*/  IMAD.X R10, R13, 0x1, R0, P2 ;  /* 0x000000010d0a7824 */ /* 0x000fe200010e0600 */
[----:B------:R-:W-:Y:S04]  /*36240*/  STL [R1+0x1c08], R7 ;  /* 0x001c080701007387 */ /* 0x000fe80000100800 */
[----:B------:R1:W-:Y:S04]  /*36250*/  STL [R1+0x1c0c], R9 ;  /* 0x001c0c0901007387 */ /* 0x0003e80000100800 */
[----:B------:R-:W-:Y:S04]  /*36260*/  STL [R1+0x9cc], R2 ;  /* 0x0009cc0201007387 */ /* 0x000fe80000100800 */
[----:B------:R-:W-:Y:S04]  /*36270*/  STL [R1+0x1e38], R0 ;  /* 0x001e380001007387 */ /* 0x000fe80000100800 */
[----:B------:R-:W-:Y:S01]  /*36280*/  STL [R1+0x1c10], R10 ;  /* 0x001c100a01007387 */ /* 0x000fe20000100800 */
[----:B-1----:R-:W1:Y:S01]  /*36290*/  LDC R9, c[0x0][0x238] ;  /* 0x00008e00ff097b82 */ /* 0x002e620000000800 */
[----:B--2---:R-:W-:-:S15]  /*362a0*/  HMMA.16816.F32 R16, R24, R18, R20 ;  /* 0x000000121810723c */ /* 0x004fde0000001814 */
[----:B------:R-:W-:-:S08]  /*362b0*/  NOP ;  /* 0x0000000000007918 */ /* 0x000fd00000000000 */
[----:B------:R-:W-:Y:S04]  /*362c0*/  STL.64 [R1+0x200], R16 ;  /* 0x0002001001007387 */ /* 0x000fe80000100a00 */
[----:B------:R2:W-:Y:S02]  /*362d0*/  STL.64 [R1+0x208], R18 ;  /* 0x0002081201007387 */ /* 0x0005e40000100a00 */
[----:B--2---:R-:W-:-:S05]  /*362e0*/  IMAD.MOV.U32 R18, RZ, RZ, R16 ;  /* 0x000000ffff127224 */ /* 0x004fca00078e0010 */
[----:B------:R-:W-:Y:S04]  /*362f0*/  STL [R1+0x1c14], R18 ;  /* 0x001c141201007387 */ /* 0x000fe80000100800 */
[----:B------:R-:W2:Y:S01]  /*36300*/  LDL.LU R0, [R1+0x1794] ;  /* 0x0017940001007983 */ /* 0x000ea20000300800 */
[----:B0-----:R-:W-:-:S03]  /*36310*/  VIADD R12, R12, 0x7f ;  /* 0x0000007f0c0c7836 */ /* 0x001fc60000000000 */
[----:B--2---:R0:W-:Y:S04]  /*36320*/  STL [R1+0x1e3c], R0 ;  /* 0x001e3c0001007387 */ /* 0x0041e80000100800 */
[----:B0-----:R-:W2:Y:S04]  /*36330*/  LDL.LU R0, [R1+0x179c] ;  /* 0x00179c0001007983 */ /* 0x001ea80000300800 */
[----:B------:R-:W3:Y:S04]  /*36340*/  LDL.LU R18, [R1+0x1798] ;  /* 0x0017980001127983 */ /* 0x000ee80000300800 */
[----:B------:R-:W4:Y:S04]  /*36350*/  LDL.LU R24, [R1+0x176c] ;  /* 0x00176c0001187983 */ /* 0x000f280000300800 */
[----:B------:R-:W4:Y:S01]  /*36360*/  LDL.LU R25, [R1+0x1790] ;  /* 0x0017900001197983 */ /* 0x000f220000300800 */
[----:B------:R-:W-:-:S04]  /*36370*/  SHF.R.S32.HI R28, RZ, 0x1f, R12 ;  /* 0x0000001fff1c7819 */ /* 0x000fc8000001140c */
[----:B------:R-:W-:-:S04]  /*36380*/  LEA.HI R11, R28, R12, RZ, 0x7 ;  /* 0x0000000c1c0b7211 */ /* 0x000fc800078f38ff */
[----:B------:R-:W-:-:S04]  /*36390*/  SHF.R.S32.HI R11, RZ, 0x7, R11 ;  /* 0x00000007ff0b7819 */ /* 0x000fc8000001140b */
[----:B------:R-:W-:Y:S01]  /*363a0*/  ISETP.NE.U32.AND P0, PT, R2, R11, PT ;  /* 0x0000000b0200720c */ /* 0x000fe20003f05070 */
[----:B-1----:R-:W-:-:S04]  /*363b0*/  IMAD.SHL.U32 R9, R9, 0x80, RZ ;  /* 0x0000008009097824 */ /* 0x002fc800078e00ff */
[----:B------:R-:W-:Y:S01]  /*363c0*/  IMAD.SHL.U32 R9, R9, 0x2, RZ ;  /* 0x0000000209097824 */ /* 0x000fe200078e00ff */
[----:B----4-:R0:W-:Y:S04]  /*363d0*/  STL.64 [R1+0x1e40], R24 ;  /* 0x001e401801007387 */ /* 0x0101e80000100a00 */
        /* <DEDUP_REMOVED lines=18> */
[----:B0-----:R-:W-:-:S02]  /*36500*/  IMAD.MOV.U32 R24, RZ, RZ, R3 ;  /* 0x000000ffff187224 */ /* 0x001fc400078e0003 */
[----:B------:R-:W-:Y:S01]  /*36510*/  IMAD.MOV.U32 R25, RZ, RZ, R5 ;  /* 0x000000ffff197224 */ /* 0x000fe200078e0005 */
[----:B------:R-:W4:Y:S04]  /*36520*/  LDL.LU R28, [R1+0x171c] ;  /* 0x00171c00011c7983 */ /* 0x000f280000300800 */
[----:B------:R-:W4:Y:S04]  /*36530*/  LDL.LU R2, [R1+0x1740] ;  /* 0x0017400001027983 */ /* 0x000f280000300800 */
[----:B------:R-:W3:Y:S04]  /*36540*/  LDL.LU R3, [R1+0x177c] ;  /* 0x00177c0001037983 */ /* 0x000ee80000300800 */
[----:B------:R-:W4:Y:S04]  /*36550*/  LDL.LU R5, [R1+0x1774] ;  /* 0x0017740001057983 */ /* 0x000f280000300800 */
[----:B------:R0:W-:Y:S01]  /*36560*/  STL.64 [R1+0x3e0], R24 ;  /* 0x0003e01801007387 */ /* 0x0001e20000100a00 */
[----:B--2---:R-:W-:Y:S01]  /*36570*/  IADD3 R0, P6, R0, R9, RZ ;  /* 0x0000000900007210 */ /* 0x004fe20007fde0ff */
[----:B0-----:R-:W-:-:S02]  /*36580*/  IMAD.MOV.U32 R24, RZ, RZ, R4 ;  /* 0x000000ffff187224 */ /* 0x001fc400078e0004 */
[----:B------:R-:W-:-:S05]  /*36590*/  IMAD.MOV.U32 R25, RZ, RZ, R8 ;  /* 0x000000ffff197224 */ /* 0x000fca00078e0008 */
[----:B------:R0:W-:Y:S04]  /*365a0*/  STL.64 [R1+0x3d8], R24 ;  /* 0x0003d81801007387 */ /* 0x0001e80000100a00 */
[----:B0-----:R-:W2:Y:S04]  /*365b0*/  LDL.LU.64 R24, [R1+0x1e40] ;  /* 0x001e400001187983 */ /* 0x001ea80000300a00 */
[----:B------:R-:W3:Y:S04]  /*365c0*/  LDL.LU R4, [R1+0x178c] ;  /* 0x00178c0001047983 */ /* 0x000ee80000300800 */
[----:B------:R-:W4:Y:S04]  /*365d0*/  LDL.LU R8, [R1+0x1784] ;  /* 0x0017840001087983 */ /* 0x000f280000300800 */
[----:B------:R0:W-:Y:S04]  /*365e0*/  STL [R1+0x179c], R0 ;  /* 0x00179c0001007387 */ /* 0x0001e80000100800 */
[----:B0-----:R-:W2:Y:S02]  /*365f0*/  LDL.LU R0, [R1+0x1e3c] ;  /* 0x001e3c0001007983 */ /* 0x001ea40000300800 */
[----:B--2---:R-:W-:-:S05]  /*36600*/  IADD3 R0, P1, R0, R9, RZ ;  /* 0x0000000900007210 */ /* 0x004fca0007f3e0ff */
[----:B------:R0:W-:Y:S04]  /*36610*/  STL [R1+0x1794], R0 ;  /* 0x0017940001007387 */ /* 0x0001e80000100800 */
[----:B0-----:R-:W2:Y:S01]  /*36620*/  LDL.LU R0, [R1+0x1e38] ;  /* 0x001e380001007983 */ /* 0x001ea20000300800 */
[-C--:B---3--:R-:W-:Y:S02]  /*36630*/  IADD3 R4, P2, R4, R9.reuse, RZ ;  /* 0x0000000904047210 */ /* 0x088fe40007f5e0ff */
[-C--:B----4-:R-:W-:Y:S02]  /*36640*/  IADD3 R8, P3, R8, R9.reuse, RZ ;  /* 0x0000000908087210 */ /* 0x090fe40007f7e0ff */
[-C--:B------:R-:W-:Y:S02]  /*36650*/  IADD3 R3, P4, R3, R9.reuse, RZ ;  /* 0x0000000903037210 */ /* 0x080fe40007f9e0ff */
[-C--:B------:R-:W-:Y:S01]  /*36660*/  IADD3 R5, P5, R5, R9.reuse, RZ ;  /* 0x0000000905057210 */ /* 0x080fe20007fbe0ff */
[----:B------:R-:W-:Y:S04]  /*36670*/  STL [R1+0x178c], R4 ;  /* 0x00178c0401007387 */ /* 0x000fe80000100800 */
[----:B------:R-:W-:Y:S04]  /*36680*/  STL [R1+0x1784], R8 ;  /* 0x0017840801007387 */ /* 0x000fe80000100800 */
[----:B------:R-:W-:Y:S04]  /*36690*/  STL [R1+0x177c], R3 ;  /* 0x00177c0301007387 */ /* 0x000fe80000100800 */
[----:B------:R-:W-:Y:S01]  /*366a0*/  STL [R1+0x1774], R5 ;  /* 0x0017740501007387 */ /* 0x000fe20000100800 */
[--C-:B--2---:R-:W-:Y:S01]  /*366b0*/  IMAD.X R18, R18, 0x1, R0.reuse, P6 ;  /* 0x0000000112127824 */ /* 0x104fe200030e0600 */
[-C--:B------:R-:W-:Y:S01]  /*366c0*/  IADD3 R24, P6, R24, R9.reuse, RZ ;  /* 0x0000000918187210 */ /* 0x080fe20007fde0ff */
[--C-:B------:R-:W-:Y:S01]  /*366d0*/  IMAD.X R25, R25, 0x1, R0.reuse, P1 ;  /* 0x0000000119197824 */ /* 0x100fe200008e0600 */
[-C--:B------:R-:W-:Y:S01]  /*366e0*/  IADD3 R26, P1, R26, R9.reuse, RZ ;  /* 0x000000091a1a7210 */ /* 0x080fe20007f3e0ff */
[----:B------:R-:W-:Y:S01]  /*366f0*/  IMAD.X R27, R27, 0x1, R0, P2 ;  /* 0x000000011b1b7824 */ /* 0x000fe200010e0600 */
[----:B------:R-:W-:Y:S01]  /*36700*/  STL [R1+0x1798], R18 ;  /* 0x0017981201007387 */ /* 0x000fe20000100800 */
[----:B------:R-:W-:-:S03]  /*36710*/  IADD3 R19, P2, R19, R9, RZ ;  /* 0x0000000913137210 */ /* 0x000fc60007f5e0ff */
[----:B------:R-:W-:Y:S01]  /*36720*/  STL [R1+0x176c], R24 ;  /* 0x00176c1801007387 */ /* 0x000fe20000100800 */
[----:B------:R-:W-:-:S03]  /*36730*/  IMAD.X R20, R20, 0x1, R0, P3 ;  /* 0x0000000114147824 */ /* 0x000fc600018e0600 */
        /* <DEDUP_REMOVED lines=26> */
[----:B------:R-:W-:Y:S04]  /*368e0*/  STL [R1+0x1734], R11 ;  /* 0x0017340b01007387 */ /* 0x000fe80000100800 */
[----:B------:R-:W-:Y:S01]  /*368f0*/  STL [R1+0x1758], R17 ;  /* 0x0017581101007387 */ /* 0x000fe20000100800 */
[----:B------:R-:W-:-:S03]  /*36900*/  IMAD.X R12, R12, 0x1, R0, P4 ;  /* 0x000000010c0c7824 */ /* 0x000fc600020e0600 */
[----:B------:R-:W-:Y:S01]  /*36910*/  STL [R1+0x172c], R16 ;  /* 0x00172c1001007387 */ /* 0x000fe20000100800 */
[----:B------:R-:W-:-:S03]  /*36920*/  IADD3 R28, P4, R28, R9, RZ ;  /* 0x000000091c1c7210 */ /* 0x000fc60007f9e0ff */
[----:B------:R-:W-:Y:S04]  /*36930*/  STL [R1+0x1750], R29 ;  /* 0x0017501d01007387 */ /* 0x000fe80000100800 */
[----:B------:R-:W-:Y:S04]  /*36940*/  STL [R1+0x1724], R13 ;  /* 0x0017240d01007387 */ /* 0x000fe80000100800 */
[----:B------:R0:W-:Y:S01]  /*36950*/  STL [R1+0x1e34], R0 ;  /* 0x001e340001007387 */ /* 0x0001e20000100800 */
[----:B------:R-:W-:-:S03]  /*36960*/  IMAD.X R2, R2, 0x1, R0, P5 ;  /* 0x0000000102027824 */ /* 0x000fc600028e0600 */
[----:B------:R-:W-:Y:S04]  /*36970*/  STL [R1+0x1748], R12 ;  /* 0x0017480c01007387 */ /* 0x000fe80000100800 */
[----:B0-----:R-:W2:Y:S04]  /*36980*/  LDL.LU R0, [R1+0x1714] ;  /* 0x0017140001007983 */ /* 0x001ea80000300800 */
[----:B------:R-:W-:Y:S04]  /*36990*/  STL [R1+0x171c], R28 ;  /* 0x00171c1c01007387 */ /* 0x000fe80000100800 */
[----:B------:R-:W3:Y:S04]  /*369a0*/  LDL.LU R4, [R1+0x1704] ;  /* 0x0017040001047983 */ /* 0x000ee80000300800 */
[----:B------:R-:W-:Y:S04]  /*369b0*/  STL [R1+0x1740], R2 ;  /* 0x0017400201007387 */ /* 0x000fe80000100800 */
[----:B---3--:R0:W-:Y:S04]  /*369c0*/  STL [R1+0x1e28], R4 ;  /* 0x001e280401007387 */ /* 0x0081e80000100800 */
[----:B0-----:R-:W3:Y:S04]  /*369d0*/  LDL.LU R4, [R1+0x1730] ;  /* 0x0017300001047983 */ /* 0x001ee80000300800 */
[----:B---3--:R0:W-:Y:S04]  /*369e0*/  STL [R1+0x1e2c], R4 ;  /* 0x001e2c0401007387 */ /* 0x0081e80000100800 */
[----:B0-----:R-:W3:Y:S01]  /*369f0*/  LDL.LU R4, [R1+0x170c] ;  /* 0x00170c0001047983 */ /* 0x001ee20000300800 */
[----:B--2---:R-:W-:-:S03]  /*36a00*/  IADD3 R0, P5, R0, R9, RZ ;  /* 0x0000000900007210 */ /* 0x004fc60007fbe0ff */
[----:B---3--:R0:W-:Y:S04]  /*36a10*/  STL [R1+0x1e30], R4 ;  /* 0x001e300401007387 */ /* 0x0081e80000100800 */
        /* <DEDUP_REMOVED lines=27> */
[----:B------:R0:W-:Y:S04]  /*36bd0*/  STL [R1+0x1714], R0 ;  /* 0x0017140001007387 */ /* 0x0001e80000100800 */
[----:B0-----:R-:W2:Y:S02]  /*36be0*/  LDL.LU R0, [R1+0x1e34] ;  /* 0x001e340001007983 */ /* 0x001ea40000300800 */
[----:B--2---:R-:W-:-:S05]  /*36bf0*/  IMAD.X R4, R4, 0x1, R0, P6 ;  /* 0x0000000104047824 */ /* 0x004fca00030e0600 */
[----:B------:R0:W-:Y:S04]  /*36c00*/  STL [R1+0x1738], R4 ;  /* 0x0017380401007387 */ /* 0x0001e80000100800 */
[----:B0-----:R-:W2:Y:S02]  /*36c10*/  LDL.LU R4, [R1+0x1e30] ;  /* 0x001e300001047983 */ /* 0x001ea40000300800 */
[----:B--2---:R-:W-:-:S05]  /*36c20*/  IADD3 R4, P6, R4, R9, RZ ;  /* 0x0000000904047210 */ /* 0x004fca0007fde0ff */
[----:B------:R0:W-:Y:S04]  /*36c30*/  STL [R1+0x170c], R4 ;  /* 0x00170c0401007387 */ /* 0x0001e80000100800 */
[----:B0-----:R-:W2:Y:S02]  /*36c40*/  LDL.LU R4, [R1+0x1e2c] ;  /* 0x001e2c0001047983 */ /* 0x001ea40000300800 */
[----:B--2---:R-:W-:-:S05]  /*36c50*/  IMAD.X R4, R4, 0x1, R0, P1 ;  /* 0x0000000104047824 */ /* 0x004fca00008e0600 */
[----:B------:R0:W-:Y:S04]  /*36c60*/  STL [R1+0x1730], R4 ;  /* 0x0017300401007387 */ /* 0x0001e80000100800 */
[----:B0-----:R-:W2:Y:S01]  /*36c70*/  LDL.LU R4, [R1+0x1e28] ;  /* 0x001e280001047983 */ /* 0x001ea20000300800 */
[--C-:B---3--:R-:W-:Y:S01]  /*36c80*/  IMAD.X R8, R8, 0x1, R0.reuse, P2 ;  /* 0x0000000108087824 */ /* 0x108fe200010e0600 */
[-C--:B----4-:R-:W-:Y:S01]  /*36c90*/  IADD3 R3, P2, R3, R9.reuse, RZ ;  /* 0x0000000903037210 */ /* 0x090fe20007f5e0ff */
[--C-:B------:R-:W-:Y:S01]  /*36ca0*/  IMAD.X R5, R5, 0x1, R0.reuse, P3 ;  /* 0x0000000105057824 */ /* 0x100fe200018e0600 */
[-C--:B------:R-:W-:Y:S01]  /*36cb0*/  IADD3 R18, P3, R18, R9.reuse, RZ ;  /* 0x0000000912127210 */ /* 0x080fe20007f7e0ff */
        /* <DEDUP_REMOVED lines=16> */
[----:B------:R-:W-:Y:S01]  /*36dc0*/  IMAD.X R28, R28, 0x1, R0, P2 ;  /* 0x000000011c1c7824 */ /* 0x000fe200010e0600 */
[----:B------:R-:W-:-:S02]  /*36dd0*/  IADD3 R2, P2, R2, R9, RZ ;  /* 0x0000000902027210 */ /* 0x000fc40007f5e0ff */
[----:B--2---:R-:W-:-:S05]  /*36de0*/  IADD3 R4, P1, R4, R9, RZ ;  /* 0x0000000904047210 */ /* 0x004fca0007f3e0ff */
[----:B------:R-:W-:Y:S04]  /*36df0*/  STL [R1+0x1704], R4 ;  /* 0x0017040401007387 */ /* 0x000fe80000100800 */
[----:B------:R-:W-:Y:S04]  /*36e00*/  STL [R1+0x1728], R8 ;  /* 0x0017280801007387 */ /* 0x000fe80000100800 */
[----:B------:R-:W-:Y:S04]  /*36e10*/  STL [R1+0x16fc], R3 ;  /* 0x0016fc0301007387 */ /* 0x000fe80000100800 */
[----:B------:R-:W-:Y:S04]  /*36e20*/  STL [R1+0x1720], R5 ;  /* 0x0017200501007387 */ /* 0x000fe80000100800 */
[----:B------:R-:W-:Y:S04]  /*36e30*/  STL [R1+0x16f4], R18 ;  /* 0x0016f41201007387 */ /* 0x000fe80000100800 */
[----:B------:R-:W-:Y:S04]  /*36e40*/  STL [R1+0x1718], R24 ;  /* 0x0017181801007387 */ /* 0x000fe80000100800 */
[----:B------:R-:W-:Y:S01]  /*36e50*/  STL [R1+0x16ec], R25 ;  /* 0x0016ec1901007387 */ /* 0x000fe20000100800 */
[----:B------:R-:W-:-:S03]  /*36e60*/  IMAD.X R21, R21, 0x1, R0, P1 ;  /* 0x0000000115157824 */ /* 0x000fc600008e0600 */
[----:B------:R-:W-:Y:S01]  /*36e70*/  STL [R1+0x1710], R26 ;  /* 0x0017101a01007387 */ /* 0x000fe20000100800 */
[----:B------:R-:W-:-:S03]  /*36e80*/  IADD3 R22, P1, R22, R9, RZ ;  /* 0x0000000916167210 */ /* 0x000fc60007f3e0ff */
        /* <DEDUP_REMOVED lines=12> */
[----:B------:R-:W-:Y:S04]  /*36f50*/  STL [R1+0x16e0], R11 ;  /* 0x0016e00b01007387 */ /* 0x000fe80000100800 */
[----:B------:R-:W-:Y:S01]  /*36f60*/  STL [R1+0x16b4], R17 ;  /* 0x0016b41101007387 */ /* 0x000fe20000100800 */
[----:B------:R-:W-:-:S03]  /*36f70*/  IADD3 R12, P1, R12, R9, RZ ;  /* 0x000000090c0c7210 */ /* 0x000fc60007f3e0ff */
[----:B------:R-:W-:Y:S04]  /*36f80*/  STL [R1+0x16d8], R16 ;  /* 0x0016d81001007387 */ /* 0x000fe80000100800 */
[----:B------:R-:W-:Y:S04]  /*36f90*/  STL [R1+0x16ac], R29 ;  /* 0x0016ac1d01007387 */ /* 0x000fe80000100800 */
[----:B------:R-:W-:Y:S04]  /*36fa0*/  STL [R1+0x16d0], R13 ;  /* 0x0016d00d01007387 */ /* 0x000fe80000100800 */
[----:B------:R0:W-:Y:S04]  /*36fb0*/  STL [R1+0x1e24], R9 ;  /* 0x001e240901007387 */ /* 0x0001e80000100800 */
        /* <DEDUP_REMOVED lines=9> */
[----:B--2---:R-:W-:-:S03]  /*37050*/  IMAD.X R9, R9, 0x1, R0, P3 ;  /* 0x0000000109097824 */ /* 0x004fc600018e0600 */
[----:B---3--:R0:W-:Y:S04]  /*37060*/  STL [R1+0x1e20], R4 ;  /* 0x001e200401007387 */ /* 0x0081e80000100800 */
[----:B0-----:R-:W2:Y:S04]  /*37070*/  LDL.LU R4, [R1+0x1694] ;  /* 0x0016940001047983 */ /* 0x001ea80000300800 */
[----:B------:R-:W3:Y:S04]  /*37080*/  LDL.LU R8, [R1+0x1684] ;  /* 0x0016840001087983 */ /* 0x000ee80000300800 */
[----:B------:R-:W4:Y:S04]  /*37090*/  LDL.LU R3, [R1+0x16a8] ;  /* 0x0016a80001037983 */ /* 0x000f280000300800 */
        /* <DEDUP_REMOVED lines=24> */
[----:B------:R0:W-:Y:S04]  /*37220*/  STL [R1+0x16c0], R9 ;  /* 0x0016c00901007387 */ /* 0x0001e80000100800 */
[----:B0-----:R-:W2:Y:S02]  /*37230*/  LDL.LU R9, [R1+0x1e24] ;  /* 0x001e240001097983 */ /* 0x001ea40000300800 */
[----:B--2---:R-:W-:-:S05]  /*37240*/  IADD3 R4, P3, R4, R9, RZ ;  /* 0x0000000904047210 */ /* 0x004fca0007f7e0ff */
[----:B------:R0:W-:Y:S04]  /*37250*/  STL [R1+0x1694], R4 ;  /* 0x0016940401007387 */ /* 0x0001e80000100800 */
[----:B0-----:R-:W2:Y:S02]  /*37260*/  LDL.LU R4, [R1+0x1e20] ;  /* 0x001e200001047983 */ /* 0x001ea40000300800 */
[----:B--2---:R-:W-:-:S05]  /*37270*/  IMAD.X R4, R4, 0x1, R0, P4 ;  /* 0x0000000104047824 */ /* 0x004fca00020e0600 */
[----:B------:R0:W-:Y:S04]  /*37280*/  STL [R1+0x16b8], R4 ;  /* 0x0016b80401007387 */ /* 0x0001e80000100800 */
[----:B0-----:R-:W2:Y:S02]  /*37290*/  LDL.LU R4, [R1+0x1e1c] ;  /* 0x001e1c0001047983 */ /* 0x001ea40000300800 */
[----:B--2---:R-:W-:-:S05]  /*372a0*/  IADD3 R4, P4, R4, R9, RZ ;  /* 0x0000000904047210 */ /* 0x004fca0007f9e0ff */
[----:B------:R0:W-:Y:S04]  /*372b0*/  STL [R1+0x168c], R4 ;  /* 0x00168c0401007387 */ /* 0x0001e80000100800 */
[----:B0-----:R-:W2:Y:S01]  /*372c0*/  LDL.LU R4, [R1+0x1e18] ;  /* 0x001e180001047983 */ /* 0x001ea20000300800 */
[--C-:B----4-:R-:W-:Y:S01]  /*372d0*/  IMAD.X R3, R3, 0x1, R0.reuse, P6 ;  /* 0x0000000103037824 */ /* 0x110fe200030e0600 */
[-C--:B---3--:R-:W-:Y:S01]  /*372e0*/  IADD3 R5, P6, R5, R9.reuse, RZ ;  /* 0x0000000905057210 */ /* 0x088fe20007fde0ff */
        /* <DEDUP_REMOVED lines=17> */
[----:B------:R-:W-:Y:S01]  /*37400*/  IADD3 R13, P4, R13, R9, RZ ;  /* 0x000000090d0d7210 */ /* 0x000fe20007f9e0ff */
[----:B------:R-:W-:-:S02]  /*37410*/  IMAD.X R2, R2, 0x1, R0, P6 ;  /* 0x0000000102027824 */ /* 0x000fc400030e0600 */
[----:B--2---:R-:W-:Y:S01]  /*37420*/  IMAD.X R4, R4, 0x1, R0, P5 ;  /* 0x0000000104047824 */ /* 0x004fe200028e0600 */
[----:B------:R-:W-:-:S04]  /*37430*/  IADD3 R8, P5, R8, R9, RZ ;  /* 0x0000000908087210 */ /* 0x000fc80007fbe0ff */
        /* <DEDUP_REMOVED lines=3020> */
[----:B------:R-:W-:Y:S01]  /*43100*/  IADD3 R14, P4, R14, UR7, RZ ;  /* 0x000000070e0e7c10 */ /* 0x000fe2000ff9e0ff */
[--C-:B------:R-:W-:Y:S01]  /*43110*/  IMAD.X R15, R15, 0x1, R0.reuse, P5 ;  /* 0x000000010f0f7824 */ /* 0x100fe200028e0600 */
[----:B------:R-:W-:Y:S01]  /*43120*/  IADD3 R11, P5, R11, UR7, RZ ;  /* 0x000000070b0b7c10 */ /* 0x000fe2000ffbe0ff */
[--C-:B------:R-:W-:Y:S01]  /*43130*/  IMAD.X R17, R17, 0x1, R0.reuse, P6 ;  /* 0x0000000111117824 */ /* 0x100fe200030e0600 */
[----:B------:R-:W-:Y:S01]  /*43140*/  IADD3 R16, P6, R16, UR7, RZ ;  /* 0x0000000710107c10 */ /* 0x000fe2000ffde0ff */
[--C-:B------:R-:W-:Y:S01]  /*43150*/  IMAD.X R29, R29, 0x1, R0.reuse, P1 ;  /* 0x000000011d1d7824 */ /* 0x100fe200008e0600 */
[----:B------:R-:W-:Y:S01]  /*43160*/  IADD3 R13, P1, R13, UR7, RZ ;  /* 0x000000070d0d7c10 */ /* 0x000fe2000ff3e0ff */
[----:B--2---:R-:W-:Y:S01]  /*43170*/  IMAD.X R4, R4, 0x1, R0, P2 ;  /* 0x0000000104047824 */ /* 0x004fe200010e0600 */
[----:B------:R-:W-:-:S04]  /*43180*/  IADD3 R8, P2, R8, R9, RZ ;  /* 0x0000000908087210 */ /* 0x000fc80007f5e0ff */
[----:B------:R0:W-:Y:S04]  /*43190*/  STL [R1+0x1950], R4 ;  /* 0x0019500401007387 */ /* 0x0001e80000100800 */
        /* <DEDUP_REMOVED lines=25> */
[----:B0-----:R-:W2:Y:S01]  /*43330*/  LDL.LU R4, [R1+0x19f4] ;  /* 0x0019f40001047983 */ /* 0x001ea20000300800 */
[----:B------:R-:W-:Y:S01]  /*43340*/  IMAD.X R12, R12, 0x1, R0, P2 ;  /* 0x000000010c0c7824 */ /* 0x000fe200010e0600 */
[----:B------:R-:W-:-:S04]  /*43350*/  IADD3 R28, P2, R28, UR7, RZ ;  /* 0x000000071c1c7c10 */ /* 0x000fc8000ff5e0ff */
[----:B------:R-:W-:Y:S01]  /*43360*/  STL [R1+0x9e0], R12 ;  /* 0x0009e00c01007387 */ /* 0x000fe20000100800 */
[----:B------:R-:W-:-:S03]  /*43370*/  IMAD.X R2, R2, 0x1, R0, P3 ;  /* 0x0000000102027824 */ /* 0x000fc600018e0600 */
[----:B--2---:R0:W-:Y:S04]  /*43380*/  STL [R1+0x1c34], R4 ;  /* 0x001c340401007387 */ /* 0x0041e80000100800 */
[----:B------:R1:W-:Y:S04]  /*43390*/  STL [R1+0x19e4], R28 ;  /* 0x0019e41c01007387 */ /* 0x0003e80000100800 */
[----:B0-----:R-:W2:Y:S04]  /*433a0*/  LDL.LU R4, [R1+0x19e0] ;  /* 0x0019e00001047983 */ /* 0x001ea80000300800 */
[----:B------:R0:W-:Y:S04]  /*433b0*/  STL [R1+0x9d8], R2 ;  /* 0x0009d80201007387 */ /* 0x0001e80000100800 */
        /* <DEDUP_REMOVED lines=25> */
[----:B-1----:R-:W4:Y:S04]  /*43550*/  LDL.LU R28, [R1+0x1a54] ;  /* 0x001a5400011c7983 */ /* 0x002f280000300800 */
[----:B0-----:R-:W4:Y:S04]  /*43560*/  LDL.LU R2, [R1+0x1a20] ;  /* 0x001a200001027983 */ /* 0x001f280000300800 */
[----:B------:R0:W-:Y:S04]  /*43570*/  STL [R1+0x1c18], R0 ;  /* 0x001c180001007387 */ /* 0x0001e80000100800 */
[----:B0-----:R-:W4:Y:S01]  /*43580*/  LDL.LU R0, [R1+0x9d4] ;  /* 0x0009d40001007983 */ /* 0x001f220000300800 */
[----:B--2---:R-:W-:-:S05]  /*43590*/  IADD3 R4, P3, R4, UR7, RZ ;  /* 0x0000000704047c10 */ /* 0x004fca000ff7e0ff */
[----:B------:R0:W-:Y:S04]  /*435a0*/  STL [R1+0x19e0], R4 ;  /* 0x0019e00401007387 */ /* 0x0001e80000100800 */
[----:B0-----:R-:W2:Y:S01]  /*435b0*/  LDL.LU R4, [R1+0x1c34] ;  /* 0x001c340001047983 */ /* 0x001ea20000300800 */
[----:B---3--:R-:W-:Y:S02]  /*435c0*/  IADD3.X R8, R8, UR6, RZ, P5, !PT ;  /* 0x0000000608087c10 */ /* 0x008fe4000affe4ff */
[----:B----4-:R-:W-:Y:S02]  /*435d0*/  IADD3 R3, P5, R3, UR7, RZ ;  /* 0x0000000703037c10 */ /* 0x010fe4000ffbe0ff */
[----:B------:R-:W-:Y:S02]  /*435e0*/  IADD3.X R5, R5, UR6, RZ, P6, !PT ;  /* 0x0000000605057c10 */ /* 0x000fe4000b7fe4ff */
[----:B------:R-:W-:-:S02]  /*435f0*/  IADD3 R18, P6, R18, UR7, RZ ;  /* 0x0000000712127c10 */ /* 0x000fc4000ffde0ff */
[----:B------:R-:W-:Y:S02]  /*43600*/  IADD3.X R24, R24, UR6, RZ, P1, !PT ;  /* 0x0000000618187c10 */ /* 0x000fe40008ffe4ff */
[----:B------:R-:W-:Y:S02]  /*43610*/  IADD3 R25, P1, R25, UR7, RZ ;  /* 0x0000000719197c10 */ /* 0x000fe4000ff3e0ff */
[----:B------:R-:W-:Y:S02]  /*43620*/  IADD3.X R26, R26, UR6, RZ, P2, !PT ;  /* 0x000000061a1a7c10 */ /* 0x000fe400097fe4ff */
[----:B------:R-:W-:Y:S02]  /*43630*/  IADD3 R27, P2, R27, UR7, RZ ;  /* 0x000000071b1b7c10 */ /* 0x000fe4000ff5e0ff */
[----:B------:R-:W-:Y:S02]  /*43640*/  IADD3.X R19, R19, UR6, RZ, P3, !PT ;  /* 0x0000000613137c10 */ /* 0x000fe40009ffe4ff */
[----:B------:R-:W-:-:S02]  /*43650*/  IADD3 R20, P3, R20, UR7, RZ ;  /* 0x0000000714147c10 */ /* 0x000fc4000ff7e0ff */
[----:B------:R-:W-:-:S05]  /*43660*/  IADD3.X R0, R0, UR6, RZ, P4, !PT ;  /* 0x0000000600007c10 */ /* 0x000fca000a7fe4ff */
[----:B------:R0:W-:Y:S01]  /*43670*/  STL [R1+0x9d4], R0 ;  /* 0x0009d40001007387 */ /* 0x0001e20000100800 */
[----:B------:R-:W-:Y:S02]  /*43680*/  IADD3.X R23, R23, UR6, RZ, P5, !PT ;  /* 0x0000000617177c10 */ /* 0x000fe4000affe4ff */
[----:B------:R-:W-:Y:S02]  /*43690*/  IADD3 R10, P5, R10, UR7, RZ ;  /* 0x000000070a0a7c10 */ /* 0x000fe4000ffbe0ff */
[----:B------:R-:W-:Y:S02]  /*436a0*/  IADD3.X R9, R9, UR6, RZ, P6, !PT ;  /* 0x0000000609097c10 */ /* 0x000fe4000b7fe4ff */
[----:B------:R-:W-:Y:S02]  /*436b0*/  IADD3 R7, P6, R7, UR7, RZ ;  /* 0x0000000707077c10 */ /* 0x000fe4000ffde0ff */
[----:B------:R-:W-:Y:S02]  /*436c0*/  IADD3.X R6, R6, UR6, RZ, P1, !PT ;  /* 0x0000000606067c10 */ /* 0x000fe40008ffe4ff */
[----:B------:R-:W-:-:S02]  /*436d0*/  IADD3 R14, P1, R14, UR7, RZ ;  /* 0x000000070e0e7c10 */ /* 0x000fc4000ff3e0ff */
[----:B------:R-:W-:Y:S02]  /*436e0*/  IADD3.X R15, R15, UR6, RZ, P2, !PT ;  /* 0x000000060f0f7c10 */ /* 0x000fe400097fe4ff */
[----:B------:R-:W-:Y:S02]  /*436f0*/  IADD3 R11, P2, R11, UR7, RZ ;  /* 0x000000070b0b7c10 */ /* 0x000fe4000ff5e0ff */
[----:B------:R-:W-:Y:S02]  /*43700*/  IADD3.X R17, R17, UR6, RZ, P3, !PT ;  /* 0x0000000611117c10 */ /* 0x000fe40009ffe4ff */
[----:B------:R-:W-:Y:S02]  /*43710*/  IADD3 R16, P3, R16, UR7, RZ ;  /* 0x0000000710107c10 */ /* 0x000fe4000ff7e0ff */
[----:B--2---:R-:W-:-:S05]  /*43720*/  IADD3 R4, P4, R4, UR7, RZ ;  /* 0x0000000704047c10 */ /* 0x004fca000ff9e0ff */
[----:B------:R-:W-:Y:S04]  /*43730*/  STL [R1+0x19f4], R4 ;  /* 0x0019f40401007387 */ /* 0x000fe80000100800 */
[----:B------:R-:W-:Y:S04]  /*43740*/  STL [R1+0x19bc], R8 ;  /* 0x0019bc0801007387 */ /* 0x000fe80000100800 */
[----:B------:R-:W-:Y:S04]  /*43750*/  STL [R1+0x19f0], R3 ;  /* 0x0019f00301007387 */ /* 0x000fe80000100800 */
[----:B------:R-:W-:Y:S04]  /*43760*/  STL [R1+0x19b8], R5 ;  /* 0x0019b80501007387 */ /* 0x000fe80000100800 */
[----:B------:R-:W-:Y:S04]  /*43770*/  STL [R1+0x1a04], R18 ;  /* 0x001a041201007387 */ /* 0x000fe80000100800 */
[----:B------:R-:W-:Y:S04]  /*43780*/  STL [R1+0x19cc], R24 ;  /* 0x0019cc1801007387 */ /* 0x000fe80000100800 */
[----:B------:R-:W-:Y:S01]  /*43790*/  STL [R1+0x1a00], R25 ;  /* 0x001a001901007387 */ /* 0x000fe20000100800 */
[----:B------:R-:W-:-:S03]  /*437a0*/  IADD3.X R21, R21, UR6, RZ, P4, !PT ;  /* 0x0000000615157c10 */ /* 0x000fc6000a7fe4ff */
[----:B------:R-:W-:Y:S01]  /*437b0*/  STL [R1+0x19c8], R26 ;  /* 0x0019c81a01007387 */ /* 0x000fe20000100800 */
[----:B------:R-:W-:-:S03]  /*437c0*/  IADD3 R22, P4, R22, UR7, RZ ;  /* 0x0000000716167c10 */ /* 0x000fc6000ff9e0ff */
        /* <DEDUP_REMOVED lines=19> */
[----:B0-----:R-:W2:Y:S01]  /*43900*/  LDL.LU R0, [R1+0x1a64] ;  /* 0x001a640001007983 */ /* 0x001ea20000300800 */
[----:B------:R-:W-:-:S02]  /*43910*/  IADD3.X R12, R12, UR6, RZ, P5, !PT ;  /* 0x000000060c0c7c10 */ /* 0x000fc4000affe4ff */
[----:B------:R-:W-:-:S03]  /*43920*/  IADD3 R28, P5, R28, UR7, RZ ;  /* 0x000000071c1c7c10 */ /* 0x000fc6000ffbe0ff */
[----:B------:R-:W-:Y:S04]  /*43930*/  STL [R1+0x1a18], R12 ;  /* 0x001a180c01007387 */ /* 0x000fe80000100800 */
[----:B--2---:R0:W-:Y:S04]  /*43940*/  STL [R1+0x1c2c], R0 ;  /* 0x001c2c0001007387 */ /* 0x0041e80000100800 */
[----:B------:R-:W-:Y:S04]  /*43950*/  STL [R1+0x1a54], R28 ;  /* 0x001a541c01007387 */ /* 0x000fe80000100800 */
[----:B0-----:R-:W2:Y:S01]  /*43960*/  LDL.LU R0, [R1+0x1a28] ;  /* 0x001a280001007983 */ /* 0x001ea20000300800 */
[----:B------:R-:W-:-:S05]  /*43970*/  IADD3.X R2, R2, UR6, RZ, P6, !PT ;  /* 0x0000000602027c10 */ /* 0x000fca000b7fe4ff */
[----:B------:R-:W-:Y:S04]  /*43980*/  STL [R1+0x1a20], R2 ;  /* 0x001a200201007387 */ /* 0x000fe80000100800 */
        /* <DEDUP_REMOVED lines=30> */
[----:B--2---:R-:W-:-:S05]  /*43b70*/  IADD3 R0, P6, R0, UR7, RZ ;  /* 0x0000000700007c10 */ /* 0x004fca000ffde0ff */
[----:B------:R0:W-:Y:S04]  /*43b80*/  STL [R1+0x1a5c], R0 ;  /* 0x001a5c0001007387 */ /* 0x0001e80000100800 */
[----:B0-----:R-:W2:Y:S02]  /*43b90*/  LDL.LU R0, [R1+0x1c30] ;  /* 0x001c300001007983 */ /* 0x001ea40000300800 */
[----:B--2---:R-:W-:-:S05]  /*43ba0*/  IADD3.X R0, R0, UR6, RZ, P1, !PT ;  /* 0x0000000600007c10 */ /* 0x004fca0008ffe4ff */
        /* <DEDUP_REMOVED lines=23> */
[----:B--2---:R-:W-:-:S05]  /*43d20*/  IADD3 R0, P1, R0, UR7, RZ ;  /* 0x0000000700007c10 */ /* 0x004fca000ff3e0ff */
[----:B------:R0:W-:Y:S04]  /*43d30*/  STL [R1+0x1a64], R0 ;  /* 0x001a640001007387 */ /* 0x0001e80000100800 */
        /* <DEDUP_REMOVED lines=29> */
[----:B0-----:R-:W2:Y:S01]  /*43f10*/  LDL.LU R0, [R1+0x1aa8] ;  /* 0x001aa80001007983 */ /* 0x001ea20000300800 */
[----:B------:R-:W-:-:S02]  /*43f20*/  IADD3 R12, P2, R12, UR7, RZ ;  /* 0x000000070c0c7c10 */ /* 0x000fc4000ff5e0ff */
[----:B------:R-:W-:-:S03]  /*43f30*/  IADD3.X R28, R28, UR6, RZ, P3, !PT ;  /* 0x000000061c1c7c10 */ /* 0x000fc60009ffe4ff */
[----:B------:R-:W-:Y:S04]  /*43f40*/  STL [R1+0x1acc], R12 ;  /* 0x001acc0c01007387 */ /* 0x000fe80000100800 */
[----:B--2---:R0:W-:Y:S04]  /*43f50*/  STL [R1+0x1c24], R0 ;  /* 0x001c240001007387 */ /* 0x0041e80000100800 */
[----:B------:R-:W-:Y:S04]  /*43f60*/  STL [R1+0x1a98], R28 ;  /* 0x001a981c01007387 */ /* 0x000fe80000100800 */
[----:B0-----:R-:W2:Y:S01]  /*43f70*/  LDL.LU R0, [R1+0x1adc] ;  /* 0x001adc0001007983 */ /* 0x001ea20000300800 */
[----:B------:R-:W-:-:S05]  /*43f80*/  IADD3 R2, P3, R2, UR7, RZ ;  /* 0x0000000702027c10 */ /* 0x000fca000ff7e0ff */
[----:B------:R-:W-:Y:S04]  /*43f90*/  STL [R1+0x1ad4], R2 ;  /* 0x001ad40201007387 */ /* 0x000fe80000100800 */
[----:B--2---:R0:W-:Y:S04]  /*43fa0*/  STL [R1+0x1c28], R0 ;  /* 0x001c280001007387 */ /* 0x0041e80000100800 */
        /* <DEDUP_REMOVED lines=28> */
[----:B------:R-:W3:Y:S01]  /*44170*/  LDL.LU R2, [R1+0x1b18] ;  /* 0x001b180001027983 */ /* 0x000ee20000300800 */
[----:B--2---:R-:W-:-:S05]  /*44180*/  IADD3.X R0, R0, UR6, RZ, P4, !PT ;  /* 0x0000000600007c10 */ /* 0x004fca000a7fe4ff */
[----:B------:R0:W-:Y:S04]  /*44190*/  STL [R1+0x1aa0], R0 ;  /* 0x001aa00001007387 */ /* 0x0001e80000100800 */
[----:B0-----:R-:W2:Y:S02]  /*441a0*/  LDL.LU R0, [R1+0x1c28] ;  /* 0x001c280001007983 */ /* 0x001ea40000300800 */
[----:B--2---:R-:W-:-:S05]  /*441b0*/  IADD3 R0, P4, R0, UR7, RZ ;  /* 0x0000000700007c10 */ /* 0x004fca000ff9e0ff */
[----:B------:R0:W-:Y:S04]  /*441c0*/  STL [R1+0x1adc], R0 ;  /* 0x001adc0001007387 */ /* 0x0001e80000100800 */
[----:B0-----:R-:W2:Y:S01]  /*441d0*/  LDL.LU R0, [R1+0x1c24] ;  /* 0x001c240001007983 */ /* 0x001ea20000300800 */
[----:B----4-:R-:W-:Y:S02]  /*441e0*/  IADD3.X R8, R8, UR6, RZ, P6, !PT ;  /* 0x0000000608087c10 */ /* 0x010fe4000b7fe4ff */
[----:B---3--:R-:W-:Y:S02]  /*441f0*/  IADD3 R3, P6, R3, UR7, RZ ;  /* 0x0000000703037c10 */ /* 0x008fe4000ffde0ff */
        /* <DEDUP_REMOVED lines=18> */
[----:B--2---:R-:W-:Y:S02]  /*44320*/  IADD3.X R0, R0, UR6, RZ, P5, !PT ;  /* 0x0000000600007c10 */ /* 0x004fe4000affe4ff */
[----:B------:R-:W-:-:S03]  /*44330*/  IADD3 R4, P5, R4, UR7, RZ ;  /* 0x0000000704047c10 */ /* 0x000fc6000ffbe0ff */
        /* <DEDUP_REMOVED lines=83> */
[----:B--2---:R-:W-:-:S05]  /*44870*/  IADD3 R0, P2, R0, UR7, RZ ;  /* 0x0000000700007c10 */ /* 0x004fca000ff5e0ff */
[----:B------:R0:W-:Y:S04]  /*44880*/  STL [R1+0x1b5c], R0 ;  /* 0x001b5c0001007387 */ /* 0x0001e80000100800 */
[----:B0-----:R0:W5:Y:S04]  /*44890*/  LDL.LU R0, [R1+0x1c18] ;  /* 0x001c180001007983 */ /* 0x0011680000300800 */
[----:B------:R1:W-:Y:S04]  /*448a0*/  STL [R1+0x1b28], R18 ;  /* 0x001b281201007387 */ /* 0x0003e80000100800 */
[----:B-1----:R0:W5:Y:S04]  /*448b0*/  LDL.LU R18, [R1+0x1c14] ;  /* 0x001c140001127983 */ /* 0x0021680000300800 */
[----:B------:R1:W-:Y:S04]  /*448c0*/  STL [R1+0x1b64], R10 ;  /* 0x001b640a01007387 */ /* 0x0003e80000100800 */
[----:B-1----:R-:W2:Y:S04]  /*448d0*/  LDL.LU R10, [R1+0x1c10] ;  /* 0x001c1000010a7983 */ /* 0x002ea80000300800 */
[----:B------:R1:W-:Y:S04]  /*448e0*/  STL [R1+0x1b30], R9 ;  /* 0x001b300901007387 */ /* 0x0003e80000100800 */
[----:B-1----:R-:W3:Y:S04]  /*448f0*/  LDL.LU R9, [R1+0x1c0c] ;  /* 0x001c0c0001097983 */ /* 0x002ee80000300800 */
[----:B------:R1:W-:Y:S04]  /*44900*/  STL [R1+0x1b6c], R7 ;  /* 0x001b6c0701007387 */ /* 0x0003e80000100800 */
[----:B-1----:R-:W4:Y:S04]  /*44910*/  LDL.LU R7, [R1+0x1c08] ;  /* 0x001c080001077983 */ /* 0x002f280000300800 */
[----:B------:R1:W-:Y:S04]  /*44920*/  STL [R1+0x1b38], R6 ;  /* 0x001b380601007387 */ /* 0x0003e80000100800 */
[----:B-1----:R-:W3:Y:S04]  /*44930*/  LDL.LU R6, [R1+0x1c04] ;  /* 0x001c040001067983 */ /* 0x002ee80000300800 */
[----:B------:R1:W-:Y:S01]  /*44940*/  STL [R1+0x1b74], R16 ;  /* 0x001b741001007387 */ /* 0x0003e20000100800 */
[----:B------:R-:W-:-:S02]  /*44950*/  IADD3.X R12, R12, UR6, RZ, P1, !PT ;  /* 0x000000060c0c7c10 */ /* 0x000fc40008ffe4ff */
[----:B------:R-:W-:Y:S02]  /*44960*/  IADD3 R13, P1, R13, UR7, RZ ;  /* 0x000000070d0d7c10 */ /* 0x000fe4000ff3e0ff */
[----:B------:R-:W-:Y:S02]  /*44970*/  IADD3.X R28, R28, UR6, RZ, P2, !PT ;  /* 0x000000061c1c7c10 */ /* 0x000fe400097fe4ff */
[----:B------:R-:W-:Y:S01]  /*44980*/  IADD3 R2, P2, R2, UR7, RZ ;  /* 0x0000000702027c10 */ /* 0x000fe2000ff5e0ff */
[----:B-1----:R0:W5:Y:S04]  /*44990*/  LDL.LU R16, [R1+0x1c00] ;  /* 0x001c000001107983 */ /* 0x0021680000300800 */
[----:B------:R1:W-:Y:S01]  /*449a0*/  STL [R1+0x1b40], R17 ;  /* 0x001b401101007387 */ /* 0x0003e20000100800 */
[----:B------:R-:W-:-:S02]  /*449b0*/  IADD3.X R4, R4, UR6, RZ, P3, !PT ;  /* 0x0000000604047c10 */ /* 0x000fc40009ffe4ff */
[----:B------:R-:W-:Y:S02]  /*449c0*/  IADD3 R8, P3, R8, UR7, RZ ;  /* 0x0000000708087c10 */ /* 0x000fe4000ff7e0ff */
[----:B------:R-:W-:Y:S01]  /*449d0*/  IADD3.X R3, R3, UR6, RZ, P4, !PT ;  /* 0x0000000603037c10 */ /* 0x000fe2000a7fe4ff */
[----:B-1----:R0:W5:Y:S04]  /*449e0*/  LDL.LU R17, [R1+0x1bfc] ;  /* 0x001bfc0001117983 */ /* 0x0021680000300800 */
[----:B------:R1:W-:Y:S01]  /*449f0*/  STL [R1+0x1b7c], R29 ;  /* 0x001b7c1d01007387 */ /* 0x0003e20000100800 */
[----:B------:R-:W-:Y:S02]  /*44a00*/  IADD3 R5, P4, R5, UR7, RZ ;  /* 0x0000000705057c10 */ /* 0x000fe4000ff9e0ff */
[----:B------:R-:W-:Y:S01]  /*44a10*/  IADD3.X R24, R24, UR6, RZ, P5, !PT ;  /* 0x0000000618187c10 */ /* 0x000fe2000affe4ff */
[----:B-1----:R0:W5:Y:S04]  /*44a20*/  LDL.LU R29, [R1+0x1bf8] ;  /* 0x001bf800011d7983 */ /* 0x0021680000300800 */
[----:B------:R1:W-:Y:S01]  /*44a30*/  STL [R1+0x1b48], R12 ;  /* 0x001b480c01007387 */ /* 0x0003e20000100800 */
[----:B------:R-:W-:-:S02]  /*44a40*/  IADD3 R25, P5, R25, UR7, RZ ;  /* 0x0000000719197c10 */ /* 0x000fc4000ffbe0ff */
        /* <DEDUP_REMOVED lines=10> */
[----:B------:R1:W-:Y:S04]  /*44af0*/  STL [R1+0x1b8c], R2 ;  /* 0x001b8c0201007387 */ /* 0x0003e80000100800 */
[----:B------:R-:W-:Y:S04]  /*44b00*/  STL [R1+0x1b58], R4 ;  /* 0x001b580401007387 */ /* 0x000fe80000100800 */
[----:B------:R-:W-:Y:S04]  /*44b10*/  STL [R1+0x1b94], R8 ;  /* 0x001b940801007387 */ /* 0x000fe80000100800 */
[----:B------:R-:W-:Y:S04]  /*44b20*/  STL [R1+0x1b60], R3 ;  /* 0x001b600301007387 */ /* 0x000fe80000100800 */
[----:B------:R2:W-:Y:S04]  /*44b30*/  STL [R1+0x1b9c], R5 ;  /* 0x001b9c0501007387 */ /* 0x0005e80000100800 */
[----:B------:R0:W-:Y:S01]  /*44b40*/  STL [R1+0x1b68], R24 ;  /* 0x001b681801007387 */ /* 0x0001e20000100800 */
[----:B-1----:R-:W1:Y:S03]  /*44b50*/  S2R R2, SR_TID.X ;  /* 0x0000000000027919 */ /* 0x002e660000002100 */
[----:B------:R0:W-:Y:S04]  /*44b60*/  STL [R1+0x1ba4], R25 ;  /* 0x001ba41901007387 */ /* 0x0001e80000100800 */
[----:B------:R0:W-:Y:S01]  /*44b70*/  STL [R1+0x1b70], R26 ;  /* 0x001b701a01007387 */ /* 0x0001e20000100800 */
[----:B------:R-:W-:-:S03]  /*44b80*/  IADD3.X R22, R22, UR6, RZ, P3, !PT ;  /* 0x0000000616167c10 */ /* 0x000fc60009ffe4ff */
[----:B------:R0:W-:Y:S01]  /*44b90*/  STL [R1+0x1bac], R27 ;  /* 0x001bac1b01007387 */ /* 0x0001e20000100800 */
[----:B------:R-:W-:-:S03]  /*44ba0*/  IADD3.X R23, R23, UR6, RZ, P4, !PT ;  /* 0x0000000617177c10 */ /* 0x000fc6000a7fe4ff */
[----:B------:R0:W-:Y:S01]  /*44bb0*/  STL [R1+0x1b78], R19 ;  /* 0x001b781301007387 */ /* 0x0001e20000100800 */
[----:B------:R-:W-:-:S03]  /*44bc0*/  IADD3.X R14, R14, UR6, RZ, P5, !PT ;  /* 0x000000060e0e7c10 */ /* 0x000fc6000affe4ff */
[----:B------:R0:W-:Y:S01]  /*44bd0*/  STL [R1+0x1bb0], R20 ;  /* 0x001bb01401007387 */ /* 0x0001e20000100800 */
[----:B------:R-:W-:-:S03]  /*44be0*/  IADD3.X R15, R15, UR6, RZ, P6, !PT ;  /* 0x000000060f0f7c10 */ /* 0x000fc6000b7fe4ff */
[----:B------:R0:W-:Y:S04]  /*44bf0*/  STL [R1+0x1b80], R21 ;  /* 0x001b801501007387 */ /* 0x0001e80000100800 */
[----:B------:R0:W-:Y:S01]  /*44c00*/  STL [R1+0x1b88], R22 ;  /* 0x001b881601007387 */ /* 0x0001e20000100800 */
[----:B------:R-:W-:-:S03]  /*44c10*/  IADD3.X R11, R11, UR6, RZ, P1, !PT ;  /* 0x000000060b0b7c10 */ /* 0x000fc60008ffe4ff */
[----:B------:R0:W-:Y:S04]  /*44c20*/  STL [R1+0x1b90], R23 ;  /* 0x001b901701007387 */ /* 0x0001e80000100800 */
[----:B------:R0:W-:Y:S04]  /*44c30*/  STL [R1+0x1b98], R14 ;  /* 0x001b980e01007387 */ /* 0x0001e80000100800 */
[----:B------:R0:W-:Y:S01]  /*44c40*/  STL [R1+0x1ba0], R15 ;  /* 0x001ba00f01007387 */ /* 0x0001e20000100800 */
[----:B-1----:R-:W-:-:S05]  /*44c50*/  LOP3.LUT R2, R2, 0x3f, RZ, 0xc0, !PT ;  /* 0x0000003f02027812 */ /* 0x002fca00078ec0ff */
[----:B------:R-:W-:Y:S02]  /*44c60*/  IMAD.SHL.U32 R2, R2, 0x2, RZ ;  /* 0x0000000202027824 */ /* 0x000fe400078e00ff */
[----:B--2---:R-:W-:Y:S02]  /*44c70*/  IMAD.MOV.U32 R5, RZ, RZ, R10 ;  /* 0x000000ffff057224 */ /* 0x004fe400078e000a */
[----:B----4-:R-:W-:-:S05]  /*44c80*/  IMAD.MOV.U32 R4, RZ, RZ, R7 ;  /* 0x000000ffff047224 */ /* 0x010fca00078e0007 */
[----:B------:R0:W-:Y:S04]  /*44c90*/  STL.64 [R1+0x3c8], R4 ;  /* 0x0003c80401007387 */ /* 0x0001e80000100a00 */
[----:B------:R0:W-:Y:S01]  /*44ca0*/  STL [R1+0x1ba8], R11 ;  /* 0x001ba80b01007387 */ /* 0x0001e20000100800 */
[----:B---3--:R-:W-:-:S05]  /*44cb0*/  IMAD.MOV.U32 R8, RZ, RZ, R6 ;  /* 0x000000ffff087224 */ /* 0x008fca00078e0006 */
[----:B------:R0:W-:Y:S01]  /*44cc0*/  STL.64 [R1+0x3d0], R8 ;  /* 0x0003d00801007387 */ /* 0x0001e20000100a00 */
[----:B------:R-:W-:Y:S05]  /*44cd0*/  @P0 BRA `(.L_x_1) ;  /* 0xfffffc74007c0947 */ /* 0x000fea000383ffff */
[----:B-----5:R-:W2:Y:S04]  /*44ce0*/  LDL.LU R0, [R1+0x20c] ;  /* 0x00020c0001007983 */ /* 0x020ea80000300800 */
[----:B0-----:R-:W2:Y:S04]  /*44cf0*/  LDL.LU R27, [R1+0x21c] ;  /* 0x00021c00011b7983 */ /* 0x001ea80000300800 */
[----:B------:R-:W3:Y:S04]  /*44d00*/  LDL.LU R7, [R1+0x204] ;  /* 0x0002040001077983 */ /* 0x000ee80000300800 */
        /* <DEDUP_REMOVED lines=19> */
[----:B------:R-:W-:Y:S04]  /*44e40*/  STL [R1+0x1ce4], R12 ;  /* 0x001ce40c01007387 */ /* 0x000fe80000100800 */
[----:B------:R-:W-:Y:S04]  /*44e50*/  STL [R1+0x1bf0], R28 ;  /* 0x001bf01c01007387 */ /* 0x000fe80000100800 */
[----:B------:R-:W-:Y:S01]  /*44e60*/  STL [R1+0x1bec], R29 ;  /* 0x001bec1d01007387 */ /* 0x000fe20000100800 */
[----:B--2---:R-:W-:-:S05]  /*44e70*/  F2FP.F16.F32.PACK_AB R27, R0, R27 ;  /* 0x0000001b001b723e */ /* 0x004fca00000000ff */
[----:B------:R-:W-:Y:S01]  /*44e80*/  STL [R1+0x1bf4], R27 ;  /* 0x001bf41b01007387 */ /* 0x000fe20000100800 */
[----:B---3--:R-:W-:-:S05]  /*44e90*/  F2FP.F16.F32.PACK_AB R26, R7, R26 ;  /* 0x0000001a071a723e */ /* 0x008fca00000000ff */
[----:B------:R-:W-:Y:S01]  /*44ea0*/  STL [R1+0x1bf8], R26 ;  /* 0x001bf81a01007387 */ /* 0x000fe20000100800 */
[----:B----4-:R-:W-:-:S05]  /*44eb0*/  F2FP.F16.F32.PACK_AB R25, R10, R25 ;  /* 0x000000190a19723e */ /* 0x010fca00000000ff */
[----:B------:R-:W-:Y:S01]  /*44ec0*/  STL [R1+0x1bfc], R25 ;  /* 0x001bfc1901007387 */ /* 0x000fe20000100800 */
[----:B------:R-:W-:-:S05]  /*44ed0*/  F2FP.F16.F32.PACK_AB R24, R6, R24 ;  /* 0x000000180618723e */ /* 0x000fca00000000ff */
        /* <DEDUP_REMOVED lines=9> */
[----:B------:R-:W-:Y:S02]  /*44f70*/  F2FP.F16.F32.PACK_AB R19, R5, R19 ;  /* 0x000000130513723e */ /* 0x000fe400000000ff */
[----:B------:R-:W-:-:S03]  /*44f80*/  F2FP.F16.F32.PACK_AB R18, R18, R14 ;  /* 0x0000000e1212723e */ /* 0x000fc600000000ff */
[----:B------:R-:W-:Y:S01]  /*44f90*/  STL [R1+0x1c14], R19 ;  /* 0x001c141301007387 */ /* 0x000fe20000100800 */
[----:B------:R-:W-:-:S03]  /*44fa0*/  F2FP.F16.F32.PACK_AB R17, R15, R17 ;  /* 0x000000110f11723e */ /* 0x000fc600000000ff */
[----:B------:R-:W-:Y:S01]  /*44fb0*/  STL [R1+0x1c18], R18 ;  /* 0x001c181201007387 */ /* 0x000fe20000100800 */
[----:B------:R-:W-:-:S03]  /*44fc0*/  F2FP.F16.F32.PACK_AB R16, R11, R16 ;  /* 0x000000100b10723e */ /* 0x000fc600000000ff */
[----:B------:R-:W-:Y:S04]  /*44fd0*/  STL [R1+0x1c1c], R17 ;  /* 0x001c1c1101007387 */ /* 0x000fe80000100800 */
[----:B------:R-:W2:Y:S04]  /*44fe0*/  LDL.LU R15, [R1+0x288] ;  /* 0x00028800010f7983 */ /* 0x000ea80000300800 */
[----:B0-----:R-:W3:Y:S04]  /*44ff0*/  LDL.LU R13, [R1+0x240] ;  /* 0x00024000010d7983 */ /* 0x001ee80000300800 */
[----:B---3--:R0:W-:Y:S04]  /*45000*/  STL [R1+0x1cec], R13 ;  /* 0x001cec0d01007387 */ /* 0x0081e80000100800 */
[----:B0-----:R-:W2:Y:S04]  /*45010*/  LDL.LU R13, [R1+0x248] ;  /* 0x00024800010d7983 */ /* 0x001ea80000300800 */
[----:B------:R-:W3:Y:S04]  /*45020*/  LDL.LU R14, [R1+0x280] ;  /* 0x00028000010e7983 */ /* 0x000ee80000300800 */
[----:B------:R-:W4:Y:S04]  /*45030*/  LDL.LU R12, [R1+0x268] ;  /* 0x00026800010c7983 */ /* 0x000f280000300800 */
[----:B------:R-:W2:Y:S04]  /*45040*/  LDL.LU R11, [R1+0x29c] ;  /* 0x00029c00010b7983 */ /* 0x000ea80000300800 */
[----:B--2---:R0:W-:Y:S04]  /*45050*/  STL [R1+0x1ce0], R11 ;  /* 0x001ce00b01007387 */ /* 0x0041e80000100800 */
[----:B0-----:R-:W2:Y:S04]  /*45060*/  LDL.LU R11, [R1+0x260] ;  /* 0x00026000010b7983 */ /* 0x001ea80000300800 */
[----:B------:R-:W3:Y:S04]  /*45070*/  LDL.LU R10, [R1+0x294] ;  /* 0x00029400010a7983 */ /* 0x000ee80000300800 */
[----:B---3--:R0:W-:Y:S04]  /*45080*/  STL [R1+0x1cdc], R10 ;  /* 0x001cdc0a01007387 */ /* 0x0081e80000100800 */
[----:B0-----:R-:W3:Y:S04]  /*45090*/  LDL.LU R10, [R1+0x22c] ;  /* 0x00022c00010a7983 */ /* 0x001ee80000300800 */
[----:B------:R-:W4:Y:S01]  /*450a0*/  LDL.LU R9, [R1+0x2ac] ;  /* 0x0002ac0001097983 */ /* 0x000f220000300800 */
[----:B------:R-:W-:-:S03]  /*450b0*/  F2FP.F16.F32.PACK_AB R15, R13, R15 ;  /* 0x0000000f0d0f723e */ /* 0x000fc600000000ff */
[----:B----4-:R0:W-:Y:S04]  /*450c0*/  STL [R1+0x1cd8], R9 ;  /* 0x001cd80901007387 */ /* 0x0101e80000100800 */
        /* <DEDUP_REMOVED lines=23> */
[----:B0-----:R-:W4:Y:S04]  /*45240*/  LDL.LU R16, [R1+0x2f4] ;  /* 0x0002f40001107983 */ /* 0x001f280000300800 */
[----:B------:R-:W2:Y:S04]  /*45250*/  LDL.LU R13, [R1+0x1cec] ;  /* 0x001cec00010d7983 */ /* 0x000ea80000300800 */
[----:B------:R0:W-:Y:S04]  /*45260*/  STL [R1+0x1c24], R15 ;  /* 0x001c240f01007387 */ /* 0x0001e80000100800 */
[----:B0-----:R-:W4:Y:S01]  /*45270*/  LDL.LU R15, [R1+0x2fc] ;  /* 0x0002fc00010f7983 */ /* 0x001f220000300800 */
[----:B--2---:R-:W-:-:S03]  /*45280*/  F2FP.F16.F32.PACK_AB R14, R13, R14 ;  /* 0x0000000e0d0e723e */ /* 0x004fc600000000ff */
        /* <DEDUP_REMOVED lines=8> */
[----:B------:R-:W3:Y:S04]  /*45310*/  LDL.LU R11, [R1+0x1ce0] ;  /* 0x001ce000010b7983 */ /* 0x000ee80000300800 */
[----:B------:R0:W-:Y:S04]  /*45320*/  STL [R1+0x1c30], R12 ;  /* 0x001c300c01007387 */ /* 0x0001e80000100800 */
[----:B0-----:R-:W2:Y:S01]  /*45330*/  LDL.LU R12, [R1+0x2d4] ;  /* 0x0002d400010c7983 */ /* 0x001ea20000300800 */
[----:B---3--:R-:W-:-:S03]  /*45340*/  F2FP.F16.F32.PACK_AB R11, R10, R11 ;  /* 0x0000000b0a0b723e */ /* 0x008fc600000000ff */
[----:B------:R-:W4:Y:S04]  /*45350*/  LDL.LU R10, [R1+0x1cdc] ;  /* 0x001cdc00010a7983 */ /* 0x000f280000300800 */
[----:B------:R0:W-:Y:S04]  /*45360*/  STL [R1+0x1c34], R11 ;  /* 0x001c340b01007387 */ /* 0x0001e80000100800 */
[----:B0-----:R-:W3:Y:S01]  /*45370*/  LDL.LU R11, [R1+0x2dc] ;  /* 0x0002dc00010b7983 */ /* 0x001ee20000300800 */
[----:B----4-:R-:W-:-:S03]  /*45380*/  F2FP.F16.F32.PACK_AB R10, R9, R10 ;  /* 0x0000000a090a723e */ /* 0x010fc600000000ff */
[----:B------:R-:W3:Y:S01]  /*45390*/  LDL.LU R9, [R1+0x1cd8] ;  /* 0x001cd80001097983 */ /* 0x000ee20000300800 */
[----:B--2---:R-:W-:Y:S02]  /*453a0*/  F2FP.F16.F32.PACK_AB R8, R12, R8 ;  /* 0x000000080c08723e */ /* 0x004fe400000000ff */
[----:B------:R-:W-:Y:S01]  /*453b0*/  F2FP.F16.F32.PACK_AB R7, R13, R7 ;  /* 0x000000070d07723e */ /* 0x000fe200000000ff */
[----:B------:R-:W-:Y:S01]  /*453c0*/  STL [R1+0x1c38], R10 ;  /* 0x001c380a01007387 */ /* 0x000fe20000100800 */
[----:B------:R-:W-:Y:S02]  /*453d0*/  F2FP.F16.F32.PACK_AB R6, R14, R6 ;  /* 0x000000060e06723e */ /* 0x000fe400000000ff */
[----:B------:R-:W-:Y:S02]  /*453e0*/  F2FP.F16.F32.PACK_AB R5, R15, R5 ;  /* 0x000000050f05723e */ /* 0x000fe400000000ff */
[----:B------:R-:W-:Y:S02]  /*453f0*/  F2FP.F16.F32.PACK_AB R4, R16, R4 ;  /* 0x000000041004723e */ /* 0x000fe400000000ff */
[----:B------:R-:W-:-:S02]  /*45400*/  F2FP.F16.F32.PACK_AB R2, R28, R2 ;  /* 0x000000021c02723e */ /* 0x000fc400000000ff */
[----:B------:R-:W-:Y:S02]  /*45410*/  F2FP.F16.F32.PACK_AB R0, R0, R3 ;  /* 0x000000030000723e */ /* 0x000fe400000000ff */
[----:B---3--:R-:W-:-:S05]  /*45420*/  F2FP.F16.F32.PACK_AB R9, R11, R9 ;  /* 0x000000090b09723e */ /* 0x008fca00000000ff */
[----:B------:R-:W-:Y:S04]  /*45430*/  STL [R1+0x1c3c], R9 ;  /* 0x001c3c0901007387 */ /* 0x000fe80000100800 */
[----:B------:R-:W-:Y:S04]  /*45440*/  STL [R1+0x1c40], R8 ;  /* 0x001c400801007387 */ /* 0x000fe80000100800 */
[----:B------:R-:W-:Y:S04]  /*45450*/  STL [R1+0x1c44], R7 ;  /* 0x001c440701007387 */ /* 0x000fe80000100800 */
[----:B------:R0:W-:Y:S04]  /*45460*/  STL [R1+0x1c48], R6 ;  /* 0x001c480601007387 */ /* 0x0001e80000100800 */
[----:B------:R1:W-:Y:S04]  /*45470*/  STL [R1+0x1c4c], R5 ;  /* 0x001c4c0501007387 */ /* 0x0003e80000100800 */
[----:B------:R2:W-:Y:S01]  /*45480*/  STL [R1+0x1c50], R4 ;  /* 0x001c500401007387 */ /* 0x0005e20000100800 */
[----:B0-----:R-:W-:-:S02]  /*45490*/  F2FP.F16.F32.PACK_AB R6, R17, R18 ;  /* 0x000000121106723e */ /* 0x001fc400000000ff */
[----:B-1----:R-:W-:-:S03]  /*454a0*/  F2FP.F16.F32.PACK_AB R5, R19, R20 ;  /* 0x000000141305723e */ /* 0x002fc600000000ff */
[----:B------:R0:W-:Y:S01]  /*454b0*/  STL [R1+0xc], R6 ;  /* 0x00000c0601007387 */ /* 0x0001e20000100800 */
[----:B--2---:R-:W-:-:S03]  /*454c0*/  F2FP.F16.F32.PACK_AB R4, R21, R22 ;  /* 0x000000161504723e */ /* 0x004fc600000000ff */
[----:B------:R1:W-:Y:S04]  /*454d0*/  STL [R1+0x8], R5 ;  /* 0x0000080501007387 */ /* 0x0003e80000100800 */
[----:B------:R2:W-:Y:S01]  /*454e0*/  STL [R1+0x4], R4 ;  /* 0x0000040401007387 */ /* 0x0005e20000100800 */
[----:B0-----:R-:W-:Y:S02]  /*454f0*/  F2FP.F16.F32.PACK_AB R6, R23, R24 ;  /* 0x000000181706723e */ /* 0x001fe400000000ff */
[----:B-1----:R-:W-:-:S03]  /*45500*/  F2FP.F16.F32.PACK_AB R5, R25, R26 ;  /* 0x0000001a1905723e */ /* 0x002fc600000000ff */
[----:B------:R-:W-:Y:S01]  /*45510*/  STL [R1], R6 ;  /* 0x0000000601007387 */ /* 0x000fe20000100800 */
[----:B--2---:R-:W-:-:S03]  /*45520*/  F2FP.F16.F32.PACK_AB R4, R27, R29 ;  /* 0x0000001d1b04723e */ /* 0x004fc600000000ff */
[----:B------:R-:W-:Y:S04]  /*45530*/  STL [R1+0x1c], R5 ;  /* 0x00001c0501007387 */ /* 0x000fe80000100800 */
[----:B------:R0:W-:Y:S04]  /*45540*/  STL [R1+0x18], R4 ;  /* 0x0000180401007387 */ /* 0x0001e80000100800 */
[----:B0-----:R-:W2:Y:S04]  /*45550*/  LDL.LU R4, [R1+0x3ac] ;  /* 0x0003ac0001047983 */ /* 0x001ea80000300800 */
[----:B------:R-:W-:Y:S04]  /*45560*/  STL [R1+0x14], R2 ;  /* 0x0000140201007387 */ /* 0x000fe80000100800 */
[----:B--2---:R0:W-:Y:S04]  /*45570*/  STL [R1+0x1c58], R4 ;  /* 0x001c580401007387 */ /* 0x0041e80000100800 */
[----:B------:R-:W-:Y:S04]  /*45580*/  STL [R1+0x10], R0 ;  /* 0x0000100001007387 */ /* 0x000fe80000100800 */
[----:B0-----:R-:W2:Y:S04]  /*45590*/  LDL.LU R4, [R1+0x330] ;  /* 0x0003300001047983 */ /* 0x001ea80000300800 */
[----:B--2---:R0:W-:Y:S04]  /*455a0*/  STL [R1+0x1c60], R4 ;  /* 0x001c600401007387 */ /* 0x0041e80000100800 */
        /* <DEDUP_REMOVED lines=29> */
[----:B------:R-:W3:Y:S04]  /*45780*/  LDL.LU R5, [R1+0x374] ;  /* 0x0003740001057983 */ /* 0x000ee80000300800 */
[----:B---3--:R0:W-:Y:S04]  /*45790*/  STL [R1+0x1c54], R5 ;  /* 0x001c540501007387 */ /* 0x0081e80000100800 */
[----:B0-----:R-:W3:Y:S04]  /*457a0*/  LDL.LU R5, [R1+0x37c] ;  /* 0x00037c0001057983 */ /* 0x001ee80000300800 */
        /* <DEDUP_REMOVED lines=31> */
[----:B0-----:R-:W2:Y:S04]  /*459a0*/  LDL.LU R5, [R1+0x2cc] ;  /* 0x0002cc0001057983 */ /* 0x001ea80000300800 */
[----:B------:R-:W3:Y:S04]  /*459b0*/  LDL.LU R6, [R1+0x3a4] ;  /* 0x0003a40001067983 */ /* 0x000ee80000300800 */
[----:B------:R-:W4:Y:S04]  /*459c0*/  LDL.LU R7, [R1+0x40c] ;  /* 0x00040c0001077983 */ /* 0x000f280000300800 */
        /* <DEDUP_REMOVED lines=25> */
[----:B--2---:R-:W-:-:S03]  /*45b60*/  F2FP.F16.F32.PACK_AB R4, R5, R4 ;  /* 0x000000040504723e */ /* 0x004fc600000000ff */
[----:B------:R-:W2:Y:S04]  /*45b70*/  LDL.LU R5, [R1+0x1cd4] ;  /* 0x001cd40001057983 */ /* 0x000ea80000300800 */
[----:B------:R0:W-:Y:S04]  /*45b80*/  STL [R1+0x2c], R4 ;  /* 0x00002c0401007387 */ /* 0x0001e80000100800 */
[----:B0-----:R-:W2:Y:S02]  /*45b90*/  LDL.LU R4, [R1+0x1cd0] ;  /* 0x001cd00001047983 */ /* 0x001ea40000300800 */
[----:B--2---:R-:W-:-:S02]  /*45ba0*/  F2FP.F16.F32.PACK_AB R4, R5, R4 ;  /* 0x000000040504723e */ /* 0x004fc400000000ff */
        /* <DEDUP_REMOVED lines=60> */
[----:B------:R-:W2:Y:S01]  /*45f70*/  LDL.LU R5, [R1+0x1c54] ;  /* 0x001c540001057983 */ /* 0x000ea20000300800 */
[----:B----4-:R-:W-:-:S03]  /*45f80*/  F2FP.F16.F32.PACK_AB R8, R7, R8 ;  /* 0x000000080708723e */ /* 0x010fc600000000ff */
[----:B------:R0:W-:Y:S01]  /*45f90*/  STL [R1+0x6c], R4 ;  /* 0x00006c0401007387 */ /* 0x0001e20000100800 */
[----:B---3--:R-:W-:Y:S02]  /*45fa0*/  F2FP.F16.F32.PACK_AB R10, R9, R10 ;  /* 0x0000000a090a723e */ /* 0x008fe400000000ff */
[----:B------:R-:W-:Y:S01]  /*45fb0*/  F2FP.F16.F32.PACK_AB R12, R11, R12 ;  /* 0x0000000c0b0c723e */ /* 0x000fe200000000ff */
[----:B0-----:R1:W5:Y:S01]  /*45fc0*/  LDL.LU R4, [R1+0x1c50] ;  /* 0x001c500001047983 */ /* 0x0013620000300800 */
[----:B------:R-:W-:Y:S02]  /*45fd0*/  F2FP.F16.F32.PACK_AB R14, R13, R14 ;  /* 0x0000000e0d0e723e */ /* 0x000fe400000000ff */
[----:B------:R-:W-:Y:S02]  /*45fe0*/  F2FP.F16.F32.PACK_AB R16, R15, R16 ;  /* 0x000000100f10723e */ /* 0x000fe400000000ff */
[----:B------:R-:W-:Y:S02]  /*45ff0*/  F2FP.F16.F32.PACK_AB R18, R17, R18 ;  /* 0x000000121112723e */ /* 0x000fe400000000ff */
[----:B------:R-:W-:-:S02]  /*46000*/  F2FP.F16.F32.PACK_AB R20, R19, R20 ;  /* 0x000000141314723e */ /* 0x000fc400000000ff */
[----:B------:R-:W-:Y:S02]  /*46010*/  F2FP.F16.F32.PACK_AB R22, R21, R22 ;  /* 0x000000161516723e */ /* 0x000fe400000000ff */
[----:B------:R-:W-:Y:S02]  /*46020*/  F2FP.F16.F32.PACK_AB R24, R23, R24 ;  /* 0x000000181718723e */ /* 0x000fe400000000ff */
[----:B------:R-:W-:Y:S02]  /*46030*/  F2FP.F16.F32.PACK_AB R26, R25, R26 ;  /* 0x0000001a191a723e */ /* 0x000fe400000000ff */
[----:B------:R-:W-:Y:S02]  /*46040*/  F2FP.F16.F32.PACK_AB R28, R27, R28 ;  /* 0x0000001c1b1c723e */ /* 0x000fe400000000ff */
[----:B------:R-:W-:Y:S02]  /*46050*/  F2FP.F16.F32.PACK_AB R2, R29, R2 ;  /* 0x000000021d02723e */ /* 0x000fe400000000ff */
[----:B--2---:R-:W-:-:S02]  /*46060*/  F2FP.F16.F32.PACK_AB R6, R5, R6 ;  /* 0x000000060506723e */ /* 0x004fc400000000ff */
[----:B------:R1:W5:Y:S04]  /*46070*/  LDL.LU R5, [R1+0x1c4c] ;  /* 0x001c4c0001057983 */ /* 0x0003680000300800 */
[----:B------:R0:W-:Y:S04]  /*46080*/  STL [R1+0x68], R6 ;  /* 0x0000680601007387 */ /* 0x0001e80000100800 */
[----:B0-----:R1:W5:Y:S04]  /*46090*/  LDL.LU R6, [R1+0x1c48] ;  /* 0x001c480001067983 */ /* 0x0013680000300800 */
        /* <DEDUP_REMOVED lines=32> */
[----:B0-----:R-:W2:Y:S04]  /*462a0*/  LDL.LU R28, [R1+0x1bf0] ;  /* 0x001bf000011c7983 */ /* 0x001ea80000300800 */
[----:B------:R-:W2:Y:S04]  /*462b0*/  LDL.LU R29, [R1+0x1bec] ;  /* 0x001bec00011d7983 */ /* 0x000ea80000300800 */
[----:B------:R0:W-:Y:S02]  /*462c0*/  STL [R1+0x98], R2 ;  /* 0x0000980201007387 */ /* 0x0001e40000100800 */
[----:B0-----:R-:W-:-:S02]  /*462d0*/  F2FP.F16.F32.PACK_AB R2, R0, R3 ;  /* 0x000000030002723e */ /* 0x001fc400000000ff */
[----:B--2---:R-:W-:-:S05]  /*462e0*/  F2FP.F16.F32.PACK_AB R0, R29, R28 ;  /* 0x0000001c1d00723e */ /* 0x004fca00000000ff */
[----:B------:R1:W-:Y:S04]  /*462f0*/  STL [R1+0x90], R0 ;  /* 0x0000900001007387 */ /* 0x0003e80000100800 */
[----:B------:R1:W-:Y:S02]  /*46300*/  STL [R1+0x94], R2 ;  /* 0x0000940201007387 */ /* 0x0003e40000100800 */
.L_x_0:
[----:B-----5:R-:W-:Y:S01]  /*46310*/  STL.64 [R1+0x1c68], R6 ;  /* 0x001c680601007387 */ /* 0x020fe20000100a00 */
[----:B-1----:R-:W1:Y:S01]  /*46320*/  S2R R0, SR_TID.X ;  /* 0x0000000000007919 */ /* 0x002e620000002100 */
[----:B------:R-:W2:Y:S01]  /*46330*/  S2UR UR5, SR_CgaCtaId ;  /* 0x00000000000579c3 */ /* 0x000ea20000008800 */
[----:B------:R-:W-:Y:S01]  /*46340*/  UMOV UR4, 0x400 ;  /* 0x0000040000047882 */ /* 0x000fe20000000000 */
[----:B------:R-:W-:Y:S01]  /*46350*/  ULDC.64 UR6, c[0x0][0x228] ;  /* 0x00008a0000067ab9 */ /* 0x000fe20000000a00 */
[----:B------:R3:W-:Y:S01]  /*46360*/  STL.64 [R1+0x1c60], R4 ;  /* 0x001c600401007387 */ /* 0x0007e20000100a00 */
[----:B------:R-:W-:-:S03]  /*46370*/  ULDC.64 UR10, c[0x0][0x220] ;  /* 0x00008800000a7ab9 */ /* 0x000fc60000000a00 */
[----:B---3--:R-:W3:Y:S04]  /*46380*/  LDL.LU R4, [R1+0x80] ;  /* 0x0000800001047983 */ /* 0x008ee80000300800 */
[----:B------:R-:W3:Y:S04]  /*46390*/  LDL.LU R5, [R1+0x84] ;  /* 0x0000840001057983 */ /* 0x000ee80000300800 */
[----:B------:R-:W3:Y:S04]  /*463a0*/  LDL.LU R6, [R1+0x88] ;  /* 0x0000880001067983 */ /* 0x000ee80000300800 */
[----:B------:R-:W3:Y:S04]  /*463b0*/  LDL.LU R7, [R1+0x8c] ;  /* 0x00008c0001077983 */ /* 0x000ee80000300800 */
[----:B------:R-:W-:Y:S04]  /*463c0*/  STL.64 [R1+0x1c58], R10 ;  /* 0x001c580a01007387 */ /* 0x000fe80000100a00 */
[----:B------:R4:W-:Y:S04]  /*463d0*/  STL.64 [R1+0x1c50], R8 ;  /* 0x001c500801007387 */ /* 0x0009e80000100a00 */
[----:B----4-:R-:W4:Y:S04]  /*463e0*/  LDL.LU R8, [R1+0x90] ;  /* 0x0000900001087983 */ /* 0x010f280000300800 */
[----:B------:R-:W4:Y:S04]  /*463f0*/  LDL.LU R9, [R1+0x94] ;  /* 0x0000940001097983 */ /* 0x000f280000300800 */
[----:B------:R-:W4:Y:S04]  /*46400*/  LDL.LU R10, [R1+0x98] ;  /* 0x00009800010a7983 */ /* 0x000f280000300800 */
[----:B------:R-:W4:Y:S01]  /*46410*/  LDL.LU R11, [R1+0x9c] ;  /* 0x00009c00010b7983 */ /* 0x000f220000300800 */
[----:B-1----:R-:W-:-:S02]  /*46420*/  IMAD.SHL.U32 R2, R0, 0x10, RZ ;  /* 0x0000001000027824 */ /* 0x002fc400078e00ff */
[C---:B------:R-:W-:Y:S01]  /*46430*/  IMAD.SHL.U32 R3, R0.reuse, 0x20, RZ ;  /* 0x0000002000037824 */ /* 0x040fe200078e00ff */
[----:B--2---:R-:W-:Y:S01]  /*46440*/  ULEA UR4, UR5, UR4, 0x18 ;  /* 0x0000000405047291 */ /* 0x004fe2000f8ec03f */
[----:B------:R-:W1:Y:S01]  /*46450*/  S2R R29, SR_TID.X ;  /* 0x00000000001d7919 */ /* 0x000e620000002100 */
[----:B------:R-:W-:Y:S01]  /*46460*/  IMAD.SHL.U32 R28, R0, 0x8, RZ ;  /* 0x00000008001c7824 */ /* 0x000fe200078e00ff */
[----:B------:R-:W-:Y:S01]  /*46470*/  LOP3.LUT R2, R2, 0xf0, RZ, 0xc0, !PT ;  /* 0x000000f002027812 */ /* 0x000fe200078ec0ff */
[----:B------:R-:W-:Y:S01]  /*46480*/  ULDC UR5, c[0x0][0x228] ;  /* 0x00008a0000057ab9 */ /* 0x000fe20000000800 */
[----:B------:R-:W-:Y:S01]  /*46490*/  LOP3.LUT R0, R3, 0x200, RZ, 0xc0, !PT ;  /* 0x0000020003007812 */ /* 0x000fe200078ec0ff */
[----:B------:R2:W-:Y:S01]  /*464a0*/  STL.64 [R1+0x1c48], R14 ;  /* 0x001c480e01007387 */ /* 0x0005e20000100a00 */
[----:B------:R-:W-:Y:S02]  /*464b0*/  LOP3.LUT R28, R28, 0x100, RZ, 0xc0, !PT ;  /* 0x000001001c1c7812 */ /* 0x000fe400078ec0ff */
[----:B------:R-:W-:-:S05]  /*464c0*/  IADD3 R0, R0, UR4, R2 ;  /* 0x0000000400007c10 */ /* 0x000fca000fffe002 */
[----:B------:R-:W-:Y:S01]  /*464d0*/  IMAD.IADD R0, R28, 0x1, R0 ;  /* 0x000000011c007824 */ /* 0x000fe200078e0200 */
[----:B------:R-:W-:Y:S06]  /*464e0*/  BAR.SYNC.DEFER_BLOCKING 0x0 ;  /* 0x0000000000007b1d */ /* 0x000fec0000010000 */
[----:B--2---:R-:W2:Y:S04]  /*464f0*/  LDL R15, [R1+0x9d0] ;  /* 0x0009d000010f7983 */ /* 0x004ea80000100800 */
[----:B------:R-:W-:Y:S04]  /*46500*/  STL.64 [R1+0x1c40], R12 ;  /* 0x001c400c01007387 */ /* 0x000fe80000100a00 */
[----:B------:R-:W-:Y:S01]  /*46510*/  STL.64 [R1+0x1c38], R18 ;  /* 0x001c381201007387 */ /* 0x000fe20000100a00 */
[----:B-1----:R-:W-:-:S03]  /*46520*/  LOP3.LUT R29, R29, 0x3f, RZ, 0xc0, !PT ;  /* 0x0000003f1d1d7812 */ /* 0x002fc600078ec0ff */
[----:B------:R-:W-:Y:S01]  /*46530*/  STL.64 [R1+0x1c30], R16 ;  /* 0x001c301001007387 */ /* 0x000fe20000100a00 */
[----:B------:R-:W-:Y:S01]  /*46540*/  LEA R28, R29, UR4, 0x4 ;  /* 0x000000041d1c7c11 */ /* 0x000fe2000f8e20ff */
[----:B------:R-:W-:Y:S02]  /*46550*/  ULDC UR4, c[0x0][0x248] ;  /* 0x0000920000047ab9 */ /* 0x000fe40000000800 */
[----:B------:R-:W-:Y:S01]  /*46560*/  STL.64 [R1+0x1c28], R22 ;  /* 0x001c281601007387 */ /* 0x000fe20000100a00 */
[----:B------:R-:W1:Y:S03]  /*46570*/  LDC R29, c[0x0][0x244] ;  /* 0x00009100ff1d7b82 */ /* 0x000e660000000800 */
[----:B------:R-:W-:Y:S04]  /*46580*/  STL.64 [R1+0x1c20], R20 ;  /* 0x001c201401007387 */ /* 0x000fe80000100a00 */
[----:B------:R-:W-:Y:S04]  /*46590*/  STL.64 [R1+0x1c18], R26 ;  /* 0x001c181a01007387 */ /* 0x000fe80000100a00 */
[----:B------:R-:W-:Y:S04]  /*465a0*/  STL.64 [R1+0x1c10], R24 ;  /* 0x001c101801007387 */ /* 0x000fe80000100a00 */
[----:B----4-:R-:W-:Y:S01]  /*465b0*/  STSM.16.M88.4 [R0], R8 ;  /* 0x0000000800007844 */ /* 0x010fe20000000200 */
[----:B------:R-:W-:Y:S01]  /*465c0*/  BAR.SYNC.DEFER_BLOCKING 0x0 ;  /* 0x0000000000007b1d */ /* 0x000fe20000010000 */
[----:B--2---:R-:W-:-:S05]  /*465d0*/  VIADD R2, R15, 0x1 ;  /* 0x000000010f027836 */ /* 0x004fca0000000000 */
[----:B------:R-:W2:Y:S01]  /*465e0*/  LDS.128 R8, [R28] ;  /* 0x000000001c087984 */ /* 0x000ea20000000c00 */
[----:B------:R-:W-:Y:S01]  /*465f0*/  VIADD R3, R15, 0x2 ;  /* 0x000000020f037836 */ /* 0x000fe20000000000 */
[----:B------:R-:W-:Y:S01]  /*46600*/  BAR.SYNC.DEFER_BLOCKING 0x0 ;  /* 0x0000000000007b1d */ /* 0x000fe20000010000 */
[----:B------:R-:W-:-:S03]  /*46610*/  ISETP.GE.AND P1, PT, R2, UR7, PT ;  /* 0x0000000702007c0c */ /* 0x000fc6000bf26270 */
[----:B------:R-:W-:Y:S02]  /*46620*/  ISETP.GE.AND P0, PT, R3, UR7, PT ;  /* 0x0000000703007c0c */ /* 0x000fe4000bf06270 */
[----:B---3--:R3:W-:Y:S02]  /*46630*/  STSM.16.M88.4 [R0], R4 ;  /* 0x0000000400007844 */ /* 0x0087e40000000200 */
[----:B------:R-:W-:Y:S06]  /*46640*/  BAR.SYNC.DEFER_BLOCKING 0x0 ;  /* 0x0000000000007b1d */ /* 0x000fec0000010000 */
[----:B--2---:R-:W-:Y:S04]  /*46650*/  STL.64 [R1+0x90], R8 ;  /* 0x0000900801007387 */ /* 0x004fe80000100a00 */
[----:B------:R-:W-:Y:S04]  /*46660*/  STL.64 [R1+0x98], R10 ;  /* 0x0000980a01007387 */ /* 0x000fe80000100a00 */
[----:B---3--:R-:W2:Y:S04]  /*46670*/  LDL.LU R4, [R1+0x50] ;  /* 0x0000500001047983 */ /* 0x008ea80000300800 */
[----:B------:R-:W2:Y:S04]  /*46680*/  LDL.LU R5, [R1+0x54] ;  /* 0x0000540001057983 */ /* 0x000ea80000300800 */
[----:B------:R-:W3:Y:S04]  /*46690*/  LDL.LU R6, [R1+0x58] ;  /* 0x0000580001067983 */ /* 0x000ee80000300800 */
[----:B------:R-:W3:Y:S04]  /*466a0*/  LDL.LU R7, [R1+0x5c] ;  /* 0x00005c0001077983 */ /* 0x000ee80000300800 */
[----:B------:R-:W4:Y:S01]  /*466b0*/  LDS.128 R24, [R28] ;  /* 0x000000001c187984 */ /* 0x000f220000000c00 */
[----:B------:R-:W-:Y:S06]  /*466c0*/  BAR.SYNC.DEFER_BLOCKING 0x0 ;  /* 0x0000000000007b1d */ /* 0x000fec0000010000 */
[----:B---3--:R-:W-:Y:S04]  /*466d0*/  STL.64 [R1+0x1c78], R6 ;  /* 0x001c780601007387 */ /* 0x008fe80000100a00 */
[----:B--2---:R2:W-:Y:S04]  /*466e0*/  STL.64 [R1+0x1c70], R4 ;  /* 0x001c700401007387 */ /* 0x0045e80000100a00 */
[----:B--2---:R-:W2:Y:S04]  /*466f0*/  LDL.LU R4, [R1+0x60] ;  /* 0x0000600001047983 */ /* 0x004ea80000300800 */
[----:B------:R-:W2:Y:S04]  /*46700*/  LDL.LU R5, [R1+0x64] ;  /* 0x0000640001057983 */ /* 0x000ea80000300800 */
[----:B------:R-:W3:Y:S04]  /*46710*/  LDL.LU R6, [R1+0x68] ;  /* 0x0000680001067983 */ /* 0x000ee80000300800 */
[----:B------:R-:W3:Y:S04]  /*46720*/  LDL.LU R7, [R1+0x6c] ;  /* 0x00006c0001077983 */ /* 0x000ee80000300800 */
[----:B---3--:R-:W-:Y:S04]  /*46730*/  STL.64 [R1+0x1c88], R6 ;  /* 0x001c880601007387 */ /* 0x008fe80000100a00 */
[----:B--2---:R2:W-:Y:S04]  /*46740*/  STL.64 [R1+0x1c80], R4 ;  /* 0x001c800401007387 */ /* 0x0045e80000100a00 */
[----:B--2---:R-:W2:Y:S04]  /*46750*/  LDL.LU R4, [R1+0x70] ;  /* 0x0000700001047983 */ /* 0x004ea80000300800 */
[----:B------:R-:W2:Y:S04]  /*46760*/  LDL.LU R5, [R1+0x74] ;  /* 0x0000740001057983 */ /* 0x000ea80000300800 */
[----:B------:R-:W2:Y:S04]  /*46770*/  LDL.LU R6, [R1+0x78] ;  /* 0x0000780001067983 */ /* 0x000ea80000300800 */
[----:B------:R-:W2:Y:S04]  /*46780*/  LDL.LU R7, [R1+0x7c] ;  /* 0x00007c0001077983 */ /* 0x000ea80000300800 */
        /* <DEDUP_REMOVED lines=16> */
[----:B----4-:R4:W-:Y:S04]  /*46890*/  STL.64 [R1+0x80], R24 ;  /* 0x0000801801007387 */ /* 0x0109e80000100a00 */
[----:B------:R0:W-:Y:S04]  /*468a0*/  STL.64 [R1+0x88], R26 ;  /* 0x0000881a01007387 */ /* 0x0001e80000100a00 */
[----:B----4-:R-:W4:Y:S04]  /*468b0*/  LDL.LU R24, [R1] ;  /* 0x0000000001187983 */ /* 0x010f280000300800 */
[----:B------:R-:W4:Y:S04]  /*468c0*/  LDL.LU R25, [R1+0x4] ;  /* 0x0000040001197983 */ /* 0x000f280000300800 */
[----:B0-----:R-:W4:Y:S04]  /*468d0*/  LDL.LU R26, [R1+0x8] ;  /* 0x00000800011a7983 */ /* 0x001f280000300800 */
[----:B------:R-:W4:Y:S04]  /*468e0*/  LDL.LU R27, [R1+0xc] ;  /* 0x00000c00011b7983 */ /* 0x000f280000300800 */
[----:B--2---:R-:W-:Y:S01]  /*468f0*/  STSM.16.M88.4 [R0], R4 ;  /* 0x0000000400007844 */ /* 0x004fe20000000200 */
[----:B------:R-:W-:Y:S06]  /*46900*/  BAR.SYNC.DEFER_BLOCKING 0x0 ;  /* 0x0000000000007b1d */ /* 0x000fec0000010000 */
[----:B------:R-:W0:Y:S04]  /*46910*/  LDS.128 R4, [R28] ;  /* 0x000000001c047984 */ /* 0x000e280000000c00 */
[----:B0-----:R-:W-:Y:S04]  /*46920*/  STL.64 [R1+0x70], R4 ;  /* 0x0000700401007387 */ /* 0x001fe80000100a00 */
[----:B------:R0:W-:Y:S04]  /*46930*/  STL.64 [R1+0x78], R6 ;  /* 0x0000780601007387 */ /* 0x0001e80000100a00 */
[----:B0-----:R-:W2:Y:S04]  /*46940*/  LDL.LU.64 R6, [R1+0x1c88] ;  /* 0x001c880001067983 */ /* 0x001ea80000300a00 */
[----:B------:R-:W2:Y:S01]  /*46950*/  LDL.LU.64 R4, [R1+0x1c80] ;  /* 0x001c800001047983 */ /* 0x000ea20000300a00 */
[----:B------:R-:W-:Y:S06]  /*46960*/  BAR.SYNC.DEFER_BLOCKING 0x0 ;  /* 0x0000000000007b1d */ /* 0x000fec0000010000 */
[----:B--2---:R-:W-:Y:S02]  /*46970*/  STSM.16.M88.4 [R0], R4 ;  /* 0x0000000400007844 */ /* 0x004fe40000000200 */
        /* <DEDUP_REMOVED lines=9> */
[----:B------:R-:W0:Y:S02]  /*46a10*/  LDS.128 R4, [R28] ;  /* 0x000000001c047984 */ /* 0x000e240000000c00 */
[----:B------:R-:W-:Y:S06]  /*46a20*/  BAR.SYNC.DEFER_BLOCKING 0x0 ;  /* 0x0000000000007b1d */ /* 0x000fec0000010000 */
[----:B---3--:R-:W-:Y:S02]  /*46a30*/  STSM.16.M88.4 [R0], R8 ;  /* 0x0000000800007844 */ /* 0x008fe40000000200 */
[----:B------:R-:W-:Y:S06]  /*46a40*/  BAR.SYNC.DEFER_BLOCKING 0x0 ;  /* 0x0000000000007b1d */ /* 0x000fec0000010000 */
[----:B0-----:R-:W-:Y:S04]  /*46a50*/  STL.64 [R1+0x50], R4 ;  /* 0x0000500401007387 */ /* 0x001fe80000100a00 */
[----:B------:R0:W-:Y:S04]  /*46a60*/  STL.64 [R1+0x58], R6 ;  /* 0x0000580601007387 */ /* 0x0001e80000100a00 */
[----:B0-----:R-:W2:Y:S04]  /*46a70*/  LDL.LU.64 R6, [R1+0x1c68] ;  /* 0x001c680001067983 */ /* 0x001ea80000300a00 */
[----:B------:R-:W2:Y:S04]  /*46a80*/  LDL.LU.64 R4, [R1+0x1c60] ;  /* 0x001c600001047983 */ /* 0x000ea80000300a00 */
[----:B------:R-:W0:Y:S01]  /*46a90*/  LDS.128 R8, [R28] ;  /* 0x000000001c087984 */ /* 0x000e220000000c00 */
[----:B------:R-:W-:Y:S06]  /*46aa0*/  BAR.SYNC.DEFER_BLOCKING 0x0 ;  /* 0x0000000000007b1d */ /* 0x000fec0000010000 */
[----:B------:R-:W-:Y:S02]  /*46ab0*/  STSM.16.M88.4 [R0], R12 ;  /* 0x0000000c00007844 */ /* 0x000fe40000000200 */
[----:B------:R-:W-:Y:S06]  /*46ac0*/  BAR.SYNC.DEFER_BLOCKING 0x0 ;  /* 0x0000000000007b1d */ /* 0x000fec0000010000 */
[----:B0-----:R-:W-:Y:S04]  /*46ad0*/  STL.64 [R1+0x40], R8 ;  /* 0x0000400801007387 */ /* 0x001fe80000100a00 */
[----:B------:R0:W-:Y:S04]  /*46ae0*/  STL.64 [R1+0x48], R10 ;  /* 0x0000480a01007387 */ /* 0x0001e80000100a00 */
[----:B0-----:R-:W3:Y:S04]  /*46af0*/  LDL.LU.64 R10, [R1+0x1c58] ;  /* 0x001c5800010a7983 */ /* 0x001ee80000300a00 */
[----:B------:R-:W3:Y:S04]  /*46b00*/  LDL.LU.64 R8, [R1+0x1c50] ;  /* 0x001c500001087983 */ /* 0x000ee80000300a00 */
        /* <DEDUP_REMOVED lines=18> */
[----:B0-----:R-:W-:Y:S04]  /*46c30*/  STL.64 [R1+0xb0], R20 ;  /* 0x0000b01401007387 */ /* 0x001fe80000100a00 */
[----:B------:R0:W-:Y:S04]  /*46c40*/  STL.64 [R1+0xb8], R22 ;  /* 0x0000b81601007387 */ /* 0x0001e80000100a00 */
[----:B0-----:R-:W3:Y:S04]  /*46c50*/  LDL.LU.64 R22, [R1+0x1c28] ;  /* 0x001c280001167983 */ /* 0x001ee80000300a00 */
[----:B------:R-:W3:Y:S04]  /*46c60*/  LDL.LU.64 R20, [R1+0x1c20] ;  /* 0x001c200001147983 */ /* 0x000ee80000300a00 */
[----:B----4-:R-:W-:Y:S01]  /*46c70*/  STSM.16.M88.4 [R0], R24 ;  /* 0x0000001800007844 */ /* 0x010fe20000000200 */
[----:B------:R-:W-:Y:S06]  /*46c80*/  BAR.SYNC.DEFER_BLOCKING 0x0 ;  /* 0x0000000000007b1d */ /* 0x000fec0000010000 */
[----:B------:R-:W0:Y:S02]  /*46c90*/  LDS.128 R24, [R28] ;  /* 0x000000001c187984 */ /* 0x000e240000000c00 */
[----:B------:R-:W-:Y:S06]  /*46ca0*/  BAR.SYNC.DEFER_BLOCKING 0x0 ;  /* 0x0000000000007b1d */ /* 0x000fec0000010000 */
[----:B--2---:R-:W-:Y:S02]  /*46cb0*/  STSM.16.M88.4 [R0], R4 ;  /* 0x0000000400007844 */ /* 0x004fe40000000200 */
[----:B------:R-:W-:Y:S06]  /*46cc0*/  BAR.SYNC.DEFER_BLOCKING 0x0 ;  /* 0x0000000000007b1d */ /* 0x000fec0000010000 */
[----:B0-----:R-:W-:Y:S04]  /*46cd0*/  STL.64 [R1+0xa0], R24 ;  /* 0x0000a01801007387 */ /* 0x001fe80000100a00 */
[----:B------:R0:W-:Y:S04]  /*46ce0*/  STL.64 [R1+0xa8], R26 ;  /* 0x0000a81a01007387 */ /* 0x0001e80000100a00 */
[----:B------:R-:W2:Y:S01]  /*46cf0*/  LDS.128 R4, [R28] ;  /* 0x000000001c047984 */ /* 0x000ea20000000c00 */
[----:B------:R-:W-:Y:S06]  /*46d00*/  BAR.SYNC.DEFER_BLOCKING 0x0 ;  /* 0x0000000000007b1d */ /* 0x000fec0000010000 */
[----:B0-----:R-:W4:Y:S04]  /*46d10*/  LDL.LU.64 R26, [R1+0x1c18] ;  /* 0x001c1800011a7983 */ /* 0x001f280000300a00 */
[----:B------:R-:W4:Y:S04]  /*46d20*/  LDL.LU.64 R24, [R1+0x1c10] ;  /* 0x001c100001187983 */ /* 0x000f280000300a00 */
[----:B---3--:R-:W-:Y:S01]  /*46d30*/  STSM.16.M88.4 [R0], R8 ;  /* 0x0000000800007844 */ /* 0x008fe20000000200 */
[----:B------:R-:W-:Y:S06]  /*46d40*/  BAR.SYNC.DEFER_BLOCKING 0x0 ;  /* 0x0000000000007b1d */ /* 0x000fec0000010000 */
[----:B--2---:R-:W-:Y:S04]  /*46d50*/  STL.64 [R1+0x10], R4 ;  /* 0x0000100401007387 */ /* 0x004fe80000100a00 */
[----:B------:R-:W-:Y:S04]  /*46d60*/  STL.64 [R1+0x18], R6 ;  /* 0x0000180601007387 */ /* 0x000fe80000100a00 */
[----:B------:R-:W0:Y:S01]  /*46d70*/  LDS.128 R4, [R28] ;  /* 0x000000001c047984 */ /* 0x000e220000000c00 */
[----:B------:R-:W-:Y:S06]  /*46d80*/  BAR.SYNC.DEFER_BLOCKING 0x0 ;  /* 0x0000000000007b1d */ /* 0x000fec0000010000 */
[----:B------:R-:W-:Y:S04]  /*46d90*/  STSM.16.M88.4 [R0], R12 ;  /* 0x0000000c00007844 */ /* 0x000fe80000000200 */
[----:B0-----:R-:W-:Y:S04]  /*46da0*/  STL.64 [R1], R4 ;  /* 0x0000000401007387 */ /* 0x001fe80000100a00 */
[----:B------:R-:W-:Y:S01]  /*46db0*/  STL.64 [R1+0x8], R6 ;  /* 0x0000080601007387 */ /* 0x000fe20000100a00 */
[----:B------:R-:W-:Y:S06]  /*46dc0*/  BAR.SYNC.DEFER_BLOCKING 0x0 ;  /* 0x0000000000007b1d */ /* 0x000fec0000010000 */
[----:B------:R-:W0:Y:S02]  /*46dd0*/  LDS.128 R4, [R28] ;  /* 0x000000001c047984 */ /* 0x000e240000000c00 */
[----:B------:R-:W-:Y:S06]  /*46de0*/  BAR.SYNC.DEFER_BLOCKING 0x0 ;  /* 0x0000000000007b1d */ /* 0x000fec0000010000 */
[----:B------:R2:W-:Y:S04]  /*46df0*/  STSM.16.M88.4 [R0], R16 ;  /* 0x0000001000007844 */ /* 0x0005e80000000200 */
[----:B0-----:R-:W-:Y:S04]  /*46e00*/  STL.64 [R1+0xc0], R4 ;  /* 0x0000c00401007387 */ /* 0x001fe80000100a00 */
[----:B------:R-:W-:Y:S01]  /*46e10*/  STL.64 [R1+0xc8], R6 ;  /* 0x0000c80601007387 */ /* 0x000fe20000100a00 */
[----:B------:R-:W-:Y:S06]  /*46e20*/  BAR.SYNC.DEFER_BLOCKING 0x0 ;  /* 0x0000000000007b1d */ /* 0x000fec0000010000 */
[----:B--2---:R-:W2:Y:S04]  /*46e30*/  LDL.LU R19, [R1+0x90] ;  /* 0x0000900001137983 */ /* 0x004ea80000300800 */
[----:B------:R-:W0:Y:S01]  /*46e40*/  LDS.128 R4, [R28] ;  /* 0x000000001c047984 */ /* 0x000e220000000c00 */
[----:B------:R-:W-:Y:S06]  /*46e50*/  BAR.SYNC.DEFER_BLOCKING 0x0 ;  /* 0x0000000000007b1d */ /* 0x000fec0000010000 */
[----:B------:R-:W-:Y:S02]  /*46e60*/  STSM.16.M88.4 [R0], R20 ;  /* 0x0000001400007844 */ /* 0x000fe40000000200 */
[----:B------:R-:W-:Y:S06]  /*46e70*/  BAR.SYNC.DEFER_BLOCKING 0x0 ;  /* 0x0000000000007b1d */ /* 0x000fec0000010000 */
[----:B0-----:R0:W-:Y:S04]  /*46e80*/  STL [R1+0x1bfc], R4 ;  /* 0x001bfc0401007387 */ /* 0x0011e80000100800 */
[----:B0-----:R-:W1:Y:S04]  /*46e90*/  LDL R4, [R1+0x1bd4] ;  /* 0x001bd40001047983 */ /* 0x001e680000100800 */
[----:B------:R0:W-:Y:S04]  /*46ea0*/  STL [R1+0x1bf8], R5 ;  /* 0x001bf80501007387 */ /* 0x0001e80000100800 */
[----:B------:R-:W3:Y:S01]  /*46eb0*/  LDS.128 R8, [R28] ;  /* 0x000000001c087984 */ /* 0x000ee20000000c00 */
[----:B------:R-:W-:Y:S06]  /*46ec0*/  BAR.SYNC.DEFER_BLOCKING 0x0 ;  /* 0x0000000000007b1d */ /* 0x000fec0000010000 */
[----:B0-----:R-:W2:Y:S04]  /*46ed0*/  LDL R5, [R1+0x1bd0] ;  /* 0x001bd00001057983 */ /* 0x001ea80000100800 */
[----:B------:R0:W-:Y:S04]  /*46ee0*/  STL [R1+0x1bf4], R6 ;  /* 0x001bf40601007387 */ /* 0x0001e80000100800 */
[----:B0-----:R-:W2:Y:S04]  /*46ef0*/  LDL.LU R6, [R1+0x9d0] ;  /* 0x0009d00001067983 */ /* 0x001ea80000300800 */
[----:B------:R0:W-:Y:S04]  /*46f00*/  STL [R1+0x1bf0], R7 ;  /* 0x001bf00701007387 */ /* 0x0001e80000100800 */
[----:B0-----:R-:W2:Y:S04]  /*46f10*/  LDL.LU R7, [R1+0x1bdc] ;  /* 0x001bdc0001077983 */ /* 0x001ea80000300800 */
[----:B---3--:R0:W-:Y:S04]  /*46f20*/  STL [R1+0x1c0c], R8 ;  /* 0x001c0c0801007387 */ /* 0x0081e80000100800 */
[----:B0-----:R-:W3:Y:S04]  /*46f30*/  LDL.LU R8, [R1+0x80] ;  /* 0x0000800001087983 */ /* 0x001ee80000300800 */
[----:B------:R-:W-:Y:S04]  /*46f40*/  STL [R1+0x1c08], R9 ;  /* 0x001c080901007387 */ /* 0x000fe80000100800 */
[----:B------:R0:W-:Y:S04]  /*46f50*/  STL [R1+0x1c04], R10 ;  /* 0x001c040a01007387 */ /* 0x0001e80000100800 */
[----:B0-----:R-:W3:Y:S04]  /*46f60*/  LDL.LU R10, [R1+0x60] ;  /* 0x00006000010a7983 */ /* 0x001ee80000300800 */
[----:B------:R0:W-:Y:S04]  /*46f70*/  STL [R1+0x1c00], R28 ;  /* 0x001c001c01007387 */ /* 0x0001e80000100800 */
[----:B0-----:R-:W3:Y:S04]  /*46f80*/  LDL.LU R28, [R1+0x70] ;  /* 0x00007000011c7983 */ /* 0x001ee80000300800 */
[----:B------:R0:W-:Y:S04]  /*46f90*/  STL [R1+0x1bec], R11 ;  /* 0x001bec0b01007387 */ /* 0x0001e80000100800 */
[----:B0-----:R-:W3:Y:S04]  /*46fa0*/  LDL.LU R11, [R1+0x1bd8] ;  /* 0x001bd800010b7983 */ /* 0x001ee80000300800 */
[----:B----4-:R0:W-:Y:S04]  /*46fb0*/  STSM.16.M88.4 [R0], R24 ;  /* 0x0000001800007844 */ /* 0x0101e80000000200 */
[----:B------:R-:W4:Y:S01]  /*46fc0*/  LDL.LU R9, [R1+0x94] ;  /* 0x0000940001097983 */ /* 0x000f220000300800 */
[----:B-1----:R-:W-:-:S02]  /*46fd0*/  IMAD R13, R4, R29, RZ ;  /* 0x0000001d040d7224 */ /* 0x002fc400078e02ff */
[C---:B--2---:R-:W-:Y:S01]  /*46fe0*/  IMAD R3, R5.reuse, R29, RZ ;  /* 0x0000001d05037224 */ /* 0x044fe200078e02ff */
[----:B------:R-:W-:Y:S01]  /*46ff0*/  BAR.SYNC.DEFER_BLOCKING 0x0 ;  /* 0x0000000000007b1d */ /* 0x000fe20000010000 */
[----:B------:R-:W-:Y:S02]  /*47000*/  ISETP.GE.AND P2, PT, R5, UR6, PT ;  /* 0x0000000605007c0c */ /* 0x000fe4000bf46270 */
[----:B------:R-:W-:Y:S01]  /*47010*/  IMAD R15, R29, 0x80, R3 ;  /* 0x000000801d0f7824 */ /* 0x000fe200078e0203 */
[----:B------:R-:W-:-:S04]  /*47020*/  LEA R2, P3, R3, UR10, 0x1 ;  /* 0x0000000a03027c11 */ /* 0x000fc8000f8608ff */
[----:B------:R-:W-:Y:S02]  /*47030*/  LEA.HI.X.SX32 R3, R3, UR11, 0x1, P3 ;  /* 0x0000000b03037c11 */ /* 0x000fe400098f0eff */
[C---:B------:R-:W-:Y:S01]  /*47040*/  ISETP.LT.AND P2, PT, R6.reuse, UR7, !P2 ;  /* 0x0000000706007c0c */ /* 0x040fe2000d741270 */
[----:B------:R-:W-:Y:S01]  /*47050*/  IMAD R18, R6, UR4, RZ ;  /* 0x0000000406127c24 */ /* 0x000fe2000f8e02ff */
[----:B------:R-:W-:Y:S01]  /*47060*/  LEA R12, P3, R13, UR10, 0x1 ;  /* 0x0000000a0d0c7c11 */ /* 0x000fe2000f8608ff */
[----:B0-----:R-:W-:Y:S02]  /*47070*/  IMAD R0, R29, 0x40, R15 ;  /* 0x000000401d007824 */ /* 0x001fe400078e020f */
[----:B------:R-:W-:Y:S01]  /*47080*/  IMAD.WIDE R16, R18, 0x2, R2 ;  /* 0x0000000212107825 */ /* 0x000fe200078e0202 */
[----:B------:R-:W-:Y:S02]  /*47090*/  LEA.HI.X.SX32 R13, R13, UR11, 0x1, P3 ;  /* 0x0000000b0d0d7c11 */ /* 0x000fe400098f0eff */
[----:B------:R-:W-:-:S02]  /*470a0*/  LEA R20, P5, R0, UR10, 0x1 ;  /* 0x0000000a00147c11 */ /* 0x000fc4000f8a08ff */
[----:B------:R-:W-:-:S03]  /*470b0*/  ISETP.GE.AND P3, PT, R4, UR6, PT ;  /* 0x0000000604007c0c */ /* 0x000fc6000bf66270 */
[----:B------:R-:W-:Y:S01]  /*470c0*/  @P2 STG.E.U16 desc[UR8][R16.64], R19 ;  /* 0x0000001310002986 */ /* 0x000fe2000c101508 */
[----:B------:R-:W-:Y:S02]  /*470d0*/  ISETP.GE.AND P2, PT, R6, UR7, PT ;  /* 0x0000000706007c0c */ /* 0x000fe4000bf46270 */
[----:B------:R-:W-:Y:S01]  /*470e0*/  LEA R14, P4, R15, UR10, 0x1 ;  /* 0x0000000a0f0e7c11 */ /* 0x000fe2000f8808ff */
[----:B------:R-:W-:Y:S01]  /*470f0*/  IMAD.WIDE R24, R18, 0x2, R12 ;  /* 0x0000000212187825 */ /* 0x000fe200078e020c */
[----:B------:R-:W-:Y:S01]  /*47100*/  LEA.HI.X.SX32 R21, R0, UR11, 0x1, P5 ;  /* 0x0000000b00157c11 */ /* 0x000fe2000a8f0eff */
[----:B------:R-:W-:Y:S01]  /*47110*/  ULDC UR10, c[0x0][0x228] ;  /* 0x00008a00000a7ab9 */ /* 0x000fe20000000800 */
[----:B------:R-:W-:Y:S02]  /*47120*/  ISETP.LT.AND P3, PT, R6, UR7, !P3 ;  /* 0x0000000706007c0c */ /* 0x000fe4000df61270 */
[----:B------:R-:W-:Y:S02]  /*47130*/  ISETP.LT.AND P5, PT, R7, UR6, !P2 ;  /* 0x0000000607007c0c */ /* 0x000fe4000d7a1270 */
[----:B------:R-:W-:-:S02]  /*47140*/  LEA.HI.X.SX32 R15, R15, UR11, 0x1, P4 ;  /* 0x0000000b0f0f7c11 */ /* 0x000fc4000a0f0eff */
[----:B------:R-:W-:Y:S02]  /*47150*/  PRMT R29, R19, 0x7632, R29 ;  /* 0x00007632131d7816 */ /* 0x000fe4000000001d */
[----:B---3--:R-:W-:Y:S01]  /*47160*/  PRMT R27, R8, 0x7632, R27 ;  /* 0x00007632081b7816 */ /* 0x008fe2000000001b */
[C---:B------:R-:W-:Y:S01]  /*47170*/  IMAD.WIDE R22, R18.reuse, 0x2, R14 ;  /* 0x0000000212167825 */ /* 0x040fe200078e020e */
[----:B------:R-:W-:Y:S01]  /*47180*/  ISETP.LT.AND P6, PT, R5, UR6, !P1 ;  /* 0x0000000605007c0c */ /* 0x000fe2000cfc1270 */
[----:B------:R-:W-:Y:S02]  /*47190*/  ULDC UR11, c[0x0][0x228] ;  /* 0x00008a00000b7ab9 */ /* 0x000fe40000000800 */
[----:B------:R-:W-:Y:S04]  /*471a0*/  @P3 STG.E.U16 desc[UR8][R24.64], R29 ;  /* 0x0000001d18003986 */ /* 0x000fe8000c101508 */
[----:B------:R0:W-:Y:S04]  /*471b0*/  @P5 STG.E.U16 desc[UR8][R22.64], R8 ;  /* 0x0000000816005986 */ /* 0x0001e8000c101508 */
[----:B0-----:R-:W2:Y:S01]  /*471c0*/  LDL.LU R8, [R1+0x84] ;  /* 0x0000840001087983 */ /* 0x001ea20000300800 */
[----:B------:R-:W-:-:S02]  /*471d0*/  VIADD R0, R18, UR4 ;  /* 0x0000000412007c36 */ /* 0x000fc40008000000 */
[----:B------:R-:W-:Y:S01]  /*471e0*/  IMAD.WIDE R18, R18, 0x2, R20 ;  /* 0x0000000212127825 */ /* 0x000fe200078e0214 */
[----:B------:R-:W-:-:S03]  /*471f0*/  ISETP.LT.AND P5, PT, R7, UR6, !P1 ;  /* 0x0000000607007c0c */ /* 0x000fc6000cfa1270 */
[----:B------:R-:W-:Y:S01]  /*47200*/  IMAD.WIDE R16, R0, 0x2, R2 ;  /* 0x0000000200107825 */ /* 0x000fe200078e0202 */
[----:B------:R-:W-:-:S03]  /*47210*/  ISETP.LT.AND P4, PT, R11, UR6, !P2 ;  /* 0x000000060b007c0c */ /* 0x000fc6000d781270 */
[----:B------:R-:W-:Y:S01]  /*47220*/  VIADD R26, R6, 0x3 ;  /* 0x00000003061a7836 */ /* 0x000fe20000000000 */
[----:B------:R-:W-:Y:S01]  /*47230*/  PRMT R29, R28, 0x7632, R29 ;  /* 0x000076321c1d7816 */ /* 0x000fe2000000001d */
[----:B------:R-:W-:-:S08]  /*47240*/  IMAD.WIDE R24, R0, 0x2, R12 ;  /* 0x0000000200187825 */ /* 0x000fd000078e020c */
[----:B------:R-:W-:Y:S01]  /*47250*/  @P4 STG.E.U16 desc[UR8][R18.64], R27 ;  /* 0x0000001b12004986 */ /* 0x000fe2000c101508 */
[----:B------:R-:W-:Y:S01]  /*47260*/  ISETP.LT.AND P4, PT, R4, UR6, !P1 ;  /* 0x0000000604007c0c */ /* 0x000fe2000cf81270 */
[----:B------:R-:W-:Y:S02]  /*47270*/  IMAD.WIDE R22, R0, 0x2, R14 ;  /* 0x0000000200167825 */ /* 0x000fe400078e020e */
[----:B------:R0:W-:Y:S01]  /*47280*/  @P6 STG.E.U16 desc[UR8][R16.64], R28 ;  /* 0x0000001c10006986 */ /* 0x0001e2000c101508 */
[----:B------:R-:W-:Y:S02]  /*47290*/  ISETP.LT.AND P1, PT, R11, UR6, !P1 ;  /* 0x000000060b007c0c */ /* 0x000fe4000cf21270 */
[----:B------:R-:W-:Y:S01]  /*472a0*/  ISETP.GE.AND P2, PT, R26, UR7, PT ;  /* 0x000000071a007c0c */ /* 0x000fe2000bf46270 */
[C---:B------:R-:W-:Y:S01]  /*472b0*/  VIADD R26, R0.reuse, UR4 ;  /* 0x00000004001a7c36 */ /* 0x040fe20008000000 */
[----:B------:R-:W-:Y:S01]  /*472c0*/  ISETP.LT.AND P6, PT, R5, UR6, !P0 ;  /* 0x0000000605007c0c */ /* 0x000fe2000c7c1270 */
[----:B0-----:R-:W3:Y:S01]  /*472d0*/  LDL.LU R28, [R1+0x74] ;  /* 0x00007400011c7983 */ /* 0x001ee20000300800 */
[----:B------:R-:W-:Y:S01]  /*472e0*/  IMAD.WIDE R18, R0, 0x2, R20 ;  /* 0x0000000200127825 */ /* 0x000fe200078e0214 */
[----:B------:R-:W-:-:S02]  /*472f0*/  PRMT R0, R10, 0x7632, R0 ;  /* 0x000076320a007816 */ /* 0x000fc40000000000 */
[----:B------:R-:W-:Y:S04]  /*47300*/  @P4 STG.E.U16 desc[UR8][R24.64], R29 ;  /* 0x0000001d18004986 */ /* 0x000fe8000c101508 */
[----:B------:R0:W-:Y:S01]  /*47310*/  @P5 STG.E.U16 desc[UR8][R22.64], R10 ;  /* 0x0000000a16005986 */ /* 0x0001e2000c101508 */
[----:B------:R-:W-:Y:S02]  /*47320*/  VIADD R27, R6, 0x4 ;  /* 0x00000004061b7836 */ /* 0x000fe40000000000 */
[----:B------:R-:W-:Y:S01]  /*47330*/  IMAD.WIDE R16, R26, 0x2, R2 ;  /* 0x000000021a107825 */ /* 0x000fe200078e0202 */
[----:B0-----:R-:W3:Y:S02]  /*47340*/  LDL.LU R10, [R1+0x64] ;  /* 0x00006400010a7983 */ /* 0x001ee40000300800 */
[----:B------:R-:W-:-:S02]  /*47350*/  ISETP.GE.AND P3, PT, R27, UR7, PT ;  /* 0x000000071b007c0c */ /* 0x000fc4000bf66270 */
[----:B----4-:R-:W-:Y:S01]  /*47360*/  PRMT R27, R9, 0x7632, R27 ;  /* 0x00007632091b7816 */ /* 0x010fe2000000001b */
[----:B------:R-:W-:Y:S04]  /*47370*/  @P1 STG.E.U16 desc[UR8][R18.64], R0 ;  /* 0x0000000012001986 */ /* 0x000fe8000c101508 */
[----:B------:R0:W-:Y:S01]  /*47380*/  @P6 STG.E.U16 desc[UR8][R16.64], R9 ;  /* 0x0000000910006986 */ /* 0x0001e2000c101508 */
[----:B------:R-:W-:-:S03]  /*47390*/  ISETP.LT.AND P4, PT, R4, UR6, !P0 ;  /* 0x0000000604007c0c */ /* 0x000fc6000c781270 */
[----:B0-----:R-:W4:Y:S01]  /*473a0*/  LDL.LU R9, [R1+0x98] ;  /* 0x0000980001097983 */ /* 0x001f220000300800 */
[----:B------:R-:W-:Y:S01]  /*473b0*/  ISETP.LT.AND P5, PT, R7, UR6, !P0 ;  /* 0x0000000607007c0c */ /* 0x000fe2000c7a1270 */
[----:B------:R-:W-:-:S04]  /*473c0*/  IMAD.WIDE R24, R26, 0x2, R12 ;  /* 0x000000021a187825 */ /* 0x000fc800078e020c */
[----:B------:R-:W-:-:S04]  /*473d0*/  IMAD.WIDE R22, R26, 0x2, R14 ;  /* 0x000000021a167825 */ /* 0x000fc800078e020e */
[----:B------:R-:W-:Y:S01]  /*473e0*/  @P4 STG.E.U16 desc[UR8][R24.64], R27 ;  /* 0x0000001b18004986 */ /* 0x000fe2000c101508 */
[C---:B------:R-:W-:Y:S02]  /*473f0*/  VIADD R0, R26.reuse, UR4 ;  /* 0x000000041a007c36 */ /* 0x040fe40008000000 */
[----:B------:R-:W-:Y:S01]  /*47400*/  IMAD.WIDE R18, R26, 0x2, R20 ;  /* 0x000000021a127825 */ /* 0x000fe200078e0214 */
[----:B--2---:R-:W-:Y:S01]  /*47410*/  PRMT R26, R8, 0x7632, R26 ;  /* 0x00007632081a7816 */ /* 0x004fe2000000001a */
[----:B------:R0:W-:Y:S04]  /*47420*/  @P5 STG.E.U16 desc[UR8][R22.64], R8 ;  /* 0x0000000816005986 */ /* 0x0001e8000c101508 */
[----:B0-----:R-:W2:Y:S01]  /*47430*/  LDL.LU R8, [R1+0x88] ;  /* 0x0000880001087983 */ /* 0x001ea20000300800 */
[----:B------:R-:W-:-:S02]  /*47440*/  ISETP.LT.AND P0, PT, R11, UR6, !P0 ;  /* 0x000000060b007c0c */ /* 0x000fc4000c701270 */
[----:B------:R-:W-:Y:S01]  /*47450*/  ISETP.LT.AND P6, PT, R5, UR6, !P2 ;  /* 0x0000000605007c0c */ /* 0x000fe2000d7c1270 */
[----:B------:R-:W-:Y:S01]  /*47460*/  VIADD R16, R6, 0x5 ;  /* 0x0000000506107836 */ /* 0x000fe20000000000 */
[----:B------:R-:W-:Y:S02]  /*47470*/  ISETP.LT.AND P4, PT, R4, UR6, !P2 ;  /* 0x0000000604007c0c */ /* 0x000fe4000d781270 */
[----:B------:R-:W-:Y:S02]  /*47480*/  ISETP.LT.AND P5, PT, R7, UR6, !P2 ;  /* 0x0000000607007c0c */ /* 0x000fe4000d7a1270 */
[----:B------:R-:W-:Y:S01]  /*47490*/  ISETP.GE.AND P1, PT, R16, UR7, PT ;  /* 0x0000000710007c0c */ /* 0x000fe2000bf26270 */
[----:B------:R-:W-:-:S04]  /*474a0*/  IMAD.WIDE R16, R0, 0x2, R2 ;  /* 0x0000000200107825 */ /* 0x000fc800078e0202 */
[----:B------:R0:W-:Y:S01]  /*474b0*/  @P0 STG.E.U16 desc[UR8][R18.64], R26 ;  /* 0x0000001a12000986 */ /* 0x0001e2000c101508 */
[----:B------:R-:W-:-:S04]  /*474c0*/  IMAD.WIDE R24, R0, 0x2, R14 ;  /* 0x0000000200187825 */ /* 0x000fc800078e020e */
[----:B------:R-:W-:-:S04]  /*474d0*/  IMAD.WIDE R22, R0, 0x2, R20 ;  /* 0x0000000200167825 */ /* 0x000fc800078e0214 */
[----:B0-----:R-:W-:Y:S01]  /*474e0*/  VIADD R18, R0, UR4 ;  /* 0x0000000400127c36 */ /* 0x001fe20008000000 */
[----:B---3--:R0:W-:Y:S01]  /*474f0*/  @P6 STG.E.U16 desc[UR8][R16.64], R28 ;  /* 0x0000001c10006986 */ /* 0x0081e2000c101508 */
[----:B------:R-:W-:Y:S02]  /*47500*/  PRMT R26, R28, 0x7632, R26 ;  /* 0x000076321c1a7816 */ /* 0x000fe4000000001a */
[----:B------:R-:W-:Y:S02]  /*47510*/  ISETP.LT.AND P6, PT, R11, UR6, !P2 ;  /* 0x000000060b007c0c */ /* 0x000fe4000d7c1270 */
[----:B------:R-:W-:Y:S01]  /*47520*/  ISETP.LT.AND P2, PT, R5, UR6, !P3 ;  /* 0x0000000605007c0c */ /* 0x000fe2000df41270 */
[----:B0-----:R-:W-:Y:S01]  /*47530*/  IMAD.WIDE R16, R0, 0x2, R12 ;  /* 0x0000000200107825 */ /* 0x001fe200078e020c */
[----:B------:R-:W3:Y:S04]  /*47540*/  LDL.LU R28, [R1+0x78] ;  /* 0x00007800011c7983 */ /* 0x000ee80000300800 */
[----:B------:R-:W-:Y:S01]  /*47550*/  @P4 STG.E.U16 desc[UR8][R16.64], R26 ;  /* 0x0000001a10004986 */ /* 0x000fe2000c101508 */
[----:B------:R-:W-:-:S03]  /*47560*/  PRMT R0, R10, 0x7632, R0 ;  /* 0x000076320a007816 */ /* 0x000fc60000000000 */
[----:B------:R0:W-:Y:S04]  /*47570*/  @P5 STG.E.U16 desc[UR8][R24.64], R10 ;  /* 0x0000000a18005986 */ /* 0x0001e8000c101508 */
[----:B0-----:R-:W3:Y:S01]  /*47580*/  LDL.LU R10, [R1+0x68] ;  /* 0x00006800010a7983 */ /* 0x001ee20000300800 */
[----:B------:R-:W-:-:S03]  /*47590*/  IMAD.WIDE R16, R18, 0x2, R2 ;  /* 0x0000000212107825 */ /* 0x000fc600078e0202 */
[----:B------:R-:W-:Y:S01]  /*475a0*/  @P6 STG.E.U16 desc[UR8][R22.64], R0 ;  /* 0x0000000016006986 */ /* 0x000fe2000c101508 */
[----:B----4-:R-:W-:-:S03]  /*475b0*/  PRMT R25, R9, 0x7632, R25 ;  /* 0x0000763209197816 */ /* 0x010fc60000000019 */
[----:B------:R0:W-:Y:S01]  /*475c0*/  @P2 STG.E.U16 desc[UR8][R16.64], R9 ;  /* 0x0000000910002986 */ /* 0x0001e2000c101508 */
[----:B------:R-:W-:-:S03]  /*475d0*/  ISETP.LT.AND P4, PT, R4, UR6, !P3 ;  /* 0x0000000604007c0c */ /* 0x000fc6000df81270 */
[----:B0-----:R-:W4:Y:S01]  /*475e0*/  LDL.LU R9, [R1+0x9c] ;  /* 0x00009c0001097983 */ /* 0x001f220000300800 */
[----:B------:R-:W-:Y:S01]  /*475f0*/  ISETP.LT.AND P5, PT, R7, UR6, !P3 ;  /* 0x0000000607007c0c */ /* 0x000fe2000dfa1270 */
[----:B------:R-:W-:-:S04]  /*47600*/  IMAD.WIDE R22, R18, 0x2, R12 ;  /* 0x0000000212167825 */ /* 0x000fc800078e020c */
[----:B------:R-:W-:-:S04]  /*47610*/  IMAD.WIDE R16, R18, 0x2, R14 ;  /* 0x0000000212107825 */ /* 0x000fc800078e020e */
[----:B------:R-:W-:Y:S01]  /*47620*/  @P4 STG.E.U16 desc[UR8][R22.64], R25 ;  /* 0x0000001916004986 */ /* 0x000fe2000c101508 */
[----:B--2---:R-:W-:-:S03]  /*47630*/  PRMT R26, R8, 0x7632, R26 ;  /* 0x00007632081a7816 */ /* 0x004fc6000000001a */
[----:B------:R0:W-:Y:S04]  /*47640*/  @P5 STG.E.U16 desc[UR8][R16.64], R8 ;  /* 0x0000000810005986 */ /* 0x0001e8000c101508 */
[----:B0-----:R-:W2:Y:S01]  /*47650*/  LDL.LU R8, [R1+0x8c] ;  /* 0x00008c0001087983 */ /* 0x001ea20000300800 */
[----:B------:R-:W-:Y:S01]  /*47660*/  ISETP.LT.AND P3, PT, R11, UR6, !P3 ;  /* 0x000000060b007c0c */ /* 0x000fe2000df61270 */
[----:B------:R-:W-:Y:S01]  /*47670*/  VIADD R19, R6, 0x6 ;  /* 0x0000000606137836 */ /* 0x000fe20000000000 */
[----:B------:R-:W-:Y:S01]  /*47680*/  ISETP.LT.AND P6, PT, R5, UR6, !P1 ;  /* 0x0000000605007c0c */ /* 0x000fe2000cfc1270 */
[----:B------:R-:W-:-:S03]  /*47690*/  VIADD R0, R18, UR4 ;  /* 0x0000000412007c36 */ /* 0x000fc60008000000 */
[----:B------:R-:W-:Y:S01]  /*476a0*/  ISETP.GE.AND P0, PT, R19, UR7, PT ;  /* 0x0000000713007c0c */ /* 0x000fe2000bf06270 */
[----:B------:R-:W-:Y:S01]  /*476b0*/  IMAD.WIDE R18, R18, 0x2, R20 ;  /* 0x0000000212127825 */ /* 0x000fe200078e0214 */
[----:B------:R-:W-:-:S03]  /*476c0*/  ISETP.LT.AND P4, PT, R4, UR6, !P1 ;  /* 0x0000000604007c0c */ /* 0x000fc6000cf81270 */
[C---:B------:R-:W-:Y:S02]  /*476d0*/  IMAD.WIDE R16, R0.reuse, 0x2, R2 ;  /* 0x0000000200107825 */ /* 0x040fe400078e0202 */
[----:B------:R0:W-:Y:S01]  /*476e0*/  @P3 STG.E.U16 desc[UR8][R18.64], R26 ;  /* 0x0000001a12003986 */ /* 0x0001e2000c101508 */
[----:B------:R-:W-:Y:S02]  /*476f0*/  ISETP.LT.AND P3, PT, R7, UR6, !P1 ;  /* 0x0000000607007c0c */ /* 0x000fe4000cf61270 */
[----:B------:R-:W-:Y:S01]  /*47700*/  ISETP.LT.AND P5, PT, R11, UR6, !P1 ;  /* 0x000000060b007c0c */ /* 0x000fe2000cfa1270 */
[----:B------:R-:W-:-:S04]  /*47710*/  IMAD.WIDE R22, R0, 0x2, R12 ;  /* 0x0000000200167825 */ /* 0x000fc800078e020c */
[----:B0-----:R-:W-:Y:S01]  /*47720*/  IMAD.WIDE R18, R0, 0x2, R14 ;  /* 0x0000000200127825 */ /* 0x001fe200078e020e */
[----:B---3--:R0:W-:Y:S01]  /*47730*/  @P6 STG.E.U16 desc[UR8][R16.64], R28 ;  /* 0x0000001c10006986 */ /* 0x0081e2000c101508 */
[----:B------:R-:W-:Y:S02]  /*47740*/  PRMT R26, R28, 0x7632, R26 ;  /* 0x000076321c1a7816 */ /* 0x000fe4000000001a */
[----:B------:R-:W-:Y:S01]  /*47750*/  ISETP.LT.AND P6, PT, R5, UR6, !P0 ;  /* 0x0000000605007c0c */ /* 0x000fe2000c7c1270 */
[----:B0-----:R-:W3:Y:S01]  /*47760*/  LDL.LU R28, [R1+0x7c] ;  /* 0x00007c00011c7983 */ /* 0x001ee20000300800 */
[----:B------:R-:W-:-:S03]  /*47770*/  IMAD.WIDE R16, R0, 0x2, R20 ;  /* 0x0000000200107825 */ /* 0x000fc600078e0214 */
[----:B------:R-:W-:Y:S01]  /*47780*/  @P4 STG.E.U16 desc[UR8][R22.64], R26 ;  /* 0x0000001a16004986 */ /* 0x000fe2000c101508 */
[----:B------:R-:W-:Y:S01]  /*47790*/  VIADD R0, R0, UR4 ;  /* 0x0000000400007c36 */ /* 0x000fe20008000000 */
[----:B------:R-:W-:Y:S02]  /*477a0*/  PRMT R25, R10, 0x7632, R25 ;  /* 0x000076320a197816 */ /* 0x000fe40000000019 */
[----:B------:R0:W-:Y:S04]  /*477b0*/  @P3 STG.E.U16 desc[UR8][R18.64], R10 ;  /* 0x0000000a12003986 */ /* 0x0001e8000c101508 */
[----:B------:R1:W-:Y:S04]  /*477c0*/  @P5 STG.E.U16 desc[UR8][R16.64], R25 ;  /* 0x0000001910005986 */ /* 0x0003e8000c101508 */
[----:B0-----:R-:W3:Y:S01]  /*477d0*/  LDL.LU R10, [R1+0x6c] ;  /* 0x00006c00010a7983 */ /* 0x001ee20000300800 */
[----:B-1----:R-:W-:Y:S01]  /*477e0*/  IMAD.WIDE R16, R0, 0x2, R2 ;  /* 0x0000000200107825 */ /* 0x002fe200078e0202 */
[----:B----4-:R-:W-:-:S04]  /*477f0*/  PRMT R26, R9, 0x7632, R26 ;  /* 0x00007632091a7816 */ /* 0x010fc8000000001a */
        /* <DEDUP_REMOVED lines=10> */
[----:B------:R-:W-:Y:S01]  /*478a0*/  VIADD R24, R6, 0x7 ;  /* 0x0000000706187836 */ /* 0x000fe20000000000 */
[----:B------:R-:W-:-:S04]  /*478b0*/  ISETP.LT.AND P5, PT, R11, UR6, !P0 ;  /* 0x000000060b007c0c */ /* 0x000fc8000c7a1270 */
[----:B------:R-:W-:Y:S01]  /*478c0*/  ISETP.GE.AND P2, PT, R24, UR7, PT ;  /* 0x0000000718007c0c */ /* 0x000fe2000bf46270 */
[----:B------:R-:W-:-:S03]  /*478d0*/  IMAD.WIDE R18, R0, 0x2, R20 ;  /* 0x0000000200127825 */ /* 0x000fc600078e0214 */
[----:B------:R-:W-:Y:S01]  /*478e0*/  ISETP.LT.AND P6, PT, R5, UR6, !P2 ;  /* 0x0000000605007c0c */ /* 0x000fe2000d7c1270 */
[----:B------:R-:W-:Y:S02]  /*478f0*/  VIADD R0, R0, UR4 ;  /* 0x0000000400007c36 */ /* 0x000fe40008000000 */
[----:B------:R-:W-:Y:S01]  /*47900*/  VIADD R24, R6, 0x8 ;  /* 0x0000000806187836 */ /* 0x000fe20000000000 */
[----:B------:R-:W-:Y:S01]  /*47910*/  ISETP.LT.AND P3, PT, R4, UR6, !P2 ;  /* 0x0000000604007c0c */ /* 0x000fe2000d761270 */
[----:B------:R-:W-:Y:S01]  /*47920*/  IMAD.WIDE R16, R0, 0x2, R2 ;  /* 0x0000000200107825 */ /* 0x000fe200078e0202 */
[----:B------:R0:W-:Y:S01]  /*47930*/  @P5 STG.E.U16 desc[UR8][R18.64], R25 ;  /* 0x0000001912005986 */ /* 0x0001e2000c101508 */
[----:B------:R-:W-:Y:S02]  /*47940*/  ISETP.LT.AND P5, PT, R7, UR6, !P2 ;  /* 0x0000000607007c0c */ /* 0x000fe4000d7a1270 */
[----:B------:R-:W-:Y:S02]  /*47950*/  ISETP.GE.AND P1, PT, R24, UR7, PT ;  /* 0x0000000718007c0c */ /* 0x000fe4000bf26270 */
[----:B------:R-:W-:-:S02]  /*47960*/  ISETP.LT.AND P2, PT, R11, UR6, !P2 ;  /* 0x000000060b007c0c */ /* 0x000fc4000d741270 */
[----:B------:R-:W-:Y:S01]  /*47970*/  ISETP.LT.AND P4, PT, R5, UR6, !P1 ;  /* 0x0000000605007c0c */ /* 0x000fe2000cf81270 */
[----:B------:R-:W-:Y:S02]  /*47980*/  VIADD R24, R6, 0x9 ;  /* 0x0000000906187836 */ /* 0x000fe40000000000 */
[----:B0-----:R-:W-:-:S03]  /*47990*/  IMAD.WIDE R18, R0, 0x2, R12 ;  /* 0x0000000200127825 */ /* 0x001fc600078e020c */
[----:B------:R-:W-:Y:S01]  /*479a0*/  ISETP.GE.AND P0, PT, R24, UR7, PT ;  /* 0x0000000718007c0c */ /* 0x000fe2000bf06270 */
[----:B------:R-:W-:Y:S01]  /*479b0*/  VIADD R26, R0, UR4 ;  /* 0x00000004001a7c36 */ /* 0x000fe20008000000 */
[----:B---3--:R-:W-:Y:S01]  /*479c0*/  PRMT R29, R28, 0x7632, R29 ;  /* 0x000076321c1d7816 */ /* 0x008fe2000000001d */
[----:B------:R0:W-:Y:S01]  /*479d0*/  @P6 STG.E.U16 desc[UR8][R16.64], R28 ;  /* 0x0000001c10006986 */ /* 0x0001e2000c101508 */
[----:B------:R-:W-:-:S03]  /*479e0*/  IMAD.WIDE R22, R0, 0x2, R20 ;  /* 0x0000000200167825 */ /* 0x000fc600078e0214 */
[----:B------:R-:W-:Y:S04]  /*479f0*/  @P3 STG.E.U16 desc[UR8][R18.64], R29 ;  /* 0x0000001d12003986 */ /* 0x000fe8000c101508 */
[----:B0-----:R-:W3:Y:S01]  /*47a00*/  LDL.LU R28, [R1+0x30] ;  /* 0x00003000011c7983 */ /* 0x001ee20000300800 */
[----:B------:R-:W-:-:S04]  /*47a10*/  IMAD.WIDE R16, R0, 0x2, R14 ;  /* 0x0000000200107825 */ /* 0x000fc800078e020e */
[----:B------:R-:W-:Y:S01]  /*47a20*/  IMAD.WIDE R24, R26, 0x2, R2 ;  /* 0x000000021a187825 */ /* 0x000fe200078e0202 */
[----:B------:R-:W-:Y:S01]  /*47a30*/  PRMT R0, R10, 0x7632, R0 ;  /* 0x000076320a007816 */ /* 0x000fe20000000000 */
[----:B------:R0:W-:Y:S04]  /*47a40*/  @P5 STG.E.U16 desc[UR8][R16.64], R10 ;  /* 0x0000000a10005986 */ /* 0x0001e8000c101508 */
[----:B------:R-:W-:Y:S04]  /*47a50*/  @P2 STG.E.U16 desc[UR8][R22.64], R0 ;  /* 0x0000000016002986 */ /* 0x000fe8000c101508 */
[----:B0-----:R-:W3:Y:S04]  /*47a60*/  LDL.LU R10, [R1+0x20] ;  /* 0x00002000010a7983 */ /* 0x001ee80000300800 */
[----:B----4-:R0:W-:Y:S01]  /*47a70*/  @P4 STG.E.U16 desc[UR8][R24.64], R9 ;  /* 0x0000000918004986 */ /* 0x0101e2000c101508 */
[----:B------:R-:W-:-:S03]  /*47a80*/  PRMT R29, R9, 0x7632, R29 ;  /* 0x00007632091d7816 */ /* 0x000fc6000000001d */
[----:B0-----:R-:W4:Y:S01]  /*47a90*/  LDL.LU R9, [R1+0x54] ;  /* 0x0000540001097983 */ /* 0x001f220000300800 */
[----:B------:R-:W-:Y:S02]  /*47aa0*/  ISETP.LT.AND P3, PT, R4, UR6, !P1 ;  /* 0x0000000604007c0c */ /* 0x000fe4000cf61270 */
[----:B------:R-:W-:Y:S01]  /*47ab0*/  ISETP.LT.AND P4, PT, R7, UR6, !P1 ;  /* 0x0000000607007c0c */ /* 0x000fe2000cf81270 */
[----:B------:R-:W-:-:S04]  /*47ac0*/  IMAD.WIDE R18, R26, 0x2, R12 ;  /* 0x000000021a127825 */ /* 0x000fc800078e020c */
[----:B------:R-:W-:-:S04]  /*47ad0*/  IMAD.WIDE R16, R26, 0x2, R14 ;  /* 0x000000021a107825 */ /* 0x000fc800078e020e */
[C---:B------:R-:W-:Y:S02]  /*47ae0*/  VIADD R0, R26.reuse, UR4 ;  /* 0x000000041a007c36 */ /* 0x040fe40008000000 */
[----:B------:R-:W-:Y:S01]  /*47af0*/  IMAD.WIDE R22, R26, 0x2, R20 ;  /* 0x000000021a167825 */ /* 0x000fe200078e0214 */
[----:B------:R-:W-:Y:S01]  /*47b00*/  @P3 STG.E.U16 desc[UR8][R18.64], R29 ;  /* 0x0000001d12003986 */ /* 0x000fe2000c101508 */
[----:B--2---:R-:W-:-:S03]  /*47b10*/  PRMT R26, R8, 0x7632, R26 ;  /* 0x00007632081a7816 */ /* 0x004fc6000000001a */
[----:B------:R0:W-:Y:S04]  /*47b20*/  @P4 STG.E.U16 desc[UR8][R16.64], R8 ;  /* 0x0000000810004986 */ /* 0x0001e8000c101508 */
[----:B0-----:R-:W2:Y:S01]  /*47b30*/  LDL.LU R8, [R1+0x44] ;  /* 0x0000440001087983 */ /* 0x001ea20000300800 */
[----:B------:R-:W-:Y:S02]  /*47b40*/  ISETP.LT.AND P2, PT, R11, UR6, !P1 ;  /* 0x000000060b007c0c */ /* 0x000fe4000cf41270 */
[----:B------:R-:W-:Y:S01]  /*47b50*/  ISETP.LT.AND P5, PT, R5, UR6, !P0 ;  /* 0x0000000605007c0c */ /* 0x000fe2000c7a1270 */
[----:B------:R-:W-:Y:S02]  /*47b60*/  VIADD R27, R6, 0xa ;  /* 0x0000000a061b7836 */ /* 0x000fe40000000000 */
[----:B------:R-:W-:Y:S01]  /*47b70*/  IMAD.WIDE R24, R0, 0x2, R2 ;  /* 0x0000000200187825 */ /* 0x000fe200078e0202 */
[----:B------:R-:W-:-:S02]  /*47b80*/  ISETP.LT.AND P3, PT, R7, UR6, !P0 ;  /* 0x0000000607007c0c */ /* 0x000fc4000c761270 */
[----:B------:R-:W-:-:S05]  /*47b90*/  ISETP.GE.AND P6, PT, R27, UR7, PT ;  /* 0x000000071b007c0c */ /* 0x000fca000bfc6270 */
[----:B------:R0:W-:Y:S01]  /*47ba0*/  @P2 STG.E.U16 desc[UR8][R22.64], R26 ;  /* 0x0000001a16002986 */ /* 0x0001e2000c101508 */
[----:B------:R-:W-:Y:S02]  /*47bb0*/  ISETP.LT.AND P2, PT, R4, UR6, !P0 ;  /* 0x0000000604007c0c */ /* 0x000fe4000c741270 */
[----:B------:R-:W-:Y:S02]  /*47bc0*/  ISETP.LT.AND P0, PT, R11, UR6, !P0 ;  /* 0x000000060b007c0c */ /* 0x000fe4000c701270 */
[----:B------:R-:W-:Y:S01]  /*47bd0*/  ISETP.LT.AND P4, PT, R5, UR6, !P6 ;  /* 0x0000000605007c0c */ /* 0x000fe2000f781270 */
[----:B------:R-:W-:Y:S02]  /*47be0*/  VIADD R27, R6, 0xb ;  /* 0x0000000b061b7836 */ /* 0x000fe40000000000 */
[----:B------:R-:W-:-:S04]  /*47bf0*/  IMAD.WIDE R18, R0, 0x2, R14 ;  /* 0x0000000200127825 */ /* 0x000fc800078e020e */
[----:B0-----:R-:W-:Y:S01]  /*47c00*/  IMAD.WIDE R22, R0, 0x2, R12 ;  /* 0x0000000200167825 */ /* 0x001fe200078e020c */
[----:B------:R-:W-:-:S03]  /*47c10*/  ISETP.GE.AND P1, PT, R27, UR7, PT ;  /* 0x000000071b007c0c */ /* 0x000fc6000bf26270 */
[----:B------:R-:W-:Y:S01]  /*47c20*/  VIADD R16, R0, UR4 ;  /* 0x0000000400107c36 */ /* 0x000fe20008000000 */
[----:B---3--:R0:W-:Y:S01]  /*47c30*/  @P5 STG.E.U16 desc[UR8][R24.64], R28 ;  /* 0x0000001c18005986 */ /* 0x0081e2000c101508 */
[----:B------:R-:W-:Y:S02]  /*47c40*/  PRMT R29, R28, 0x7632, R29 ;  /* 0x000076321c1d7816 */ /* 0x000fe4000000001d */
[----:B------:R-:W-:Y:S01]  /*47c50*/  IMAD.WIDE R26, R16, 0x2, R2 ;  /* 0x00000002101a7825 */ /* 0x000fe200078e0202 */
[----:B0-----:R-:W3:Y:S03]  /*47c60*/  LDL.LU R28, [R1+0x34] ;  /* 0x00003400011c7983 */ /* 0x001ee60000300800 */
[----:B------:R-:W-:Y:S01]  /*47c70*/  IMAD.WIDE R24, R0, 0x2, R20 ;  /* 0x0000000200187825 */ /* 0x000fe200078e0214 */
[----:B------:R-:W-:Y:S01]  /*47c80*/  @P2 STG.E.U16 desc[UR8][R22.64], R29 ;  /* 0x0000001d16002986 */ /* 0x000fe2000c101508 */
[----:B------:R-:W-:-:S03]  /*47c90*/  PRMT R0, R10, 0x7632, R0 ;  /* 0x000076320a007816 */ /* 0x000fc60000000000 */
        /* <DEDUP_REMOVED lines=9> */
[----:B------:R-:W-:-:S06]  /*47d30*/  IMAD.WIDE R18, R16, 0x2, R14 ;  /* 0x0000000210127825 */ /* 0x000fcc00078e020e */
        /* <DEDUP_REMOVED lines=9> */
[----:B------:R-:W-:-:S04]  /*47dd0*/  IMAD.WIDE R16, R16, 0x2, R20 ;  /* 0x0000000210107825 */ /* 0x000fc800078e0214 */
[----:B------:R-:W-:Y:S01]  /*47de0*/  IMAD.WIDE R24, R0, 0x2, R2 ;  /* 0x0000000200187825 */ /* 0x000fe200078e0202 */
[----:B------:R-:W-:Y:S01]  /*47df0*/  ISETP.LT.AND P0, PT, R4, UR6, !P1 ;  /* 0x0000000604007c0c */ /* 0x000fe2000cf01270 */
[----:B------:R0:W-:Y:S01]  /*47e00*/  @P6 STG.E.U16 desc[UR8][R16.64], R27 ;  /* 0x0000001b10006986 */ /* 0x0001e2000c101508 */
[----:B------:R-:W-:Y:S01]  /*47e10*/  ISETP.LT.AND P6, PT, R11, UR6, !P1 ;  /* 0x000000060b007c0c */ /* 0x000fe2000cfc1270 */
[----:B------:R-:W-:Y:S02]  /*47e20*/  VIADD R26, R6, 0xd ;  /* 0x0000000d061a7836 */ /* 0x000fe40000000000 */
[----:B------:R-:W-:-:S03]  /*47e30*/  IMAD.WIDE R22, R0, 0x2, R12 ;  /* 0x0000000200167825 */ /* 0x000fc600078e020c */
[----:B------:R-:W-:Y:S01]  /*47e40*/  ISETP.GE.AND P3, PT, R26, UR7, PT ;  /* 0x000000071a007c0c */ /* 0x000fe2000bf66270 */
[----:B------:R-:W-:-:S04]  /*47e50*/  IMAD.WIDE R18, R0, 0x2, R14 ;  /* 0x0000000200127825 */ /* 0x000fc800078e020e */
[----:B0-----:R-:W-:Y:S01]  /*47e60*/  VIADD R16, R0, UR4 ;  /* 0x0000000400107c36 */ /* 0x001fe20008000000 */
[----:B---3--:R0:W-:Y:S01]  /*47e70*/  @P4 STG.E.U16 desc[UR8][R24.64], R28 ;  /* 0x0000001c18004986 */ /* 0x0081e2000c101508 */
[----:B------:R-:W-:Y:S02]  /*47e80*/  ISETP.LT.AND P4, PT, R7, UR6, !P1 ;  /* 0x0000000607007c0c */ /* 0x000fe4000cf81270 */
[----:B------:R-:W-:Y:S02]  /*47e90*/  ISETP.LT.AND P1, PT, R5, UR6, !P5 ;  /* 0x0000000605007c0c */ /* 0x000fe4000ef21270 */
[----:B------:R-:W-:Y:S01]  /*47ea0*/  PRMT R29, R28, 0x7632, R29 ;  /* 0x000076321c1d7816 */ /* 0x000fe2000000001d */
[----:B------:R-:W-:-:S04]  /*47eb0*/  IMAD.WIDE R26, R16, 0x2, R2 ;  /* 0x00000002101a7825 */ /* 0x000fc800078e0202 */
[----:B0-----:R-:W-:Y:S01]  /*47ec0*/  IMAD.WIDE R24, R0, 0x2, R20 ;  /* 0x0000000200187825 */ /* 0x001fe200078e0214 */
[----:B------:R-:W-:Y:S01]  /*47ed0*/  @P0 STG.E.U16 desc[UR8][R22.64], R29 ;  /* 0x0000001d16000986 */ /* 0x000fe2000c101508 */
[----:B------:R-:W-:-:S03]  /*47ee0*/  PRMT R0, R10, 0x7632, R0 ;  /* 0x000076320a007816 */ /* 0x000fc60000000000 */
[----:B------:R0:W-:Y:S04]  /*47ef0*/  @P4 STG.E.U16 desc[UR8][R18.64], R10 ;  /* 0x0000000a12004986 */ /* 0x0001e8000c101508 */
[----:B------:R-:W-:Y:S04]  /*47f00*/  @P6 STG.E.U16 desc[UR8][R24.64], R0 ;  /* 0x0000000018006986 */ /* 0x000fe8000c101508 */
[----:B0-----:R-:W3:Y:S04]  /*47f10*/  LDL.LU R10, [R1+0x28] ;  /* 0x00002800010a7983 */ /* 0x001ee80000300800 */
[----:B----4-:R0:W-:Y:S01]  /*47f20*/  @P1 STG.E.U16 desc[UR8][R26.64], R9 ;  /* 0x000000091a001986 */ /* 0x0101e2000c101508 */
[----:B------:R-:W-:-:S03]  /*47f30*/  ISETP.LT.AND P0, PT, R4, UR6, !P5 ;  /* 0x0000000604007c0c */ /* 0x000fc6000ef01270 */
[----:B0-----:R-:W4:Y:S01]  /*47f40*/  LDL.LU R27, [R1+0x38] ;  /* 0x00003800011b7983 */ /* 0x001f220000300800 */
[----:B------:R-:W-:-:S03]  /*47f50*/  ISETP.LT.AND P6, PT, R7, UR6, !P5 ;  /* 0x0000000607007c0c */ /* 0x000fc6000efc1270 */
[----:B------:R-:W4:Y:S01]  /*47f60*/  LDL.LU R28, [R1+0x5c] ;  /* 0x00005c00011c7983 */ /* 0x000f220000300800 */
[----:B------:R-:W-:Y:S01]  /*47f70*/  VIADD R17, R6, 0xe ;  /* 0x0000000e06117836 */ /* 0x000fe20000000000 */
[----:B------:R-:W-:Y:S01]  /*47f80*/  PRMT R26, R9, 0x7632, R26 ;  /* 0x00007632091a7816 */ /* 0x000fe2000000001a */
[----:B------:R-:W-:-:S04]  /*47f90*/  IMAD.WIDE R18, R16, 0x2, R12 ;  /* 0x0000000210127825 */ /* 0x000fc800078e020c */
[----:B------:R-:W-:Y:S01]  /*47fa0*/  IMAD.WIDE R22, R16, 0x2, R14 ;  /* 0x0000000210167825 */ /* 0x000fe200078e020e */
[----:B------:R-:W-:Y:S01]  /*47fb0*/  ISETP.GE.AND P2, PT, R17, UR7, PT ;  /* 0x0000000711007c0c */ /* 0x000fe2000bf46270 */
[----:B------:R-:W-:Y:S01]  /*47fc0*/  @P0 STG.E.U16 desc[UR8][R18.64], R26 ;  /* 0x0000001a12000986 */ /* 0x000fe2000c101508 */
[----:B--2---:R-:W-:-:S03]  /*47fd0*/  PRMT R17, R8, 0x7632, R17 ;  /* 0x0000763208117816 */ /* 0x004fc60000000011 */
[----:B------:R0:W-:Y:S04]  /*47fe0*/  @P6 STG.E.U16 desc[UR8][R22.64], R8 ;  /* 0x0000000816006986 */ /* 0x0001e8000c101508 */
[----:B0-----:R-:W2:Y:S04]  /*47ff0*/  LDL R8, [R1+0x3c] ;  /* 0x00003c0001087983 */ /* 0x001ea80000100800 */
[----:B------:R-:W2:Y:S01]  /*48000*/  LDL.LU R9, [R1+0x4c] ;  /* 0x00004c0001097983 */ /* 0x000ea20000300800 */
[----:B------:R-:W-:Y:S01]  /*48010*/  ISETP.LT.AND P5, PT, R11, UR6, !P5 ;  /* 0x000000060b007c0c */ /* 0x000fe2000efa1270 */
[----:B------:R-:W-:Y:S01]  /*48020*/  IMAD.WIDE R24, R16, 0x2, R20 ;  /* 0x0000000210187825 */ /* 0x000fe200078e0214 */
[----:B------:R-:W-:-:S02]  /*48030*/  ISETP.LT.AND P4, PT, R5, UR6, !P3 ;  /* 0x0000000605007c0c */ /* 0x000fc4000df81270 */
[----:B------:R-:W-:Y:S01]  /*48040*/  ISETP.LT.AND P1, PT, R4, UR6, !P3 ;  /* 0x0000000604007c0c */ /* 0x000fe2000df21270 */
[----:B------:R-:W-:Y:S02]  /*48050*/  VIADD R0, R6, 0xf ;  /* 0x0000000f06007836 */ /* 0x000fe40000000000 */
[----:B------:R-:W-:-:S03]  /*48060*/  VIADD R16, R16, UR4 ;  /* 0x0000000410107c36 */ /* 0x000fc60008000000 */
[----:B------:R-:W-:Y:S01]  /*48070*/  ISETP.GE.AND P0, PT, R0, UR7, PT ;  /* 0x0000000700007c0c */ /* 0x000fe2000bf06270 */
[C---:B------:R-:W-:Y:S02]  /*48080*/  IMAD.WIDE R18, R16.reuse, 0x2, R2 ;  /* 0x0000000210127825 */ /* 0x040fe400078e0202 */
[----:B------:R3:W-:Y:S01]  /*48090*/  @P5 STG.E.U16 desc[UR8][R24.64], R17 ;  /* 0x0000001118005986 */ /* 0x0007e2000c101508 */
[----:B------:R-:W-:Y:S01]  /*480a0*/  ISETP.LT.AND P5, PT, R7, UR6, !P3 ;  /* 0x0000000607007c0c */ /* 0x000fe2000dfa1270 */
[----:B------:R-:W-:Y:S01]  /*480b0*/  IMAD.WIDE R22, R16, 0x2, R12 ;  /* 0x0000000210167825 */ /* 0x000fe200078e020c */
[----:B------:R-:W-:Y:S02]  /*480c0*/  ISETP.LT.AND P3, PT, R11, UR6, !P3 ;  /* 0x000000060b007c0c */ /* 0x000fe4000df61270 */
[----:B------:R-:W-:Y:S02]  /*480d0*/  ISETP.LT.AND P6, PT, R5, UR6, !P2 ;  /* 0x0000000605007c0c */ /* 0x000fe4000d7c1270 */
[----:B---3--:R-:W-:-:S02]  /*480e0*/  PRMT R25, R10, 0x7632, R25 ;  /* 0x000076320a197816 */ /* 0x008fc40000000019 */
[----:B----4-:R-:W-:Y:S01]  /*480f0*/  PRMT R0, R27, 0x7632, R0 ;  /* 0x000076321b007816 */ /* 0x010fe20000000000 */
[----:B------:R0:W-:Y:S01]  /*48100*/  @P4 STG.E.U16 desc[UR8][R18.64], R27 ;  /* 0x0000001b12004986 */ /* 0x0001e2000c101508 */
[----:B------:R-:W-:-:S03]  /*48110*/  ISETP.LT.AND P4, PT, R4, UR6, !P2 ;  /* 0x0000000604007c0c */ /* 0x000fc6000d781270 */
[----:B------:R1:W-:Y:S01]  /*48120*/  @P1 STG.E.U16 desc[UR8][R22.64], R0 ;  /* 0x0000000016001986 */ /* 0x0003e2000c101508 */
[----:B0-----:R-:W-:-:S04]  /*48130*/  IMAD.WIDE R18, R16, 0x2, R14 ;  /* 0x0000000210127825 */ /* 0x001fc800078e020e */
[C---:B-1----:R-:W-:Y:S02]  /*48140*/  VIADD R0, R16.reuse, UR4 ;  /* 0x0000000410007c36 */ /* 0x042fe40008000000 */
[----:B------:R-:W-:Y:S01]  /*48150*/  IMAD.WIDE R16, R16, 0x2, R20 ;  /* 0x0000000210107825 */ /* 0x000fe200078e0214 */
[----:B------:R0:W-:Y:S04]  /*48160*/  @P5 STG.E.U16 desc[UR8][R18.64], R10 ;  /* 0x0000000a12005986 */ /* 0x0001e8000c101508 */
[----:B------:R1:W-:Y:S01]  /*48170*/  @P3 STG.E.U16 desc[UR8][R16.64], R25 ;  /* 0x0000001910003986 */ /* 0x0003e2000c101508 */
[----:B------:R-:W-:Y:S01]  /*48180*/  ISETP.LT.AND P3, PT, R7, UR6, !P2 ;  /* 0x0000000607007c0c */ /* 0x000fe2000d761270 */
[----:B------:R-:W-:Y:S01]  /*48190*/  IMAD.WIDE R22, R0, 0x2, R2 ;  /* 0x0000000200167825 */ /* 0x000fe200078e0202 */
[----:B0-----:R-:W-:Y:S01]  /*481a0*/  PRMT R18, R28, 0x7632, R18 ;  /* 0x000076321c127816 */ /* 0x001fe20000000012 */
[----:B------:R-:W3:Y:S02]  /*481b0*/  LDL.LU R10, [R1+0x2c] ;  /* 0x00002c00010a7983 */ /* 0x000ee40000300800 */
[----:B-1----:R-:W-:-:S02]  /*481c0*/  IMAD.WIDE R16, R0, 0x2, R12 ;  /* 0x0000000200107825 */ /* 0x002fc400078e020c */
[----:B------:R0:W-:Y:S04]  /*481d0*/  @P6 STG.E.U16 desc[UR8][R22.64], R28 ;  /* 0x0000001c16006986 */ /* 0x0001e8000c101508 */
[----:B------:R1:W-:Y:S01]  /*481e0*/  @P4 STG.E.U16 desc[UR8][R16.64], R18 ;  /* 0x0000001210004986 */ /* 0x0003e2000c101508 */
[----:B------:R-:W-:-:S03]  /*481f0*/  VIADD R26, R0, UR4 ;  /* 0x00000004001a7c36 */ /* 0x000fc60008000000 */
[----:B0-----:R-:W4:Y:S01]  /*48200*/  LDL.LU R28, [R1+0xb0] ;  /* 0x0000b000011c7983 */ /* 0x001f220000300800 */
[----:B-1----:R-:W-:-:S04]  /*48210*/  IMAD.WIDE R16, R0, 0x2, R14 ;  /* 0x0000000200107825 */ /* 0x002fc800078e020e */
[----:B------:R-:W-:Y:S01]  /*48220*/  IMAD.WIDE R18, R0, 0x2, R20 ;  /* 0x0000000200127825 */ /* 0x000fe200078e0214 */
[----:B--2---:R-:W-:Y:S02]  /*48230*/  PRMT R0, R8, 0x7632, R0 ;  /* 0x0000763208007816 */ /* 0x004fe40000000000 */
[----:B------:R-:W2:Y:S01]  /*48240*/  LDL.LU R8, [R1+0x1c0c] ;  /* 0x001c0c0001087983 */ /* 0x000ea20000300800 */
[----:B------:R-:W-:-:S03]  /*48250*/  PRMT R29, R9, 0x7632, R29 ;  /* 0x00007632091d7816 */ /* 0x000fc6000000001d */
[----:B------:R0:W-:Y:S04]  /*48260*/  @P3 STG.E.U16 desc[UR8][R16.64], R9 ;  /* 0x0000000910003986 */ /* 0x0001e8000c101508 */
[----:B0-----:R-:W2:Y:S04]  /*48270*/  LDL.LU R9, [R1+0x1c08] ;  /* 0x001c080001097983 */ /* 0x001ea80000300800 */
[----:B------:R-:W4:Y:S01]  /*48280*/  LDL.LU R17, [R1+0x3c] ;  /* 0x00003c0001117983 */ /* 0x000f220000300800 */
[----:B------:R-:W-:Y:S02]  /*48290*/  ISETP.LT.AND P2, PT, R11, UR6, !P2 ;  /* 0x000000060b007c0c */ /* 0x000fe4000d741270 */
[----:B------:R-:W-:-:S02]  /*482a0*/  ISETP.LT.AND P5, PT, R5, UR6, !P0 ;  /* 0x0000000605007c0c */ /* 0x000fc4000c7a1270 */
[----:B------:R-:W-:Y:S01]  /*482b0*/  ISETP.LT.AND P6, PT, R4, UR6, !P0 ;  /* 0x0000000604007c0c */ /* 0x000fe2000c7c1270 */
[----:B------:R-:W-:Y:S02]  /*482c0*/  VIADD R24, R6, 0x10 ;  /* 0x0000001006187836 */ /* 0x000fe40000000000 */
[----:B------:R-:W-:-:S03]  /*482d0*/  IMAD.WIDE R22, R26, 0x2, R2 ;  /* 0x000000021a167825 */ /* 0x000fc600078e0202 */
[----:B------:R-:W-:Y:S01]  /*482e0*/  ISETP.GE.AND P1, PT, R24, UR7, PT ;  /* 0x0000000718007c0c */ /* 0x000fe2000bf26270 */
[----:B------:R-:W-:Y:S02]  /*482f0*/  IMAD.WIDE R24, R26, 0x2, R12 ;  /* 0x000000021a187825 */ /* 0x000fe400078e020c */
[----:B------:R0:W-:Y:S01]  /*48300*/  @P2 STG.E.U16 desc[UR8][R18.64], R29 ;  /* 0x0000001d12002986 */ /* 0x0001e2000c101508 */
[----:B------:R-:W-:Y:S01]  /*48310*/  ISETP.LT.AND P2, PT, R7, UR6, !P0 ;  /* 0x0000000607007c0c */ /* 0x000fe2000c741270 */
[C---:B------:R-:W-:Y:S01]  /*48320*/  VIADD R16, R6.reuse, 0x12 ;  /* 0x0000001206107836 */ /* 0x040fe20000000000 */
[----:B------:R-:W-:Y:S01]  /*48330*/  ISETP.LT.AND P0, PT, R11, UR6, !P0 ;  /* 0x000000060b007c0c */ /* 0x000fe2000c701270 */
[----:B------:R-:W-:-:S03]  /*48340*/  VIADD R27, R6, 0x11 ;  /* 0x00000011061b7836 */ /* 0x000fc60000000000 */
[----:B------:R-:W-:Y:S02]  /*48350*/  ISETP.GE.AND P3, PT, R16, UR7, PT ;  /* 0x0000000710007c0c */ /* 0x000fe4000bf66270 */
[----:B------:R-:W-:Y:S01]  /*48360*/  ISETP.GE.AND P4, PT, R27, UR7, PT ;  /* 0x000000071b007c0c */ /* 0x000fe2000bf86270 */
[----:B0-----:R-:W-:Y:S01]  /*48370*/  IMAD.WIDE R18, R26, 0x2, R20 ;  /* 0x000000021a127825 */ /* 0x001fe200078e0214 */
[----:B---3--:R-:W-:Y:S01]  /*48380*/  PRMT R27, R10, 0x7632, R27 ;  /* 0x000076320a1b7816 */ /* 0x008fe2000000001b */
[----:B----4-:R0:W-:Y:S04]  /*48390*/  @P5 STG.E.U16 desc[UR8][R22.64], R17 ;  /* 0x0000001116005986 */ /* 0x0101e8000c101508 */
[----:B------:R1:W-:Y:S01]  /*483a0*/  @P6 STG.E.U16 desc[UR8][R24.64], R0 ;  /* 0x0000000018006986 */ /* 0x0003e2000c101508 */
[----:B------:R-:W-:Y:S01]  /*483b0*/  ISETP.LT.AND P6, PT, R5, UR6, !P1 ;  /* 0x0000000605007c0c */ /* 0x000fe2000cfc1270 */
[----:B0-----:R-:W-:-:S04]  /*483c0*/  IMAD.WIDE R16, R26, 0x2, R14 ;  /* 0x000000021a107825 */ /* 0x001fc800078e020e */
[----:B-1----:R-:W-:Y:S01]  /*483d0*/  VIADD R0, R26, UR4 ;  /* 0x000000041a007c36 */ /* 0x002fe20008000000 */
[----:B------:R0:W-:Y:S03]  /*483e0*/  @P2 STG.E.U16 desc[UR8][R16.64], R10 ;  /* 0x0000000a10002986 */ /* 0x0001e6000c101508 */
[----:B------:R-:W-:Y:S01]  /*483f0*/  IMAD.WIDE R22, R0, 0x2, R2 ;  /* 0x0000000200167825 */ /* 0x000fe200078e0202 */
[----:B------:R-:W-:Y:S04]  /*48400*/  @P0 STG.E.U16 desc[UR8][R18.64], R27 ;  /* 0x0000001b12000986 */ /* 0x000fe8000c101508 */
[----:B------:R1:W-:Y:S04]  /*48410*/  @P6 STG.E.U16 desc[UR8][R22.64], R28 ;  /* 0x0000001c16006986 */ /* 0x0003e8000c101508 */
[----:B0-----:R-:W3:Y:S01]  /*48420*/  LDL.LU R10, [R1+0x1c04] ;  /* 0x001c0400010a7983 */ /* 0x001ee20000300800 */
[----:B------:R-:W-:-:S03]  /*48430*/  ISETP.LT.AND P5, PT, R4, UR6, !P1 ;  /* 0x0000000604007c0c */ /* 0x000fc6000cfa1270 */
[----:B-1----:R-:W4:Y:S01]  /*48440*/  LDL.LU R23, [R1+0xa0] ;  /* 0x0000a00001177983 */ /* 0x002f220000300800 */
[----:B------:R-:W-:Y:S01]  /*48450*/  IMAD.WIDE R24, R0, 0x2, R12 ;  /* 0x0000000200187825 */ /* 0x000fe200078e020c */
[----:B------:R-:W-:Y:S02]  /*48460*/  PRMT R26, R28, 0x7632, R26 ;  /* 0x000076321c1a7816 */ /* 0x000fe4000000001a */
[----:B------:R-:W2:Y:S06]  /*48470*/  LDL.LU R28, [R1+0xb4] ;  /* 0x0000b400011c7983 */ /* 0x000eac0000300800 */
[----:B------:R0:W-:Y:S04]  /*48480*/  @P5 STG.E.U16 desc[UR8][R24.64], R26 ;  /* 0x0000001a18005986 */ /* 0x0001e8000c101508 */
[----:B0-----:R-:W3:Y:S01]  /*48490*/  LDL.LU R26, [R1+0x10] ;  /* 0x00001000011a7983 */ /* 0x001ee20000300800 */
[----:B------:R-:W-:-:S02]  /*484a0*/  ISETP.LT.AND P0, PT, R7, UR6, !P1 ;  /* 0x0000000607007c0c */ /* 0x000fc4000cf01270 */
[----:B------:R-:W-:Y:S01]  /*484b0*/  ISETP.LT.AND P2, PT, R11, UR5, !P1 ;  /* 0x000000050b007c0c */ /* 0x000fe2000cf41270 */
[----:B------:R-:W-:Y:S01]  /*484c0*/  VIADD R17, R6, 0x13 ;  /* 0x0000001306117836 */ /* 0x000fe20000000000 */
[----:B------:R-:W-:Y:S01]  /*484d0*/  ULDC UR6, c[0x0][0x228] ;  /* 0x00008a0000067ab9 */ /* 0x000fe20000000800 */
[----:B------:R-:W-:-:S04]  /*484e0*/  IMAD.WIDE R18, R0, 0x2, R14 ;  /* 0x0000000200127825 */ /* 0x000fc800078e020e */
[C---:B------:R-:W-:Y:S01]  /*484f0*/  IMAD.WIDE R24, R0.reuse, 0x2, R20 ;  /* 0x0000000200187825 */ /* 0x040fe200078e0214 */
[----:B------:R-:W-:Y:S01]  /*48500*/  ISETP.GE.AND P1, PT, R17, UR7, PT ;  /* 0x0000000711007c0c */ /* 0x000fe2000bf26270 */
[----:B------:R-:W-:Y:S01]  /*48510*/  ULDC UR5, c[0x0][0x228] ;  /* 0x00008a0000057ab9 */ /* 0x000fe20000000800 */
[----:B------:R-:W-:Y:S01]  /*48520*/  ISETP.LT.AND P6, PT, R5, UR6, !P4 ;  /* 0x0000000605007c0c */ /* 0x000fe2000e7c1270 */
[----:B------:R-:W-:Y:S01]  /*48530*/  VIADD R16, R0, UR4 ;  /* 0x0000000400107c36 */ /* 0x000fe20008000000 */
[----:B------:R-:W-:Y:S01]  /*48540*/  ISETP.LT.AND P5, PT, R4, UR10, !P4 ;  /* 0x0000000a04007c0c */ /* 0x000fe2000e7a1270 */
[----:B------:R-:W-:Y:S01]  /*48550*/  ULDC UR6, c[0x0][0x228] ;  /* 0x00008a0000067ab9 */ /* 0x000fe20000000800 */
[----:B------:R-:W-:Y:S01]  /*48560*/  ULDC UR10, c[0x0][0x228] ;  /* 0x00008a00000a7ab9 */ /* 0x000fe20000000800 */
[----:B----4-:R-:W-:Y:S01]  /*48570*/  PRMT R17, R23, 0x7632, R17 ;  /* 0x0000763217117816 */ /* 0x010fe20000000011 */
[----:B------:R-:W-:Y:S04]  /*48580*/  @P0 STG.E.U16 desc[UR8][R18.64], R23 ;  /* 0x0000001712000986 */ /* 0x000fe8000c101508 */
[----:B------:R0:W-:Y:S04]  /*48590*/  @P2 STG.E.U16 desc[UR8][R24.64], R17 ;  /* 0x0000001118002986 */ /* 0x0001e8000c101508 */
[----:B0-----:R-:W4:Y:S01]  /*485a0*/  LDL.LU R25, [R1] ;  /* 0x0000000001197983 */ /* 0x001f220000300800 */
[----:B------:R-:W-:Y:S01]  /*485b0*/  IMAD.WIDE R22, R16, 0x2, R2 ;  /* 0x0000000210167825 */ /* 0x000fe200078e0202 */
[----:B---3--:R-:W-:-:S04]  /*485c0*/  PRMT R0, R26, 0x7632, R0 ;  /* 0x000076321a007816 */ /* 0x008fc80000000000 */
[----:B------:R0:W-:Y:S04]  /*485d0*/  @P6 STG.E.U16 desc[UR8][R22.64], R26 ;  /* 0x0000001a16006986 */ /* 0x0001e8000c101508 */
[----:B0-----:R-:W3:Y:S01]  /*485e0*/  LDL.LU R26, [R1+0xa4] ;  /* 0x0000a400011a7983 */ /* 0x001ee20000300800 */
[----:B------:R-:W-:Y:S01]  /*485f0*/  ISETP.LT.AND P0, PT, R7, UR5, !P4 ;  /* 0x0000000507007c0c */ /* 0x000fe2000e701270 */
[C---:B------:R-:W-:Y:S01]  /*48600*/  IMAD.WIDE R18, R16.reuse, 0x2, R12 ;  /* 0x0000000210127825 */ /* 0x040fe200078e020c */
[----:B------:R-:W-:Y:S02]  /*48610*/  ULDC UR5, c[0x0][0x228] ;  /* 0x00008a0000057ab9 */ /* 0x000fe40000000800 */
[----:B------:R-:W-:Y:S01]  /*48620*/  ISETP.LT.AND P6, PT, R11, UR5, !P4 ;  /* 0x000000050b007c0c */ /* 0x000fe2000e7c1270 */
[----:B------:R-:W-:Y:S01]  /*48630*/  ULDC UR5, c[0x0][0x228] ;  /* 0x00008a0000057ab9 */ /* 0x000fe20000000800 */
[----:B------:R0:W-:Y:S01]  /*48640*/  @P5 STG.E.U16 desc[UR8][R18.64], R0 ;  /* 0x0000000012005986 */ /* 0x0001e2000c101508 */
[----:B------:R-:W-:Y:S01]  /*48650*/  ISETP.LT.AND P4, PT, R5, UR6, !P3 ;  /* 0x0000000605007c0c */ /* 0x000fe2000df81270 */
[----:B------:R-:W-:Y:S01]  /*48660*/  VIADD R17, R16, UR4 ;  /* 0x0000000410117c36 */ /* 0x000fe20008000000 */
[----:B------:R-:W-:Y:S01]  /*48670*/  ISETP.LT.AND P5, PT, R4, UR10, !P3 ;  /* 0x0000000a04007c0c */ /* 0x000fe2000dfa1270 */
[----:B------:R-:W-:Y:S01]  /*48680*/  ULDC UR6, c[0x0][0x228] ;  /* 0x00008a0000067ab9 */ /* 0x000fe20000000800 */
[----:B------:R-:W-:Y:S01]  /*48690*/  ULDC UR10, c[0x0][0x228] ;  /* 0x00008a00000a7ab9 */ /* 0x000fe20000000800 */
[----:B0-----:R-:W-:-:S04]  /*486a0*/  IMAD.WIDE R18, R16, 0x2, R14 ;  /* 0x0000000210127825 */ /* 0x001fc800078e020e */
[----:B------:R-:W-:-:S05]  /*486b0*/  VIADD R0, R6, 0x14 ;  /* 0x0000001406007836 */ /* 0x000fca0000000000 */
[----:B------:R-:W-:Y:S01]  /*486c0*/  ISETP.GE.AND P2, PT, R0, UR7, PT ;  /* 0x0000000700007c0c */ /* 0x000fe2000bf46270 */
[----:B------:R-:W-:Y:S01]  /*486d0*/  IMAD.WIDE R22, R17, 0x2, R2 ;  /* 0x0000000211167825 */ /* 0x000fe200078e0202 */
[----:B----4-:R0:W-:Y:S01]  /*486e0*/  @P0 STG.E.U16 desc[UR8][R18.64], R25 ;  /* 0x0000001912000986 */ /* 0x0101e2000c101508 */
[----:B------:R-:W-:Y:S01]  /*486f0*/  ISETP.LT.AND P0, PT, R7, UR5, !P3 ;  /* 0x0000000507007c0c */ /* 0x000fe2000df01270 */
[----:B------:R-:W-:Y:S01]  /*48700*/  ULDC UR5, c[0x0][0x228] ;  /* 0x00008a0000057ab9 */ /* 0x000fe20000000800 */
[----:B------:R-:W-:Y:S02]  /*48710*/  PRMT R0, R25, 0x7632, R0 ;  /* 0x0000763219007816 */ /* 0x000fe40000000000 */
[----:B------:R-:W-:Y:S01]  /*48720*/  ISETP.LT.AND P3, PT, R11, UR5, !P3 ;  /* 0x000000050b007c0c */ /* 0x000fe2000df61270 */
[----:B------:R-:W-:Y:S01]  /*48730*/  ULDC UR5, c[0x0][0x228] ;  /* 0x00008a0000057ab9 */ /* 0x000fe20000000800 */
[----:B0-----:R-:W-:Y:S01]  /*48740*/  IMAD.WIDE R18, R16, 0x2, R20 ;  /* 0x0000000210127825 */ /* 0x001fe200078e0214 */
[----:B--2---:R-:W-:-:S03]  /*48750*/  PRMT R16, R28, 0x7632, R16 ;  /* 0x000076321c107816 */ /* 0x004fc60000000010 */
[----:B------:R-:W-:Y:S01]  /*48760*/  IMAD.WIDE R24, R17, 0x2, R12 ;  /* 0x0000000211187825 */ /* 0x000fe200078e020c */
[----:B------:R0:W-:Y:S01]  /*48770*/  @P6 STG.E.U16 desc[UR8][R18.64], R0 ;  /* 0x0000000012006986 */ /* 0x0001e2000c101508 */
[----:B---3--:R-:W-:-:S03]  /*48780*/  PRMT R29, R26, 0x7632, R29 ;  /* 0x000076321a1d7816 */ /* 0x008fc6000000001d */
[----:B------:R-:W-:Y:S04]  /*48790*/  @P4 STG.E.U16 desc[UR8][R22.64], R28 ;  /* 0x0000001c16004986 */ /* 0x000fe8000c101508 */
[----:B------:R1:W-:Y:S01]  /*487a0*/  @P5 STG.E.U16 desc[UR8][R24.64], R16 ;  /* 0x0000001018005986 */ /* 0x0003e2000c101508 */
[----:B0-----:R-:W-:-:S04]  /*487b0*/  IMAD.WIDE R18, R17, 0x2, R14 ;  /* 0x0000000211127825 */ /* 0x001fc800078e020e */
[C---:B------:R-:W-:Y:S01]  /*487c0*/  VIADD R0, R17.reuse, UR4 ;  /* 0x0000000411007c36 */ /* 0x040fe20008000000 */
[----:B------:R0:W-:Y:S01]  /*487d0*/  @P0 STG.E.U16 desc[UR8][R18.64], R26 ;  /* 0x0000001a12000986 */ /* 0x0001e2000c101508 */
[----:B-1----:R-:W-:-:S03]  /*487e0*/  IMAD.WIDE R16, R17, 0x2, R20 ;  /* 0x0000000211107825 */ /* 0x002fc600078e0214 */
[----:B------:R-:W2:Y:S04]  /*487f0*/  LDL.LU R28, [R1+0xb8] ;  /* 0x0000b800011c7983 */ /* 0x000ea80000300800 */
[----:B------:R-:W3:Y:S01]  /*48800*/  LDL R25, [R1+0x14] ;  /* 0x0000140001197983 */ /* 0x000ee20000100800 */
[----:B0-----:R-:W-:-:S03]  /*48810*/  VIADD R26, R6, 0x15 ;  /* 0x00000015061a7836 */ /* 0x001fc60000000000 */
[----:B------:R0:W-:Y:S02]  /*48820*/  @P3 STG.E.U16 desc[UR8][R16.64], R29 ;  /* 0x0000001d10003986 */ /* 0x0001e4000c101508 */
[----:B------:R-:W-:Y:S02]  /*48830*/  ISETP.GE.AND P0, PT, R26, UR7, PT ;  /* 0x000000071a007c0c */ /* 0x000fe4000bf06270 */
[----:B------:R-:W4:Y:S04]  /*48840*/  LDL.LU R26, [R1+0x4] ;  /* 0x00000400011a7983 */ /* 0x000f280000300800 */
[----:B0-----:R-:W2:Y:S04]  /*48850*/  LDL.LU R16, [R1+0x14] ;  /* 0x0000140001107983 */ /* 0x001ea80000300800 */
[----:B------:R-:W4:Y:S01]  /*48860*/  LDL.LU R29, [R1+0xa8] ;  /* 0x0000a800011d7983 */ /* 0x000f220000300800 */
[----:B------:R-:W-:-:S02]  /*48870*/  ISETP.LT.AND P4, PT, R5, UR6, !P1 ;  /* 0x0000000605007c0c */ /* 0x000fc4000cf81270 */
[----:B------:R-:W-:Y:S01]  /*48880*/  ISETP.LT.AND P5, PT, R4, UR10, !P1 ;  /* 0x0000000a04007c0c */ /* 0x000fe2000cfa1270 */
[C---:B------:R-:W-:Y:S01]  /*48890*/  IMAD.WIDE R18, R0.reuse, 0x2, R2 ;  /* 0x0000000200127825 */ /* 0x040fe200078e0202 */
[----:B------:R-:W-:Y:S01]  /*488a0*/  ISETP.LT.AND P6, PT, R7, UR11, !P1 ;  /* 0x0000000b07007c0c */ /* 0x000fe2000cfc1270 */
[----:B------:R-:W-:Y:S02]  /*488b0*/  ULDC UR6, c[0x0][0x228] ;  /* 0x00008a0000067ab9 */ /* 0x000fe40000000800 */
[C---:B------:R-:W-:Y:S01]  /*488c0*/  IMAD.WIDE R22, R0.reuse, 0x2, R12 ;  /* 0x0000000200167825 */ /* 0x040fe200078e020c */
[----:B------:R-:W-:Y:S01]  /*488d0*/  ISETP.LT.AND P3, PT, R11, UR5, !P1 ;  /* 0x000000050b007c0c */ /* 0x000fe2000cf61270 */
[----:B------:R-:W-:Y:S01]  /*488e0*/  ULDC UR10, c[0x0][0x228] ;  /* 0x00008a00000a7ab9 */ /* 0x000fe20000000800 */
[----:B------:R-:W-:Y:S01]  /*488f0*/  ULDC UR5, c[0x0][0x228] ;  /* 0x00008a0000057ab9 */ /* 0x000fe20000000800 */
[----:B---3--:R-:W-:Y:S01]  /*48900*/  PRMT R27, R25, 0x7632, R27 ;  /* 0x00007632191b7816 */ /* 0x008fe2000000001b */
[----:B------:R-:W-:Y:S01]  /*48910*/  IMAD.WIDE R24, R0, 0x2, R14 ;  /* 0x0000000200187825 */ /* 0x000fe200078e020e */
[----:B--2---:R-:W-:Y:S04]  /*48920*/  @P4 STG.E.U16 desc[UR8][R18.64], R16 ;  /* 0x0000001012004986 */ /* 0x004fe8000c101508 */
[----:B------:R0:W-:Y:S01]  /*48930*/  @P5 STG.E.U16 desc[UR8][R22.64], R27 ;  /* 0x0000001b16005986 */ /* 0x0001e2000c101508 */
[----:B----4-:R-:W-:-:S03]  /*48940*/  PRMT R17, R26, 0x7632, R17 ;  /* 0x000076321a117816 */ /* 0x010fc60000000011 */
[----:B------:R1:W-:Y:S04]  /*48950*/  @P6 STG.E.U16 desc[UR8][R24.64], R26 ;  /* 0x0000001a18006986 */ /* 0x0003e8000c101508 */
[----:B0-----:R-:W2:Y:S04]  /*48960*/  LDL.LU R27, [R1+0x18] ;  /* 0x00001800011b7983 */ /* 0x001ea80000300800 */
[----:B-1----:R-:W3:Y:S01]  /*48970*/  LDL.LU R26, [R1+0x8] ;  /* 0x00000800011a7983 */ /* 0x002ee20000300800 */
[----:B------:R-:W-:Y:S01]  /*48980*/  ISETP.LT.AND P5, PT, R5, UR6, !P2 ;  /* 0x0000000605007c0c */ /* 0x000fe2000d7a1270 */
[----:B------:R-:W-:Y:S01]  /*48990*/  VIADD R18, R6, 0x16 ;  /* 0x0000001606127836 */ /* 0x000fe20000000000 */
[----:B------:R-:W-:-:S02]  /*489a0*/  ISETP.LT.AND P6, PT, R4, UR10, !P2 ;  /* 0x0000000a04007c0c */ /* 0x000fc4000d7c1270 */
[----:B------:R-:W-:Y:S01]  /*489b0*/  ISETP.LT.AND P4, PT, R7, UR5, !P2 ;  /* 0x0000000507007c0c */ /* 0x000fe2000d781270 */
[C---:B------:R-:W-:Y:S01]  /*489c0*/  VIADD R16, R0.reuse, UR4 ;  /* 0x0000000400107c36 */ /* 0x040fe20008000000 */
[----:B------:R-:W-:Y:S01]  /*489d0*/  ULDC UR5, c[0x0][0x228] ;  /* 0x00008a0000057ab9 */ /* 0x000fe20000000800 */
[----:B------:R-:W-:Y:S01]  /*489e0*/  IMAD.WIDE R24, R0, 0x2, R20 ;  /* 0x0000000200187825 */ /* 0x000fe200078e0214 */
[----:B------:R-:W-:Y:S01]  /*489f0*/  ISETP.LT.AND P2, PT, R11, UR5, !P2 ;  /* 0x000000050b007c0c */ /* 0x000fe2000d741270 */
[----:B------:R-:W-:Y:S01]  /*48a00*/  ULDC UR5, c[0x0][0x228] ;  /* 0x00008a0000057ab9 */ /* 0x000fe20000000800 */
[----:B------:R-:W-:Y:S01]  /*48a10*/  ISETP.GE.AND P1, PT, R18, UR7, PT ;  /* 0x0000000712007c0c */ /* 0x000fe2000bf26270 */
[----:B------:R-:W-:Y:S01]  /*48a20*/  IMAD.WIDE R22, R16, 0x2, R2 ;  /* 0x0000000210167825 */ /* 0x000fe200078e0202 */
[----:B------:R-:W-:Y:S01]  /*48a30*/  PRMT R0, R28, 0x7632, R0 ;  /* 0x000076321c007816 */ /* 0x000fe20000000000 */
[----:B------:R0:W-:Y:S01]  /*48a40*/  @P3 STG.E.U16 desc[UR8][R24.64], R17 ;  /* 0x0000001118003986 */ /* 0x0001e2000c101508 */
[----:B------:R-:W-:Y:S01]  /*48a50*/  ULDC UR6, c[0x0][0x228] ;  /* 0x00008a0000067ab9 */ /* 0x000fe20000000800 */
[C---:B------:R-:W-:Y:S01]  /*48a60*/  IMAD.WIDE R18, R16.reuse, 0x2, R12 ;  /* 0x0000000210127825 */ /* 0x040fe200078e020c */
[----:B------:R-:W-:Y:S01]  /*48a70*/  ULDC UR10, c[0x0][0x228] ;  /* 0x00008a00000a7ab9 */ /* 0x000fe20000000800 */
[----:B------:R1:W-:Y:S04]  /*48a80*/  @P5 STG.E.U16 desc[UR8][R22.64], R28 ;  /* 0x0000001c16005986 */ /* 0x0003e8000c101508 */
[----:B------:R4:W-:Y:S01]  /*48a90*/  @P6 STG.E.U16 desc[UR8][R18.64], R0 ;  /* 0x0000000012006986 */ /* 0x0009e2000c101508 */
[----:B0-----:R-:W-:Y:S01]  /*48aa0*/  IMAD.WIDE R24, R16, 0x2, R14 ;  /* 0x0000000210187825 */ /* 0x001fe200078e020e */
[----:B------:R-:W-:-:S02]  /*48ab0*/  PRMT R17, R29, 0x7632, R17 ;  /* 0x000076321d117816 */ /* 0x000fc40000000011 */
[----:B-1----:R-:W3:Y:S04]  /*48ac0*/  LDL.LU R28, [R1+0x1c00] ;  /* 0x001c0000011c7983 */ /* 0x002ee80000300800 */
[----:B------:R0:W-:Y:S01]  /*48ad0*/  @P4 STG.E.U16 desc[UR8][R24.64], R29 ;  /* 0x0000001d18004986 */ /* 0x0001e2000c101508 */
[----:B----4-:R-:W-:-:S05]  /*48ae0*/  IMAD.WIDE R18, R16, 0x2, R20 ;  /* 0x0000000210127825 */ /* 0x010fca00078e0214 */
[----:B------:R1:W-:Y:S01]  /*48af0*/  @P2 STG.E.U16 desc[UR8][R18.64], R17 ;  /* 0x0000001112002986 */ /* 0x0003e2000c101508 */
[----:B0-----:R-:W-:-:S03]  /*48b00*/  VIADD R24, R6, 0x18 ;  /* 0x0000001806187836 */ /* 0x001fc60000000000 */
[----:B------:R-:W4:Y:S02]  /*48b10*/  LDL.LU R29, [R1+0xac] ;  /* 0x0000ac00011d7983 */ /* 0x000f240000300800 */
[----:B------:R-:W-:Y:S02]  /*48b20*/  ISETP.GE.AND P2, PT, R24, UR7, PT ;  /* 0x0000000718007c0c */ /* 0x000fe4000bf46270 */
[----:B------:R-:W4:Y:S01]  /*48b30*/  LDL.LU R24, [R1+0xbc] ;  /* 0x0000bc0001187983 */ /* 0x000f220000300800 */
[----:B------:R-:W-:Y:S01]  /*48b40*/  ISETP.LT.AND P4, PT, R5, UR5, !P0 ;  /* 0x0000000505007c0c */ /* 0x000fe2000c781270 */
[----:B------:R-:W-:Y:S01]  /*48b50*/  VIADD R0, R16, UR4 ;  /* 0x0000000410007c36 */ /* 0x000fe20008000000 */
[----:B------:R-:W-:Y:S01]  /*48b60*/  ISETP.LT.AND P5, PT, R4, UR6, !P0 ;  /* 0x0000000604007c0c */ /* 0x000fe2000c7a1270 */
[----:B------:R-:W-:Y:S01]  /*48b70*/  VIADD R22, R6, 0x17 ;  /* 0x0000001706167836 */ /* 0x000fe20000000000 */
[----:B------:R-:W-:Y:S01]  /*48b80*/  ISETP.LT.AND P6, PT, R7, UR10, !P0 ;  /* 0x0000000a07007c0c */ /* 0x000fe2000c7c1270 */
[----:B-1----:R-:W-:Y:S01]  /*48b90*/  IMAD.WIDE R16, R0, 0x2, R2 ;  /* 0x0000000200107825 */ /* 0x002fe200078e0202 */
[----:B------:R-:W-:Y:S01]  /*48ba0*/  ULDC UR5, c[0x0][0x228] ;  /* 0x00008a0000057ab9 */ /* 0x000fe20000000800 */
[----:B------:R-:W-:Y:S01]  /*48bb0*/  ULDC UR6, c[0x0][0x228] ;  /* 0x00008a0000067ab9 */ /* 0x000fe20000000800 */
[----:B------:R-:W-:Y:S01]  /*48bc0*/  ISETP.GE.AND P3, PT, R22, UR7, PT ;  /* 0x0000000716007c0c */ /* 0x000fe2000bf66270 */
[----:B------:R-:W-:-:S04]  /*48bd0*/  IMAD.WIDE R18, R0, 0x2, R12 ;  /* 0x0000000200127825 */ /* 0x000fc800078e020c */
[----:B------:R-:W-:Y:S01]  /*48be0*/  IMAD.WIDE R22, R0, 0x2, R14 ;  /* 0x0000000200167825 */ /* 0x000fe200078e020e */
[----:B------:R-:W-:Y:S01]  /*48bf0*/  ISETP.LT.AND P0, PT, R11, UR5, !P0 ;  /* 0x000000050b007c0c */ /* 0x000fe2000c701270 */
[----:B------:R-:W-:Y:S01]  /*48c00*/  ULDC UR5, c[0x0][0x228] ;  /* 0x00008a0000057ab9 */ /* 0x000fe20000000800 */
[----:B--2---:R-:W-:Y:S01]  /*48c10*/  PRMT R25, R27, 0x7632, R25 ;  /* 0x000076321b197816 */ /* 0x004fe20000000019 */
[----:B------:R0:W-:Y:S04]  /*48c20*/  @P4 STG.E.U16 desc[UR8][R16.64], R27 ;  /* 0x0000001b10004986 */ /* 0x0001e8000c101508 */
[----:B------:R1:W-:Y:S04]  /*48c30*/  @P5 STG.E.U16 desc[UR8][R18.64], R25 ;  /* 0x0000001912005986 */ /* 0x0003e8000c101508 */
[----:B0-----:R-:W2:Y:S04]  /*48c40*/  LDL.LU R27, [R1+0x1c] ;  /* 0x00001c00011b7983 */ /* 0x001ea80000300800 */
[----:B---3--:R0:W-:Y:S01]  /*48c50*/  @P6 STG.E.U16 desc[UR8][R22.64], R26 ;  /* 0x0000001a16006986 */ /* 0x0081e2000c101508 */
[----:B-1----:R-:W-:-:S03]  /*48c60*/  PRMT R18, R26, 0x7632, R18 ;  /* 0x000076321a127816 */ /* 0x002fc60000000012 */
[----:B0-----:R-:W3:Y:S01]  /*48c70*/  LDL.LU R26, [R1+0xc] ;  /* 0x00000c00011a7983 */ /* 0x001ee20000300800 */
[----:B------:R-:W-:Y:S01]  /*48c80*/  ISETP.LT.AND P6, PT, R5, UR5, !P1 ;  /* 0x0000000505007c0c */ /* 0x000fe2000cfc1270 */
[----:B------:R-:W-:Y:S01]  /*48c90*/  IMAD.WIDE R16, R0, 0x2, R20 ;  /* 0x0000000200107825 */ /* 0x000fe200078e0214 */
[----:B------:R-:W-:Y:S01]  /*48ca0*/  ULDC UR5, c[0x0][0x228] ;  /* 0x00008a0000057ab9 */ /* 0x000fe20000000800 */
[----:B------:R-:W-:Y:S01]  /*48cb0*/  ISETP.LT.AND P5, PT, R4, UR6, !P1 ;  /* 0x0000000604007c0c */ /* 0x000fe2000cfa1270 */
[----:B------:R-:W-:Y:S01]  /*48cc0*/  ULDC UR6, c[0x0][0x228] ;  /* 0x00008a0000067ab9 */ /* 0x000fe20000000800 */
[----:B------:R-:W-:Y:S01]  /*48cd0*/  VIADD R0, R0, UR4 ;  /* 0x0000000400007c36 */ /* 0x000fe20008000000 */
[----:B------:R-:W-:Y:S01]  /*48ce0*/  ISETP.LT.AND P4, PT, R7, UR5, !P1 ;  /* 0x0000000507007c0c */ /* 0x000fe2000cf81270 */
[----:B------:R-:W-:Y:S01]  /*48cf0*/  VIADD R22, R6, 0x19 ;  /* 0x0000001906167836 */ /* 0x000fe20000000000 */
[----:B------:R0:W-:Y:S01]  /*48d00*/  @P0 STG.E.U16 desc[UR8][R16.64], R18 ;  /* 0x0000001210000986 */ /* 0x0001e2000c101508 */
[----:B------:R-:W-:-:S03]  /*48d10*/  ULDC UR5, c[0x0][0x228] ;  /* 0x00008a0000057ab9 */ /* 0x000fc60000000800 */
[----:B------:R-:W-:Y:S01]  /*48d20*/  ISETP.GE.AND P0, PT, R22, UR7, PT ;  /* 0x0000000716007c0c */ /* 0x000fe2000bf06270 */
[----:B0-----:R-:W-:-:S04]  /*48d30*/  IMAD.WIDE R18, R0, 0x2, R2 ;  /* 0x0000000200127825 */ /* 0x001fc800078e0202 */
[----:B------:R-:W-:Y:S01]  /*48d40*/  IMAD.WIDE R16, R0, 0x2, R12 ;  /* 0x0000000200107825 */ /* 0x000fe200078e020c */
[----:B----4-:R-:W-:Y:S01]  /*48d50*/  PRMT R22, R24, 0x7632, R22 ;  /* 0x0000763218167816 */ /* 0x010fe20000000016 */
[----:B------:R0:W-:Y:S04]  /*48d60*/  @P6 STG.E.U16 desc[UR8][R18.64], R24 ;  /* 0x0000001812006986 */ /* 0x0001e8000c101508 */
[----:B------:R1:W-:Y:S01]  /*48d70*/  @P5 STG.E.U16 desc[UR8][R16.64], R22 ;  /* 0x0000001610005986 */ /* 0x0003e2000c101508 */
[----:B0-----:R-:W-:Y:S01]  /*48d80*/  IMAD.WIDE R18, R0, 0x2, R14 ;  /* 0x0000000200127825 */ /* 0x001fe200078e020e */
[----:B-1----:R-:W-:-:S04]  /*48d90*/  PRMT R16, R29, 0x7632, R16 ;  /* 0x000076321d107816 */ /* 0x002fc80000000010 */
[----:B------:R0:W-:Y:S04]  /*48da0*/  @P4 STG.E.U16 desc[UR8][R18.64], R29 ;  /* 0x0000001d12004986 */ /* 0x0001e8000c101508 */
[----:B0-----:R-:W4:Y:S01]  /*48db0*/  LDL.LU R29, [R1+0xc0] ;  /* 0x0000c000011d7983 */ /* 0x001f220000300800 */
[----:B------:R-:W-:Y:S01]  /*48dc0*/  ISETP.LT.AND P1, PT, R11, UR5, !P1 ;  /* 0x000000050b007c0c */ /* 0x000fe2000cf21270 */
[----:B------:R-:W-:Y:S02]  /*48dd0*/  ULDC UR5, c[0x0][0x228] ;  /* 0x00008a0000057ab9 */ /* 0x000fe40000000800 */
[----:B------:R-:W-:Y:S01]  /*48de0*/  ISETP.LT.AND P6, PT, R5, UR5, !P3 ;  /* 0x0000000505007c0c */ /* 0x000fe2000dfc1270 */
[----:B------:R-:W-:Y:S01]  /*48df0*/  ULDC UR5, c[0x0][0x228] ;  /* 0x00008a0000057ab9 */ /* 0x000fe20000000800 */
[----:B------:R-:W-:Y:S01]  /*48e00*/  VIADD R17, R0, UR4 ;  /* 0x0000000400117c36 */ /* 0x000fe20008000000 */
[----:B------:R-:W-:Y:S01]  /*48e10*/  ISETP.LT.AND P5, PT, R4, UR5, !P3 ;  /* 0x0000000504007c0c */ /* 0x000fe2000dfa1270 */
[----:B------:R-:W-:Y:S01]  /*48e20*/  IMAD.WIDE R18, R0, 0x2, R20 ;  /* 0x0000000200127825 */ /* 0x000fe200078e0214 */
[----:B------:R-:W-:Y:S01]  /*48e30*/  ISETP.LT.AND P4, PT, R7, UR6, !P3 ;  /* 0x0000000607007c0c */ /* 0x000fe2000df81270 */
[----:B------:R-:W4:Y:S01]  /*48e40*/  LDL.LU R4, [R1+0x1bfc] ;  /* 0x001bfc0001047983 */ /* 0x000f220000300800 */
[----:B------:R-:W-:Y:S01]  /*48e50*/  ULDC UR5, c[0x0][0x228] ;  /* 0x00008a0000057ab9 */ /* 0x000fe20000000800 */
[----:B------:R-:W-:Y:S01]  /*48e60*/  VIADD R0, R6, 0x1a ;  /* 0x0000001a06007836 */ /* 0x000fe20000000000 */
[----:B------:R-:W-:Y:S01]  /*48e70*/  ULDC UR6, c[0x0][0x228] ;  /* 0x00008a0000067ab9 */ /* 0x000fe20000000800 */
[C---:B------:R-:W-:Y:S01]  /*48e80*/  IMAD.WIDE R22, R17.reuse, 0x2, R2 ;  /* 0x0000000211167825 */ /* 0x040fe200078e0202 */
[----:B------:R0:W-:Y:S02]  /*48e90*/  @P1 STG.E.U16 desc[UR8][R18.64], R16 ;  /* 0x0000001012001986 */ /* 0x0001e4000c101508 */
[----:B------:R-:W-:Y:S01]  /*48ea0*/  ISETP.GE.AND P1, PT, R0, UR7, PT ;  /* 0x0000000700007c0c */ /* 0x000fe2000bf26270 */
[----:B------:R-:W-:-:S04]  /*48eb0*/  IMAD.WIDE R24, R17, 0x2, R20 ;  /* 0x0000000211187825 */ /* 0x000fc800078e0214 */
[----:B0-----:R-:W-:Y:S01]  /*48ec0*/  IMAD.WIDE R18, R17, 0x2, R14 ;  /* 0x0000000211127825 */ /* 0x001fe200078e020e */
[----:B------:R-:W-:Y:S01]  /*48ed0*/  ISETP.LT.AND P3, PT, R11, UR5, !P3 ;  /* 0x000000050b007c0c */ /* 0x000fe2000df61270 */
[----:B------:R-:W-:Y:S01]  /*48ee0*/  ULDC UR5, c[0x0][0x228] ;  /* 0x00008a0000057ab9 */ /* 0x000fe20000000800 */
[----:B--2---:R0:W-:Y:S01]  /*48ef0*/  @P6 STG.E.U16 desc[UR8][R22.64], R27 ;  /* 0x0000001b16006986 */ /* 0x0041e2000c101508 */
[----:B------:R-:W-:Y:S01]  /*48f00*/  PRMT R0, R27, 0x7632, R0 ;  /* 0x000076321b007816 */ /* 0x000fe20000000000 */
[----:B0-----:R-:W-:-:S05]  /*48f10*/  IMAD.WIDE R22, R17, 0x2, R12 ;  /* 0x0000000211167825 */ /* 0x001fca00078e020c */
[----:B------:R0:W-:Y:S04]  /*48f20*/  @P5 STG.E.U16 desc[UR8][R22.64], R0 ;  /* 0x0000000016005986 */ /* 0x0001e8000c101508 */
[----:B---3--:R-:W-:Y:S01]  /*48f30*/  @P4 STG.E.U16 desc[UR8][R18.64], R26 ;  /* 0x0000001a12004986 */ /* 0x008fe2000c101508 */
[----:B0-----:R-:W-:-:S03]  /*48f40*/  VIADD R0, R17, UR4 ;  /* 0x0000000411007c36 */ /* 0x001fc60008000000 */
[----:B------:R0:W1:Y:S04]  /*48f50*/  LDS.128 R16, [R28] ;  /* 0x000000001c107984 */ /* 0x0000680000000c00 */
[----:B0-----:R-:W2:Y:S01]  /*48f60*/  LDL.LU R28, [R1+0x1bd4] ;  /* 0x001bd400011c7983 */ /* 0x001ea20000300800 */
[----:B------:R-:W-:Y:S01]  /*48f70*/  ISETP.LT.AND P6, PT, R5, UR6, !P2 ;  /* 0x0000000605007c0c */ /* 0x000fe2000d7c1270 */
[----:B------:R-:W-:Y:S01]  /*48f80*/  ULDC UR6, c[0x0][0x228] ;  /* 0x00008a0000067ab9 */ /* 0x000fe20000000800 */
[----:B------:R-:W-:Y:S01]  /*48f90*/  PRMT R22, R26, 0x7632, R22 ;  /* 0x000076321a167816 */ /* 0x000fe20000000016 */
[----:B------:R-:W-:-:S04]  /*48fa0*/  IMAD.WIDE R26, R0, 0x2, R2 ;  /* 0x00000002001a7825 */ /* 0x000fc800078e0202 */
[----:B------:R0:W-:Y:S06]  /*48fb0*/  @P3 STG.E.U16 desc[UR8][R24.64], R22 ;  /* 0x0000001618003986 */ /* 0x0001ec000c101508 */
[----:B----4-:R3:W-:Y:S01]  /*48fc0*/  @P6 STG.E.U16 desc[UR8][R26.64], R29 ;  /* 0x0000001d1a006986 */ /* 0x0107e2000c101508 */
[----:B0-----:R-:W-:-:S03]  /*48fd0*/  PRMT R22, R29, 0x7632, R22 ;  /* 0x000076321d167816 */ /* 0x001fc60000000016 */
[----:B---3--:R-:W3:Y:S01]  /*48fe0*/  LDL.LU R29, [R1+0xc4] ;  /* 0x0000c400011d7983 */ /* 0x008ee20000300800 */
[----:B------:R-:W-:Y:S01]  /*48ff0*/  ISETP.LT.AND P3, PT, R7, UR6, !P2 ;  /* 0x0000000607007c0c */ /* 0x000fe2000d761270 */
[----:B------:R-:W-:Y:S01]  /*49000*/  ULDC UR6, c[0x0][0x228] ;  /* 0x00008a0000067ab9 */ /* 0x000fe20000000800 */
[C---:B------:R-:W-:Y:S01]  /*49010*/  IMAD.WIDE R24, R0.reuse, 0x2, R12 ;  /* 0x0000000200187825 */ /* 0x040fe200078e020c */
[----:B------:R-:W-:Y:S01]  /*49020*/  ISETP.LT.AND P6, PT, R5, UR6, !P0 ;  /* 0x0000000605007c0c */ /* 0x000fe2000c7c1270 */
[----:B------:R-:W-:Y:S02]  /*49030*/  ULDC UR6, c[0x0][0x228] ;  /* 0x00008a0000067ab9 */ /* 0x000fe40000000800 */
[----:B------:R-:W-:-:S04]  /*49040*/  IMAD.WIDE R26, R0, 0x2, R14 ;  /* 0x00000002001a7825 */ /* 0x000fc800078e020e */
[----:B------:R-:W-:Y:S01]  /*49050*/  VIADD R23, R6, 0x1b ;  /* 0x0000001b06177836 */ /* 0x000fe20000000000 */
[----:B--2---:R-:W-:Y:S01]  /*49060*/  ISETP.LT.AND P4, PT, R28, UR5, !P2 ;  /* 0x000000051c007c0c */ /* 0x004fe2000d781270 */
[----:B------:R-:W-:Y:S02]  /*49070*/  ULDC UR5, c[0x0][0x228] ;  /* 0x00008a0000057ab9 */ /* 0x000fe40000000800 */
[----:B------:R-:W-:Y:S01]  /*49080*/  ISETP.LT.AND P5, PT, R11, UR5, !P2 ;  /* 0x000000050b007c0c */ /* 0x000fe2000d7a1270 */
[----:B------:R-:W-:-:S09]  /*49090*/  ULDC UR5, c[0x0][0x228] ;  /* 0x00008a0000057ab9 */ /* 0x000fd20000000800 */
[----:B------:R0:W-:Y:S01]  /*490a0*/  @P4 STG.E.U16 desc[UR8][R24.64], R22 ;  /* 0x0000001618004986 */ /* 0x0001e2000c101508 */
[----:B------:R-:W-:Y:S01]  /*490b0*/  ISETP.LT.AND P4, PT, R7, UR6, !P0 ;  /* 0x0000000607007c0c */ /* 0x000fe2000c781270 */
[----:B------:R-:W-:Y:S02]  /*490c0*/  ULDC UR6, c[0x0][0x228] ;  /* 0x00008a0000067ab9 */ /* 0x000fe40000000800 */
[----:B------:R2:W-:Y:S01]  /*490d0*/  @P3 STG.E.U16 desc[UR8][R26.64], R4 ;  /* 0x000000041a003986 */ /* 0x0005e2000c101508 */
[----:B------:R-:W-:Y:S01]  /*490e0*/  ISETP.LT.AND P3, PT, R28, UR5, !P0 ;  /* 0x000000051c007c0c */ /* 0x000fe2000c761270 */
[----:B------:R-:W-:Y:S01]  /*490f0*/  ULDC UR5, c[0x0][0x228] ;  /* 0x00008a0000057ab9 */ /* 0x000fe20000000800 */
[C---:B0-----:R-:W-:Y:S02]  /*49100*/  VIADD R22, R0.reuse, UR4 ;  /* 0x0000000400167c36 */ /* 0x041fe40008000000 */
[----:B------:R-:W-:Y:S01]  /*49110*/  IMAD.WIDE R24, R0, 0x2, R20 ;  /* 0x0000000200187825 */ /* 0x000fe200078e0214 */
[----:B--2---:R-:W-:-:S03]  /*49120*/  PRMT R4, R4, 0x7632, R4 ;  /* 0x0000763204047816 */ /* 0x004fc60000000004 */
[----:B------:R-:W-:Y:S02]  /*49130*/  IMAD.WIDE R26, R22, 0x2, R2 ;  /* 0x00000002161a7825 */ /* 0x000fe400078e0202 */
[----:B------:R0:W-:Y:S04]  /*49140*/  @P5 STG.E.U16 desc[UR8][R24.64], R4 ;  /* 0x0000000418005986 */ /* 0x0001e8000c101508 */
[----:B------:R2:W-:Y:S01]  /*49150*/  @P6 STG.E.U16 desc[UR8][R26.64], R8 ;  /* 0x000000081a006986 */ /* 0x0005e2000c101508 */
[----:B------:R-:W-:Y:S01]  /*49160*/  ISETP.LT.AND P6, PT, R5, UR6, !P1 ;  /* 0x0000000605007c0c */ /* 0x000fe2000cfc1270 */
[----:B------:R-:W-:Y:S02]  /*49170*/  VIADD R0, R6, 0x1c ;  /* 0x0000001c06007836 */ /* 0x000fe40000000000 */
[----:B0-----:R-:W-:Y:S01]  /*49180*/  IMAD.WIDE R24, R22, 0x2, R12 ;  /* 0x0000000216187825 */ /* 0x001fe200078e020c */
[----:B------:R-:W4:Y:S01]  /*49190*/  LDL.LU R5, [R1+0x1bf8] ;  /* 0x001bf80001057983 */ /* 0x000f220000300800 */
[----:B------:R-:W-:Y:S01]  /*491a0*/  ISETP.LT.AND P5, PT, R11, UR5, !P0 ;  /* 0x000000050b007c0c */ /* 0x000fe2000c7a1270 */
[----:B------:R-:W-:Y:S01]  /*491b0*/  ULDC UR5, c[0x0][0x228] ;  /* 0x00008a0000057ab9 */ /* 0x000fe20000000800 */
[----:B--2---:R-:W-:Y:S01]  /*491c0*/  PRMT R8, R8, 0x7632, R8 ;  /* 0x0000763208087816 */ /* 0x004fe20000000008 */
[----:B------:R-:W-:Y:S01]  /*491d0*/  IMAD.WIDE R26, R22, 0x2, R14 ;  /* 0x00000002161a7825 */ /* 0x000fe200078e020e */
[----:B------:R-:W-:Y:S01]  /*491e0*/  ISETP.GE.AND P2, PT, R23, UR7, PT ;  /* 0x0000000717007c0c */ /* 0x000fe2000bf46270 */
[----:B------:R-:W-:-:S02]  /*491f0*/  ULDC UR6, c[0x0][0x228] ;  /* 0x00008a0000067ab9 */ /* 0x000fc40000000800 */
[----:B------:R-:W-:Y:S04]  /*49200*/  @P3 STG.E.U16 desc[UR8][R24.64], R8 ;  /* 0x0000000818003986 */ /* 0x000fe8000c101508 */
[----:B-1----:R0:W-:Y:S04]  /*49210*/  @P4 STG.E.U16 desc[UR8][R26.64], R16 ;  /* 0x000000101a004986 */ /* 0x0021e8000c101508 */
[----:B0-----:R-:W2:Y:S01]  /*49220*/  LDL.LU R27, [R1+0x1bd0] ;  /* 0x001bd000011b7983 */ /* 0x001ea20000300800 */
[----:B------:R-:W-:Y:S01]  /*49230*/  ISETP.GE.AND P0, PT, R0, UR7, PT ;  /* 0x0000000700007c0c */ /* 0x000fe2000bf06270 */
[----:B------:R-:W-:Y:S01]  /*49240*/  VIADD R0, R22, UR4 ;  /* 0x0000000416007c36 */ /* 0x000fe20008000000 */
[----:B------:R-:W-:Y:S01]  /*49250*/  PRMT R16, R16, 0x7632, R16 ;  /* 0x0000763210107816 */ /* 0x000fe20000000010 */
[----:B------:R-:W-:-:S04]  /*49260*/  IMAD.WIDE R22, R22, 0x2, R20 ;  /* 0x0000000216167825 */ /* 0x000fc800078e0214 */
[----:B------:R-:W-:Y:S01]  /*49270*/  IMAD.WIDE R24, R0, 0x2, R2 ;  /* 0x0000000200187825 */ /* 0x000fe200078e0202 */
[----:B------:R-:W-:Y:S01]  /*49280*/  @P5 STG.E.U16 desc[UR8][R22.64], R16 ;  /* 0x0000001016005986 */ /* 0x000fe2000c101508 */
[----:B---3--:R-:W-:-:S03]  /*49290*/  PRMT R4, R29, 0x7632, R4 ;  /* 0x000076321d047816 */ /* 0x008fc60000000004 */
[----:B------:R0:W-:Y:S04]  /*492a0*/  @P6 STG.E.U16 desc[UR8][R24.64], R29 ;  /* 0x0000001d18006986 */ /* 0x0001e8000c101508 */
[----:B0-----:R-:W3:Y:S01]  /*492b0*/  LDL.LU R29, [R1+0xc8] ;  /* 0x0000c800011d7983 */ /* 0x001ee20000300800 */
[----:B------:R-:W-:Y:S01]  /*492c0*/  ISETP.LT.AND P3, PT, R28, UR5, !P1 ;  /* 0x000000051c007c0c */ /* 0x000fe2000cf61270 */
[----:B------:R-:W-:Y:S01]  /*492d0*/  ULDC UR5, c[0x0][0x228] ;  /* 0x00008a0000057ab9 */ /* 0x000fe20000000800 */
[----:B------:R-:W-:Y:S01]  /*492e0*/  ISETP.LT.AND P4, PT, R7, UR6, !P1 ;  /* 0x0000000607007c0c */ /* 0x000fe2000cf81270 */
[C---:B------:R-:W-:Y:S01]  /*492f0*/  IMAD.WIDE R22, R0.reuse, 0x2, R12 ;  /* 0x0000000200167825 */ /* 0x040fe200078e020c */
[----:B------:R-:W-:Y:S01]  /*49300*/  ISETP.LT.AND P5, PT, R11, UR5, !P1 ;  /* 0x000000050b007c0c */ /* 0x000fe2000cfa1270 */
[----:B------:R-:W-:Y:S01]  /*49310*/  ULDC UR6, c[0x0][0x228] ;  /* 0x00008a0000067ab9 */ /* 0x000fe20000000800 */
[----:B------:R-:W-:Y:S01]  /*49320*/  ULDC UR5, c[0x0][0x228] ;  /* 0x00008a0000057ab9 */ /* 0x000fe20000000800 */
[----:B------:R-:W-:-:S04]  /*49330*/  IMAD.WIDE R24, R0, 0x2, R14 ;  /* 0x0000000200187825 */ /* 0x000fc800078e020e */
[----:B------:R-:W-:Y:S02]  /*49340*/  VIADD R8, R6, 0x1d ;  /* 0x0000001d06087836 */ /* 0x000fe40000000000 */
[----:B------:R0:W-:Y:S03]  /*49350*/  @P3 STG.E.U16 desc[UR8][R22.64], R4 ;  /* 0x0000000416003986 */ /* 0x0001e6000c101508 */
[----:B------:R-:W-:Y:S01]  /*49360*/  ISETP.GE.AND P1, PT, R8, UR7, PT ;  /* 0x0000000708007c0c */ /* 0x000fe2000bf26270 */
[----:B------:R-:W-:Y:S01]  /*49370*/  VIADD R8, R0, UR4 ;  /* 0x0000000400087c36 */ /* 0x000fe20008000000 */
[----:B------:R-:W-:Y:S01]  /*49380*/  ISETP.LT.AND P3, PT, R28, UR5, !P2 ;  /* 0x000000051c007c0c */ /* 0x000fe2000d761270 */
[----:B------:R-:W-:Y:S02]  /*49390*/  ULDC UR5, c[0x0][0x228] ;  /* 0x00008a0000057ab9 */ /* 0x000fe40000000800 */
[----:B0-----:R-:W-:Y:S01]  /*493a0*/  IMAD.WIDE R22, R8, 0x2, R2 ;  /* 0x0000000208167825 */ /* 0x001fe200078e0202 */
[----:B----4-:R0:W-:Y:S01]  /*493b0*/  @P4 STG.E.U16 desc[UR8][R24.64], R5 ;  /* 0x0000000518004986 */ /* 0x0101e2000c101508 */
[----:B------:R-:W-:-:S02]  /*493c0*/  PRMT R16, R5, 0x7632, R16 ;  /* 0x0000763205107816 */ /* 0x000fc40000000010 */
[----:B0-----:R-:W-:-:S04]  /*493d0*/  IMAD.WIDE R4, R0, 0x2, R20 ;  /* 0x0000000200047825 */ /* 0x001fc800078e0214 */
[C---:B------:R-:W-:Y:S01]  /*493e0*/  VIADD R0, R6.reuse, 0x1e ;  /* 0x0000001e06007836 */ /* 0x040fe20000000000 */
[----:B------:R0:W-:Y:S01]  /*493f0*/  @P5 STG.E.U16 desc[UR8][R4.64], R16 ;  /* 0x0000001004005986 */ /* 0x0001e2000c101508 */
[----:B--2---:R-:W-:Y:S01]  /*49400*/  ISETP.LT.AND P6, PT, R27, UR6, !P2 ;  /* 0x000000061b007c0c */ /* 0x004fe2000d7c1270 */
[----:B------:R-:W-:Y:S02]  /*49410*/  ULDC UR6, c[0x0][0x228] ;  /* 0x00008a0000067ab9 */ /* 0x000fe40000000800 */
[----:B------:R-:W-:Y:S01]  /*49420*/  ISETP.LT.AND P4, PT, R7, UR6, !P2 ;  /* 0x0000000607007c0c */ /* 0x000fe2000d781270 */
[----:B------:R-:W-:Y:S01]  /*49430*/  ULDC UR6, c[0x0][0x228] ;  /* 0x00008a0000067ab9 */ /* 0x000fe20000000800 */
[----:B0-----:R-:W-:Y:S02]  /*49440*/  VIADD R16, R6, 0x1f ;  /* 0x0000001f06107836 */ /* 0x001fe40000000000 */
[----:B------:R-:W2:Y:S01]  /*49450*/  LDL.LU R6, [R1+0x1bf4] ;  /* 0x001bf40001067983 */ /* 0x000ea20000300800 */
[----:B------:R-:W-:Y:S01]  /*49460*/  ISETP.LT.AND P5, PT, R11, UR5, !P2 ;  /* 0x000000050b007c0c */ /* 0x000fe2000d7a1270 */
[----:B------:R-:W-:Y:S01]  /*49470*/  IMAD.WIDE R4, R8, 0x2, R12 ;  /* 0x0000000208047825 */ /* 0x000fe200078e020c */
[----:B------:R-:W-:Y:S01]  /*49480*/  PRMT R25, R9, 0x7632, R25 ;  /* 0x0000763209197816 */ /* 0x000fe20000000019 */
[----:B------:R-:W-:-:S02]  /*49490*/  ULDC UR5, c[0x0][0x228] ;  /* 0x00008a0000057ab9 */ /* 0x000fc40000000800 */
[----:B------:R0:W-:Y:S01]  /*494a0*/  @P6 STG.E.U16 desc[UR8][R22.64], R9 ;  /* 0x0000000916006986 */ /* 0x0001e2000c101508 */
[----:B------:R-:W-:Y:S01]  /*494b0*/  ISETP.LT.AND P6, PT, R27, UR6, !P0 ;  /* 0x000000061b007c0c */ /* 0x000fe2000c7c1270 */
[----:B------:R-:W-:Y:S01]  /*494c0*/  ULDC UR6, c[0x0][0x228] ;  /* 0x00008a0000067ab9 */ /* 0x000fe20000000800 */
[----:B------:R-:W-:Y:S01]  /*494d0*/  ISETP.GE.AND P2, PT, R0, UR7, PT ;  /* 0x0000000700007c0c */ /* 0x000fe2000bf46270 */
[C---:B------:R-:W-:Y:S01]  /*494e0*/  VIADD R0, R8.reuse, UR4 ;  /* 0x0000000408007c36 */ /* 0x040fe20008000000 */
[----:B------:R1:W-:Y:S01]  /*494f0*/  @P3 STG.E.U16 desc[UR8][R4.64], R25 ;  /* 0x0000001904003986 */ /* 0x0003e2000c101508 */
[----:B0-----:R-:W-:-:S04]  /*49500*/  IMAD.WIDE R22, R8, 0x2, R14 ;  /* 0x0000000208167825 */ /* 0x001fc800078e020e */
[----:B------:R-:W-:Y:S01]  /*49510*/  IMAD.WIDE R8, R8, 0x2, R20 ;  /* 0x0000000208087825 */ /* 0x000fe200078e0214 */
[----:B------:R0:W-:Y:S03]  /*49520*/  @P4 STG.E.U16 desc[UR8][R22.64], R17 ;  /* 0x0000001116004986 */ /* 0x0001e6000c101508 */
[----:B-1----:R-:W-:Y:S01]  /*49530*/  IMAD.WIDE R4, R0, 0x2, R2 ;  /* 0x0000000200047825 */ /* 0x002fe200078e0202 */
[----:B---3--:R-:W-:Y:S02]  /*49540*/  PRMT R24, R29, 0x7632, R24 ;  /* 0x000076321d187816 */ /* 0x008fe40000000018 */
[----:B0-----:R-:W-:-:S05]  /*49550*/  PRMT R23, R17, 0x7632, R23 ;  /* 0x0000763211177816 */ /* 0x001fca0000000017 */
[----:B------:R-:W-:Y:S04]  /*49560*/  @P5 STG.E.U16 desc[UR8][R8.64], R23 ;  /* 0x0000001708005986 */ /* 0x000fe8000c101508 */
[----:B------:R0:W-:Y:S04]  /*49570*/  @P6 STG.E.U16 desc[UR8][R4.64], R29 ;  /* 0x0000001d04006986 */ /* 0x0001e8000c101508 */
[----:B0-----:R-:W3:Y:S01]  /*49580*/  LDL.LU R29, [R1+0xcc] ;  /* 0x0000cc00011d7983 */ /* 0x001ee20000300800 */
[----:B------:R-:W-:Y:S01]  /*49590*/  ISETP.LT.AND P3, PT, R28, UR5, !P0 ;  /* 0x000000051c007c0c */ /* 0x000fe2000c761270 */
[----:B------:R-:W-:Y:S01]  /*495a0*/  ULDC UR5, c[0x0][0x228] ;  /* 0x00008a0000057ab9 */ /* 0x000fe20000000800 */
[----:B------:R-:W-:Y:S01]  /*495b0*/  ISETP.LT.AND P4, PT, R7, UR6, !P0 ;  /* 0x0000000607007c0c */ /* 0x000fe2000c781270 */
[----:B------:R-:W-:Y:S01]  /*495c0*/  ULDC UR6, c[0x0][0x228] ;  /* 0x00008a0000067ab9 */ /* 0x000fe20000000800 */
[C---:B------:R-:W-:Y:S01]  /*495d0*/  IMAD.WIDE R4, R0.reuse, 0x2, R12 ;  /* 0x0000000200047825 */ /* 0x040fe200078e020c */
[----:B------:R-:W-:Y:S01]  /*495e0*/  ISETP.LT.AND P5, PT, R11, UR5, !P0 ;  /* 0x000000050b007c0c */ /* 0x000fe2000c7a1270 */
[----:B------:R-:W-:Y:S01]  /*495f0*/  ULDC UR5, c[0x0][0x228] ;  /* 0x00008a0000057ab9 */ /* 0x000fe20000000800 */
[----:B------:R-:W-:Y:S01]  /*49600*/  ISETP.LT.AND P6, PT, R27, UR6, !P1 ;  /* 0x000000061b007c0c */ /* 0x000fe2000cfc1270 */
[----:B------:R-:W-:Y:S01]  /*49610*/  IMAD.WIDE R8, R0, 0x2, R14 ;  /* 0x0000000200087825 */ /* 0x000fe200078e020e */
[----:B------:R-:W-:Y:S01]  /*49620*/  ISETP.GE.AND P0, PT, R16, UR7, PT ;  /* 0x0000000710007c0c */ /* 0x000fe2000bf06270 */
[----:B------:R-:W-:Y:S01]  /*49630*/  ULDC UR6, c[0x0][0x228] ;  /* 0x00008a0000067ab9 */ /* 0x000fe20000000800 */
[----:B------:R-:W-:-:S02]  /*49640*/  ULDC UR7, c[0x0][0x228] ;  /* 0x00008a0000077ab9 */ /* 0x000fc40000000800 */
[----:B------:R0:W-:Y:S01]  /*49650*/  @P3 STG.E.U16 desc[UR8][R4.64], R24 ;  /* 0x0000001804003986 */ /* 0x0001e2000c101508 */
[----:B------:R-:W-:Y:S01]  /*49660*/  ISETP.LT.AND P3, PT, R28, UR5, !P1 ;  /* 0x000000051c007c0c */ /* 0x000fe2000cf61270 */
[----:B------:R-:W-:Y:S01]  /*49670*/  ULDC UR5, c[0x0][0x228] ;  /* 0x00008a0000057ab9 */ /* 0x000fe20000000800 */
[----:B0-----:R-:W-:-:S04]  /*49680*/  VIADD R4, R0, UR4 ;  /* 0x0000000400047c36 */ /* 0x001fc80008000000 */
[----:B------:R-:W-:-:S04]  /*49690*/  IMAD.WIDE R16, R4, 0x2, R2 ;  /* 0x0000000204107825 */ /* 0x000fc800078e0202 */
[----:B------:R-:W-:-:S04]  /*496a0*/  VIADD R23, R4, UR4 ;  /* 0x0000000404177c36 */ /* 0x000fc80008000000 */
[----:B------:R-:W-:Y:S01]  /*496b0*/  IMAD.WIDE R24, R23, 0x2, R2 ;  /* 0x0000000217187825 */ /* 0x000fe200078e0202 */
[----:B--2---:R0:W-:Y:S01]  /*496c0*/  @P4 STG.E.U16 desc[UR8][R8.64], R6 ;  /* 0x0000000608004986 */ /* 0x0041e2000c101508 */
[----:B------:R-:W-:Y:S02]  /*496d0*/  PRMT R5, R6, 0x7632, R5 ;  /* 0x0000763206057816 */ /* 0x000fe40000000005 */
[----:B------:R-:W-:Y:S01]  /*496e0*/  ISETP.LT.AND P4, PT, R7, UR6, !P1 ;  /* 0x0000000607007c0c */ /* 0x000fe2000cf81270 */
[----:B------:R-:W-:Y:S01]  /*496f0*/  ULDC UR6, c[0x0][0x228] ;  /* 0x00008a0000067ab9 */ /* 0x000fe20000000800 */
[----:B------:R-:W-:Y:S01]  /*49700*/  ISETP.LT.AND P1, PT, R11, UR5, !P1 ;  /* 0x000000050b007c0c */ /* 0x000fe2000cf21270 */
[----:B------:R-:W-:Y:S01]  /*49710*/  ULDC UR5, c[0x0][0x228] ;  /* 0x00008a0000057ab9 */ /* 0x000fe20000000800 */
[----:B0-----:R-:W-:-:S05]  /*49720*/  IMAD.WIDE R8, R0, 0x2, R20 ;  /* 0x0000000200087825 */ /* 0x001fca00078e0214 */
[----:B------:R0:W-:Y:S04]  /*49730*/  @P5 STG.E.U16 desc[UR8][R8.64], R5 ;  /* 0x0000000508005986 */ /* 0x0001e8000c101508 */
[----:B------:R1:W-:Y:S01]  /*49740*/  @P6 STG.E.U16 desc[UR8][R16.64], R10 ;  /* 0x0000000a10006986 */ /* 0x0003e2000c101508 */
[----:B------:R-:W-:Y:S01]  /*49750*/  ISETP.LT.AND P6, PT, R27, UR6, !P2 ;  /* 0x000000061b007c0c */ /* 0x000fe2000d7c1270 */
[----:B------:R-:W-:Y:S01]  /*49760*/  ULDC UR6, c[0x0][0x228] ;  /* 0x00008a0000067ab9 */ /* 0x000fe20000000800 */
[----:B------:R-:W-:Y:S02]  /*49770*/  PRMT R0, R10, 0x7632, R0 ;  /* 0x000076320a007816 */ /* 0x000fe40000000000 */
[----:B------:R-:W-:Y:S01]  /*49780*/  PRMT R6, R18, 0x7632, R6 ;  /* 0x0000763212067816 */ /* 0x000fe20000000006 */
[----:B0-----:R-:W-:-:S04]  /*49790*/  IMAD.WIDE R8, R4, 0x2, R12 ;  /* 0x0000000204087825 */ /* 0x001fc800078e020c */
[C---:B-1----:R-:W-:Y:S01]  /*497a0*/  IMAD.WIDE R16, R4.reuse, 0x2, R14 ;  /* 0x0000000204107825 */ /* 0x042fe200078e020e */
[----:B------:R0:W-:Y:S03]  /*497b0*/  @P3 STG.E.U16 desc[UR8][R8.64], R0 ;  /* 0x0000000008003986 */ /* 0x0001e6000c101508 */
[----:B------:R-:W-:Y:S01]  /*497c0*/  IMAD.WIDE R4, R4, 0x2, R20 ;  /* 0x0000000204047825 */ /* 0x000fe200078e0214 */
[----:B------:R-:W-:Y:S01]  /*497d0*/  @P4 STG.E.U16 desc[UR8][R16.64], R18 ;  /* 0x0000001210004986 */ /* 0x000fe2000c101508 */
[C---:B------:R-:W-:Y:S01]  /*497e0*/  ISETP.LT.AND P3, PT, R28.reuse, UR5, !P2 ;  /* 0x000000051c007c0c */ /* 0x040fe2000d761270 */
[----:B------:R-:W-:Y:S01]  /*497f0*/  ULDC UR5, c[0x0][0x228] ;  /* 0x00008a0000057ab9 */ /* 0x000fe20000000800 */
[----:B------:R-:W-:Y:S01]  /*49800*/  ISETP.LT.AND P4, PT, R28, UR6, !P0 ;  /* 0x000000061c007c0c */ /* 0x000fe2000c781270 */
[----:B------:R1:W-:Y:S01]  /*49810*/  @P1 STG.E.U16 desc[UR8][R4.64], R6 ;  /* 0x0000000604001986 */ /* 0x0003e2000c101508 */
[----:B------:R-:W-:-:S02]  /*49820*/  ULDC UR6, c[0x0][0x228] ;  /* 0x00008a0000067ab9 */ /* 0x000fc40000000800 */
[----:B------:R-:W-:Y:S01]  /*49830*/  ISETP.LT.AND P1, PT, R7, UR6, !P0 ;  /* 0x0000000607007c0c */ /* 0x000fe2000c721270 */
[----:B------:R-:W-:Y:S01]  /*49840*/  ULDC UR6, c[0x0][0x228] ;  /* 0x00008a0000067ab9 */ /* 0x000fe20000000800 */
[----:B------:R-:W-:Y:S02]  /*49850*/  ISETP.LT.AND P5, PT, R27, UR7, !P0 ;  /* 0x000000071b007c0c */ /* 0x000fe4000c7a1270 */
[----:B------:R-:W-:Y:S01]  /*49860*/  ISETP.LT.AND P0, PT, R11, UR6, !P0 ;  /* 0x000000060b007c0c */ /* 0x000fe2000c701270 */
[----:B---3--:R2:W-:Y:S01]  /*49870*/  @P6 STG.E.U16 desc[UR8][R24.64], R29 ;  /* 0x0000001d18006986 */ /* 0x0085e2000c101508 */
[----:B------:R-:W-:Y:S01]  /*49880*/  ISETP.LT.AND P6, PT, R7, UR5, !P2 ;  /* 0x0000000507007c0c */ /* 0x000fe2000d7c1270 */
[----:B------:R-:W-:Y:S02]  /*49890*/  ULDC UR5, c[0x0][0x228] ;  /* 0x00008a0000057ab9 */ /* 0x000fe40000000800 */
[----:B------:R-:W3:Y:S01]  /*498a0*/  LDL.LU R7, [R1+0x1bf0] ;  /* 0x001bf00001077983 */ /* 0x000ee20000300800 */
[----:B------:R-:W-:-:S03]  /*498b0*/  ISETP.LT.AND P2, PT, R11, UR5, !P2 ;  /* 0x000000050b007c0c */ /* 0x000fc6000d741270 */
[----:B------:R-:W4:Y:S01]  /*498c0*/  LDL.LU R11, [R1+0x1bec] ;  /* 0x001bec00010b7983 */ /* 0x000f220000300800 */
[----:B------:R-:W-:Y:S01]  /*498d0*/  VIADD R27, R23, UR4 ;  /* 0x00000004171b7c36 */ /* 0x000fe20008000000 */
[----:B0-----:R-:W-:Y:S01]  /*498e0*/  PRMT R0, R29, 0x7632, R0 ;  /* 0x000076321d007816 */ /* 0x001fe20000000000 */
[----:B-1----:R-:W-:-:S04]  /*498f0*/  IMAD.WIDE R4, R23, 0x2, R12 ;  /* 0x0000000217047825 */ /* 0x002fc800078e020c */
[C---:B------:R-:W-:Y:S01]  /*49900*/  IMAD.WIDE R8, R23.reuse, 0x2, R14 ;  /* 0x0000000217087825 */ /* 0x040fe200078e020e */
[----:B------:R2:W-:Y:S03]  /*49910*/  @P3 STG.E.U16 desc[UR8][R4.64], R0 ;  /* 0x0000000004003986 */ /* 0x0005e6000c101508 */
[----:B------:R-:W-:-:S04]  /*49920*/  IMAD.WIDE R16, R23, 0x2, R20 ;  /* 0x0000000217107825 */ /* 0x000fc800078e0214 */
[----:B------:R-:W-:-:S04]  /*49930*/  IMAD.WIDE R2, R27, 0x2, R2 ;  /* 0x000000021b027825 */ /* 0x000fc800078e0202 */
[----:B------:R-:W-:-:S04]  /*49940*/  IMAD.WIDE R12, R27, 0x2, R12 ;  /* 0x000000021b0c7825 */ /* 0x000fc800078e020c */
[----:B------:R-:W-:-:S04]  /*49950*/  IMAD.WIDE R14, R27, 0x2, R14 ;  /* 0x000000021b0e7825 */ /* 0x000fc800078e020e */
[----:B------:R-:W-:Y:S01]  /*49960*/  IMAD.WIDE R20, R27, 0x2, R20 ;  /* 0x000000021b147825 */ /* 0x000fe200078e0214 */
[----:B---3--:R-:W-:Y:S01]  /*49970*/  PRMT R6, R7, 0x7632, R6 ;  /* 0x0000763207067816 */ /* 0x008fe20000000006 */
[----:B------:R2:W-:Y:S01]  /*49980*/  @P6 STG.E.U16 desc[UR8][R8.64], R7 ;  /* 0x0000000708006986 */ /* 0x0005e2000c101508 */
[----:B----4-:R-:W-:-:S03]  /*49990*/  PRMT R10, R11, 0x7632, R10 ;  /* 0x000076320b0a7816 */ /* 0x010fc6000000000a */
[----:B------:R2:W-:Y:S04]  /*499a0*/  @P2 STG.E.U16 desc[UR8][R16.64], R6 ;  /* 0x0000000610002986 */ /* 0x0005e8000c101508 */
[----:B------:R2:W-:Y:S04]  /*499b0*/  @P5 STG.E.U16 desc[UR8][R2.64], R11 ;  /* 0x0000000b02005986 */ /* 0x0005e8000c101508 */
[----:B------:R2:W-:Y:S04]  /*499c0*/  @P4 STG.E.U16 desc[UR8][R12.64], R10 ;  /* 0x0000000a0c004986 */ /* 0x0005e8000c101508 */
[----:B------:R2:W-:Y:S01]  /*499d0*/  @P1 STG.E.U16 desc[UR8][R14.64], R19 ;  /* 0x000000130e001986 */ /* 0x0005e2000c101508 */
[----:B------:R-:W-:Y:S05]  /*499e0*/  @!P0 EXIT ;  /* 0x000000000000894d */ /* 0x000fea0003800000 */
[----:B--2---:R-:W-:-:S05]  /*499f0*/  PRMT R10, R19, 0x7632, R10 ;  /* 0x00007632130a7816 */ /* 0x004fca000000000a */
[----:B------:R-:W-:Y:S01]  /*49a00*/  STG.E.U16 desc[UR8][R20.64], R10 ;  /* 0x0000000a14007986 */ /* 0x000fe2000c101508 */
[----:B------:R-:W-:Y:S05]  /*49a10*/  EXIT ;  /* 0x000000000000794d */ /* 0x000fea0003800000 */
.L_x_2:
[----:B------:R-:W-:-:S00]  /*49a20*/  BRA `(.L_x_2) ;  /* 0xfffffffc00fc7947 */ /* 0x000fc0000383ffff */
[----:B------:R-:W-:-:S00]  /*49a30*/  NOP ;  /* 0x0000000000007918 */ /* 0x000fc00000000000 */
        /* <DEDUP_REMOVED lines=12> */
.L_x_3:


//--------------------- .nv.shared.matmul_kernel  --------------------------
	.section	.nv.shared.matmul_kernel,"aw",@nobits
	.sectionflags	@""
	.align	16
	.zero		1024


//--------------------- .nv.shared.reserved.0     --------------------------
	.section	.nv.shared.reserved.0,"aw",@nobits
	.weak		__nv_reservedSMEM_offset_0_alias
	.size		__nv_reservedSMEM_offset_0_alias, 0, 0
	.other		__nv_reservedSMEM_offset_0_alias,@"STO_CUDA_RESERVED_SHARED STV_DEFAULT"
__nv_reservedSMEM_offset_0_alias:
	.zero		0


//--------------------- .nv.constant0.matmul_kernel --------------------------
	.section	.nv.constant0.matmul_kernel,"a",@progbits
	.sectionflags	@""
	.align	4
.nv.constant0.matmul_kernel:
	.zero		608


//--------------------- SYMBOLS --------------------------

	.type		.nv.reservedSmem.offset0,@object
	.size		.nv.reservedSmem.offset0,0x4
